//
// Generated by NVIDIA NVVM Compiler
//
// Compiler Build ID: CL-36424714
// Cuda compilation tools, release 13.0, V13.0.88
// Based on NVVM 20.0.0
//

.version 9.0
.target sm_100
.address_size 64

	// .globl	_Z10fillKernelPii
// _ZZN3cub18CUB_300001_SM_10006detail6reduce28DeviceReduceSingleTileKernelINS2_10policy_hubIijN4cuda3std3__44plusIiEEE10Policy1000EN6thrust24THRUST_300001_SM_1000_NS6detail15normal_iteratorINSD_10device_ptrIiEEEEPijS9_iiNS7_10__identityEEEvT0_T1_T2_T3_T4_T6_E12temp_storage has been demoted
// _ZZN3cub18CUB_300001_SM_10006detail6reduce18DeviceReduceKernelINS2_10policy_hubIijN4cuda3std3__44plusIiEEE10Policy1000EN6thrust24THRUST_300001_SM_1000_NS6detail15normal_iteratorINSD_10device_ptrIiEEEEjS9_iNS7_10__identityEEEvT0_PT3_T1_NS0_13GridEvenShareISN_EET2_T4_E12temp_storage has been demoted
// _ZZN3cub18CUB_300001_SM_10006detail6reduce28DeviceReduceSingleTileKernelINS2_10policy_hubIijN4cuda3std3__44plusIiEEE10Policy1000EPiSC_iS9_iiNS7_10__identityEEEvT0_T1_T2_T3_T4_T6_E12temp_storage has been demoted
// _ZZN3cub18CUB_300001_SM_10006detail6reduce28DeviceReduceSingleTileKernelINS2_10policy_hubIiyN4cuda3std3__44plusIiEEE10Policy1000EN6thrust24THRUST_300001_SM_1000_NS6detail15normal_iteratorINSD_10device_ptrIiEEEEPiyS9_iiNS7_10__identityEEEvT0_T1_T2_T3_T4_T6_E12temp_storage has been demoted
// _ZZN3cub18CUB_300001_SM_10006detail6reduce18DeviceReduceKernelINS2_10policy_hubIiyN4cuda3std3__44plusIiEEE10Policy1000EN6thrust24THRUST_300001_SM_1000_NS6detail15normal_iteratorINSD_10device_ptrIiEEEEyS9_iNS7_10__identityEEEvT0_PT3_T1_NS0_13GridEvenShareISN_EET2_T4_E12temp_storage has been demoted
// _ZZN3cub18CUB_300001_SM_10006detail6reduce28DeviceReduceSingleTileKernelINS2_10policy_hubIiyN4cuda3std3__44plusIiEEE10Policy1000EPiSC_iS9_iiNS7_10__identityEEEvT0_T1_T2_T3_T4_T6_E12temp_storage has been demoted
.global .align 1 .b8 _ZN34_INTERNAL_af6a36c4_4_k_cu_6ce8ca364cuda3std3__45__cpo5beginE[1];
.global .align 1 .b8 _ZN34_INTERNAL_af6a36c4_4_k_cu_6ce8ca364cuda3std3__45__cpo3endE[1];
.global .align 1 .b8 _ZN34_INTERNAL_af6a36c4_4_k_cu_6ce8ca364cuda3std3__45__cpo6cbeginE[1];
.global .align 1 .b8 _ZN34_INTERNAL_af6a36c4_4_k_cu_6ce8ca364cuda3std3__45__cpo4cendE[1];
.global .align 1 .b8 _ZN34_INTERNAL_af6a36c4_4_k_cu_6ce8ca364cuda3std3__45__cpo6rbeginE[1];
.global .align 1 .b8 _ZN34_INTERNAL_af6a36c4_4_k_cu_6ce8ca364cuda3std3__45__cpo4rendE[1];
.global .align 1 .b8 _ZN34_INTERNAL_af6a36c4_4_k_cu_6ce8ca364cuda3std3__45__cpo7crbeginE[1];
.global .align 1 .b8 _ZN34_INTERNAL_af6a36c4_4_k_cu_6ce8ca364cuda3std3__45__cpo5crendE[1];
.global .align 1 .b8 _ZN34_INTERNAL_af6a36c4_4_k_cu_6ce8ca364cuda3std3__436_GLOBAL__N__af6a36c4_4_k_cu_6ce8ca366ignoreE[1];
.global .align 1 .b8 _ZN34_INTERNAL_af6a36c4_4_k_cu_6ce8ca364cuda3std3__419piecewise_constructE[1];
.global .align 1 .b8 _ZN34_INTERNAL_af6a36c4_4_k_cu_6ce8ca364cuda3std3__48in_placeE[1];
.global .align 1 .b8 _ZN34_INTERNAL_af6a36c4_4_k_cu_6ce8ca364cuda3std3__420unreachable_sentinelE[1];
.global .align 1 .b8 _ZN34_INTERNAL_af6a36c4_4_k_cu_6ce8ca364cuda3std3__47nulloptE[1];
.global .align 1 .b8 _ZN34_INTERNAL_af6a36c4_4_k_cu_6ce8ca364cuda3std3__48unexpectE[1];
.global .align 1 .b8 _ZN34_INTERNAL_af6a36c4_4_k_cu_6ce8ca364cuda3std6ranges3__45__cpo4swapE[1];
.global .align 1 .b8 _ZN34_INTERNAL_af6a36c4_4_k_cu_6ce8ca364cuda3std6ranges3__45__cpo9iter_moveE[1];
.global .align 1 .b8 _ZN34_INTERNAL_af6a36c4_4_k_cu_6ce8ca364cuda3std6ranges3__45__cpo5beginE[1];
.global .align 1 .b8 _ZN34_INTERNAL_af6a36c4_4_k_cu_6ce8ca364cuda3std6ranges3__45__cpo3endE[1];
.global .align 1 .b8 _ZN34_INTERNAL_af6a36c4_4_k_cu_6ce8ca364cuda3std6ranges3__45__cpo6cbeginE[1];
.global .align 1 .b8 _ZN34_INTERNAL_af6a36c4_4_k_cu_6ce8ca364cuda3std6ranges3__45__cpo4cendE[1];
.global .align 1 .b8 _ZN34_INTERNAL_af6a36c4_4_k_cu_6ce8ca364cuda3std6ranges3__45__cpo7advanceE[1];
.global .align 1 .b8 _ZN34_INTERNAL_af6a36c4_4_k_cu_6ce8ca364cuda3std6ranges3__45__cpo9iter_swapE[1];
.global .align 1 .b8 _ZN34_INTERNAL_af6a36c4_4_k_cu_6ce8ca364cuda3std6ranges3__45__cpo4nextE[1];
.global .align 1 .b8 _ZN34_INTERNAL_af6a36c4_4_k_cu_6ce8ca364cuda3std6ranges3__45__cpo4prevE[1];
.global .align 1 .b8 _ZN34_INTERNAL_af6a36c4_4_k_cu_6ce8ca364cuda3std6ranges3__45__cpo4dataE[1];
.global .align 1 .b8 _ZN34_INTERNAL_af6a36c4_4_k_cu_6ce8ca364cuda3std6ranges3__45__cpo5cdataE[1];
.global .align 1 .b8 _ZN34_INTERNAL_af6a36c4_4_k_cu_6ce8ca364cuda3std6ranges3__45__cpo4sizeE[1];
.global .align 1 .b8 _ZN34_INTERNAL_af6a36c4_4_k_cu_6ce8ca364cuda3std6ranges3__45__cpo5ssizeE[1];
.global .align 1 .b8 _ZN34_INTERNAL_af6a36c4_4_k_cu_6ce8ca364cuda3std6ranges3__45__cpo8distanceE[1];
.global .align 1 .b8 _ZN34_INTERNAL_af6a36c4_4_k_cu_6ce8ca366thrust24THRUST_300001_SM_1000_NS8cuda_cub3parE[1];
.global .align 1 .b8 _ZN34_INTERNAL_af6a36c4_4_k_cu_6ce8ca366thrust24THRUST_300001_SM_1000_NS8cuda_cub10par_nosyncE[1];
.global .align 1 .b8 _ZN34_INTERNAL_af6a36c4_4_k_cu_6ce8ca366thrust24THRUST_300001_SM_1000_NS6system6detail10sequential3seqE[1];
.global .align 1 .b8 _ZN34_INTERNAL_af6a36c4_4_k_cu_6ce8ca366thrust24THRUST_300001_SM_1000_NS12placeholders2_1E[1];
.global .align 1 .b8 _ZN34_INTERNAL_af6a36c4_4_k_cu_6ce8ca366thrust24THRUST_300001_SM_1000_NS12placeholders2_2E[1];
.global .align 1 .b8 _ZN34_INTERNAL_af6a36c4_4_k_cu_6ce8ca366thrust24THRUST_300001_SM_1000_NS12placeholders2_3E[1];
.global .align 1 .b8 _ZN34_INTERNAL_af6a36c4_4_k_cu_6ce8ca366thrust24THRUST_300001_SM_1000_NS12placeholders2_4E[1];
.global .align 1 .b8 _ZN34_INTERNAL_af6a36c4_4_k_cu_6ce8ca366thrust24THRUST_300001_SM_1000_NS12placeholders2_5E[1];
.global .align 1 .b8 _ZN34_INTERNAL_af6a36c4_4_k_cu_6ce8ca366thrust24THRUST_300001_SM_1000_NS12placeholders2_6E[1];
.global .align 1 .b8 _ZN34_INTERNAL_af6a36c4_4_k_cu_6ce8ca366thrust24THRUST_300001_SM_1000_NS12placeholders2_7E[1];
.global .align 1 .b8 _ZN34_INTERNAL_af6a36c4_4_k_cu_6ce8ca366thrust24THRUST_300001_SM_1000_NS12placeholders2_8E[1];
.global .align 1 .b8 _ZN34_INTERNAL_af6a36c4_4_k_cu_6ce8ca366thrust24THRUST_300001_SM_1000_NS12placeholders2_9E[1];
.global .align 1 .b8 _ZN34_INTERNAL_af6a36c4_4_k_cu_6ce8ca366thrust24THRUST_300001_SM_1000_NS12placeholders3_10E[1];
.global .align 1 .b8 _ZN34_INTERNAL_af6a36c4_4_k_cu_6ce8ca366thrust24THRUST_300001_SM_1000_NS3seqE[1];

.visible .entry _Z10fillKernelPii(
	.param .u64 .ptr .align 1 _Z10fillKernelPii_param_0,
	.param .u32 _Z10fillKernelPii_param_1
)
{
	.reg .pred 	%p<2>;
	.reg .b32 	%r<6>;
	.reg .b64 	%rd<5>;

	ld.param.u64 	%rd1, [_Z10fillKernelPii_param_0];
	ld.param.u32 	%r2, [_Z10fillKernelPii_param_1];
	mov.u32 	%r3, %ctaid.x;
	mov.u32 	%r4, %ntid.x;
	mov.u32 	%r5, %tid.x;
	mad.lo.s32 	%r1, %r3, %r4, %r5;
	setp.ge.s32 	%p1, %r1, %r2;
	@%p1 bra 	$L__BB0_2;
	cvta.to.global.u64 	%rd2, %rd1;
	mul.wide.s32 	%rd3, %r1, 4;
	add.s64 	%rd4, %rd2, %rd3;
	st.global.u32 	[%rd4], %r1;
$L__BB0_2:
	ret;

}
	// .globl	_ZN3cub18CUB_300001_SM_10006detail11EmptyKernelIvEEvv
.visible .entry _ZN3cub18CUB_300001_SM_10006detail11EmptyKernelIvEEvv()
{


	ret;

}
	// .globl	_ZN3cub18CUB_300001_SM_10006detail6reduce28DeviceReduceSingleTileKernelINS2_10policy_hubIijN4cuda3std3__44plusIiEEE10Policy1000EN6thrust24THRUST_300001_SM_1000_NS6detail15normal_iteratorINSD_10device_ptrIiEEEEPijS9_iiNS7_10__identityEEEvT0_T1_T2_T3_T4_T6_
.visible .entry _ZN3cub18CUB_300001_SM_10006detail6reduce28DeviceReduceSingleTileKernelINS2_10policy_hubIijN4cuda3std3__44plusIiEEE10Policy1000EN6thrust24THRUST_300001_SM_1000_NS6detail15normal_iteratorINSD_10device_ptrIiEEEEPijS9_iiNS7_10__identityEEEvT0_T1_T2_T3_T4_T6_(
	.param .align 8 .b8 _ZN3cub18CUB_300001_SM_10006detail6reduce28DeviceReduceSingleTileKernelINS2_10policy_hubIijN4cuda3std3__44plusIiEEE10Policy1000EN6thrust24THRUST_300001_SM_1000_NS6detail15normal_iteratorINSD_10device_ptrIiEEEEPijS9_iiNS7_10__identityEEEvT0_T1_T2_T3_T4_T6__param_0[8],
	.param .u64 .ptr .align 1 _ZN3cub18CUB_300001_SM_10006detail6reduce28DeviceReduceSingleTileKernelINS2_10policy_hubIijN4cuda3std3__44plusIiEEE10Policy1000EN6thrust24THRUST_300001_SM_1000_NS6detail15normal_iteratorINSD_10device_ptrIiEEEEPijS9_iiNS7_10__identityEEEvT0_T1_T2_T3_T4_T6__param_1,
	.param .u32 _ZN3cub18CUB_300001_SM_10006detail6reduce28DeviceReduceSingleTileKernelINS2_10policy_hubIijN4cuda3std3__44plusIiEEE10Policy1000EN6thrust24THRUST_300001_SM_1000_NS6detail15normal_iteratorINSD_10device_ptrIiEEEEPijS9_iiNS7_10__identityEEEvT0_T1_T2_T3_T4_T6__param_2,
	.param .align 1 .b8 _ZN3cub18CUB_300001_SM_10006detail6reduce28DeviceReduceSingleTileKernelINS2_10policy_hubIijN4cuda3std3__44plusIiEEE10Policy1000EN6thrust24THRUST_300001_SM_1000_NS6detail15normal_iteratorINSD_10device_ptrIiEEEEPijS9_iiNS7_10__identityEEEvT0_T1_T2_T3_T4_T6__param_3[1],
	.param .u32 _ZN3cub18CUB_300001_SM_10006detail6reduce28DeviceReduceSingleTileKernelINS2_10policy_hubIijN4cuda3std3__44plusIiEEE10Policy1000EN6thrust24THRUST_300001_SM_1000_NS6detail15normal_iteratorINSD_10device_ptrIiEEEEPijS9_iiNS7_10__identityEEEvT0_T1_T2_T3_T4_T6__param_4,
	.param .align 1 .b8 _ZN3cub18CUB_300001_SM_10006detail6reduce28DeviceReduceSingleTileKernelINS2_10policy_hubIijN4cuda3std3__44plusIiEEE10Policy1000EN6thrust24THRUST_300001_SM_1000_NS6detail15normal_iteratorINSD_10device_ptrIiEEEEPijS9_iiNS7_10__identityEEEvT0_T1_T2_T3_T4_T6__param_5[1]
)
.maxntid 256
.minnctapersm 1
{
	.reg .pred 	%p<59>;
	.reg .b32 	%r<511>;
	.reg .b64 	%rd<84>;
	// demoted variable
	.shared .align 4 .b8 _ZZN3cub18CUB_300001_SM_10006detail6reduce28DeviceReduceSingleTileKernelINS2_10policy_hubIijN4cuda3std3__44plusIiEEE10Policy1000EN6thrust24THRUST_300001_SM_1000_NS6detail15normal_iteratorINSD_10device_ptrIiEEEEPijS9_iiNS7_10__identityEEEvT0_T1_T2_T3_T4_T6_E12temp_storage[44];
	ld.param.u64 	%rd9, [_ZN3cub18CUB_300001_SM_10006detail6reduce28DeviceReduceSingleTileKernelINS2_10policy_hubIijN4cuda3std3__44plusIiEEE10Policy1000EN6thrust24THRUST_300001_SM_1000_NS6detail15normal_iteratorINSD_10device_ptrIiEEEEPijS9_iiNS7_10__identityEEEvT0_T1_T2_T3_T4_T6__param_0];
	ld.param.u64 	%rd10, [_ZN3cub18CUB_300001_SM_10006detail6reduce28DeviceReduceSingleTileKernelINS2_10policy_hubIijN4cuda3std3__44plusIiEEE10Policy1000EN6thrust24THRUST_300001_SM_1000_NS6detail15normal_iteratorINSD_10device_ptrIiEEEEPijS9_iiNS7_10__identityEEEvT0_T1_T2_T3_T4_T6__param_1];
	ld.param.u32 	%r90, [_ZN3cub18CUB_300001_SM_10006detail6reduce28DeviceReduceSingleTileKernelINS2_10policy_hubIijN4cuda3std3__44plusIiEEE10Policy1000EN6thrust24THRUST_300001_SM_1000_NS6detail15normal_iteratorINSD_10device_ptrIiEEEEPijS9_iiNS7_10__identityEEEvT0_T1_T2_T3_T4_T6__param_2];
	ld.param.u32 	%r91, [_ZN3cub18CUB_300001_SM_10006detail6reduce28DeviceReduceSingleTileKernelINS2_10policy_hubIijN4cuda3std3__44plusIiEEE10Policy1000EN6thrust24THRUST_300001_SM_1000_NS6detail15normal_iteratorINSD_10device_ptrIiEEEEPijS9_iiNS7_10__identityEEEvT0_T1_T2_T3_T4_T6__param_4];
	cvta.to.global.u64 	%rd1, %rd10;
	setp.ne.s32 	%p1, %r90, 0;
	@%p1 bra 	$L__BB2_3;
	mov.u32 	%r471, %tid.x;
	setp.ne.s32 	%p58, %r471, 0;
	@%p58 bra 	$L__BB2_52;
	st.global.u32 	[%rd1], %r91;
	bra.uni 	$L__BB2_52;
$L__BB2_3:
	cvta.to.global.u64 	%rd2, %rd9;
	setp.gt.u32 	%p2, %r90, 4095;
	@%p2 bra 	$L__BB2_28;
	mov.u32 	%r1, %tid.x;
	setp.ge.u32 	%p24, %r1, %r90;
	mov.b32 	%r488, 0;
	mov.u32 	%r478, %r1;
	@%p24 bra 	$L__BB2_6;
	mul.wide.u32 	%rd73, %r1, 4;
	add.s64 	%rd74, %rd2, %rd73;
	ld.global.u32 	%r488, [%rd74];
	add.s32 	%r478, %r1, 256;
$L__BB2_6:
	setp.ge.u32 	%p25, %r478, %r90;
	@%p25 bra 	$L__BB2_19;
	not.b32 	%r298, %r478;
	add.s32 	%r299, %r90, %r298;
	shr.u32 	%r300, %r299, 8;
	add.s32 	%r6, %r300, 1;
	and.b32  	%r7, %r6, 15;
	setp.lt.u32 	%p26, %r299, 3840;
	@%p26 bra 	$L__BB2_10;
	and.b32  	%r301, %r6, 33554416;
	neg.s32 	%r474, %r301;
	mul.wide.u32 	%rd75, %r478, 4;
	add.s64 	%rd76, %rd75, %rd2;
	add.s64 	%rd82, %rd76, 8192;
$L__BB2_9:
	.pragma "nounroll";
	ld.global.u32 	%r302, [%rd82+-8192];
	add.s32 	%r303, %r302, %r488;
	ld.global.u32 	%r304, [%rd82+-7168];
	add.s32 	%r305, %r304, %r303;
	ld.global.u32 	%r306, [%rd82+-6144];
	add.s32 	%r307, %r306, %r305;
	ld.global.u32 	%r308, [%rd82+-5120];
	add.s32 	%r309, %r308, %r307;
	ld.global.u32 	%r310, [%rd82+-4096];
	add.s32 	%r311, %r310, %r309;
	ld.global.u32 	%r312, [%rd82+-3072];
	add.s32 	%r313, %r312, %r311;
	ld.global.u32 	%r314, [%rd82+-2048];
	add.s32 	%r315, %r314, %r313;
	ld.global.u32 	%r316, [%rd82+-1024];
	add.s32 	%r317, %r316, %r315;
	ld.global.u32 	%r318, [%rd82];
	add.s32 	%r319, %r318, %r317;
	ld.global.u32 	%r320, [%rd82+1024];
	add.s32 	%r321, %r320, %r319;
	ld.global.u32 	%r322, [%rd82+2048];
	add.s32 	%r323, %r322, %r321;
	ld.global.u32 	%r324, [%rd82+3072];
	add.s32 	%r325, %r324, %r323;
	ld.global.u32 	%r326, [%rd82+4096];
	add.s32 	%r327, %r326, %r325;
	ld.global.u32 	%r328, [%rd82+5120];
	add.s32 	%r329, %r328, %r327;
	ld.global.u32 	%r330, [%rd82+6144];
	add.s32 	%r331, %r330, %r329;
	ld.global.u32 	%r332, [%rd82+7168];
	add.s32 	%r488, %r332, %r331;
	add.s32 	%r478, %r478, 4096;
	add.s32 	%r474, %r474, 16;
	add.s64 	%rd82, %rd82, 16384;
	setp.ne.s32 	%p27, %r474, 0;
	@%p27 bra 	$L__BB2_9;
$L__BB2_10:
	setp.eq.s32 	%p28, %r7, 0;
	@%p28 bra 	$L__BB2_19;
	and.b32  	%r18, %r6, 7;
	setp.lt.u32 	%p29, %r7, 8;
	@%p29 bra 	$L__BB2_13;
	mul.wide.u32 	%rd77, %r478, 4;
	add.s64 	%rd78, %rd2, %rd77;
	ld.global.u32 	%r334, [%rd78];
	add.s32 	%r335, %r334, %r488;
	ld.global.u32 	%r336, [%rd78+1024];
	add.s32 	%r337, %r336, %r335;
	ld.global.u32 	%r338, [%rd78+2048];
	add.s32 	%r339, %r338, %r337;
	ld.global.u32 	%r340, [%rd78+3072];
	add.s32 	%r341, %r340, %r339;
	ld.global.u32 	%r342, [%rd78+4096];
	add.s32 	%r343, %r342, %r341;
	ld.global.u32 	%r344, [%rd78+5120];
	add.s32 	%r345, %r344, %r343;
	ld.global.u32 	%r346, [%rd78+6144];
	add.s32 	%r347, %r346, %r345;
	ld.global.u32 	%r348, [%rd78+7168];
	add.s32 	%r488, %r348, %r347;
	add.s32 	%r478, %r478, 2048;
$L__BB2_13:
	setp.eq.s32 	%p30, %r18, 0;
	@%p30 bra 	$L__BB2_19;
	and.b32  	%r24, %r6, 3;
	setp.lt.u32 	%p31, %r18, 4;
	@%p31 bra 	$L__BB2_16;
	mul.wide.u32 	%rd79, %r478, 4;
	add.s64 	%rd80, %rd2, %rd79;
	ld.global.u32 	%r350, [%rd80];
	add.s32 	%r351, %r350, %r488;
	ld.global.u32 	%r352, [%rd80+1024];
	add.s32 	%r353, %r352, %r351;
	ld.global.u32 	%r354, [%rd80+2048];
	add.s32 	%r355, %r354, %r353;
	ld.global.u32 	%r356, [%rd80+3072];
	add.s32 	%r488, %r356, %r355;
	add.s32 	%r478, %r478, 1024;
$L__BB2_16:
	setp.eq.s32 	%p32, %r24, 0;
	@%p32 bra 	$L__BB2_19;
	mul.wide.u32 	%rd81, %r478, 4;
	add.s64 	%rd83, %rd2, %rd81;
	neg.s32 	%r486, %r24;
$L__BB2_18:
	.pragma "nounroll";
	ld.global.u32 	%r357, [%rd83];
	add.s32 	%r488, %r357, %r488;
	add.s64 	%rd83, %rd83, 1024;
	add.s32 	%r486, %r486, 1;
	setp.ne.s32 	%p33, %r486, 0;
	@%p33 bra 	$L__BB2_18;
$L__BB2_19:
	setp.lt.u32 	%p34, %r90, 256;
	@%p34 bra 	$L__BB2_24;
	// begin inline asm
	mov.u32 %r421, %laneid;
	// end inline asm
	mov.b32 	%r424, 1;
	mov.b32 	%r445, 31;
	mov.b32 	%r446, -1;
	// begin inline asm
	shfl.sync.down.b32 %r422, %r488, %r424, %r445, %r446;
	// end inline asm
	setp.gt.s32 	%p50, %r421, 30;
	selp.b32 	%r447, 0, %r422, %p50;
	add.s32 	%r428, %r447, %r488;
	mov.b32 	%r429, 2;
	// begin inline asm
	shfl.sync.down.b32 %r427, %r428, %r429, %r445, %r446;
	// end inline asm
	setp.gt.s32 	%p51, %r421, 29;
	selp.b32 	%r448, 0, %r427, %p51;
	add.s32 	%r433, %r428, %r448;
	mov.b32 	%r434, 4;
	// begin inline asm
	shfl.sync.down.b32 %r432, %r433, %r434, %r445, %r446;
	// end inline asm
	setp.gt.s32 	%p52, %r421, 27;
	selp.b32 	%r449, 0, %r432, %p52;
	add.s32 	%r438, %r433, %r449;
	mov.b32 	%r439, 8;
	// begin inline asm
	shfl.sync.down.b32 %r437, %r438, %r439, %r445, %r446;
	// end inline asm
	setp.gt.s32 	%p53, %r421, 23;
	selp.b32 	%r450, 0, %r437, %p53;
	add.s32 	%r443, %r438, %r450;
	mov.b32 	%r444, 16;
	// begin inline asm
	shfl.sync.down.b32 %r442, %r443, %r444, %r445, %r446;
	// end inline asm
	setp.gt.s32 	%p54, %r421, 15;
	selp.b32 	%r451, 0, %r442, %p54;
	add.s32 	%r510, %r443, %r451;
	setp.ne.s32 	%p55, %r421, 0;
	@%p55 bra 	$L__BB2_22;
	shr.u32 	%r452, %r1, 3;
	and.b32  	%r453, %r452, 124;
	mov.u32 	%r454, _ZZN3cub18CUB_300001_SM_10006detail6reduce28DeviceReduceSingleTileKernelINS2_10policy_hubIijN4cuda3std3__44plusIiEEE10Policy1000EN6thrust24THRUST_300001_SM_1000_NS6detail15normal_iteratorINSD_10device_ptrIiEEEEPijS9_iiNS7_10__identityEEEvT0_T1_T2_T3_T4_T6_E12temp_storage;
	add.s32 	%r455, %r454, %r453;
	st.shared.u32 	[%r455+8], %r510;
$L__BB2_22:
	bar.sync 	0;
	setp.ne.s32 	%p56, %r1, 0;
	@%p56 bra 	$L__BB2_50;
	ld.shared.u32 	%r456, [_ZZN3cub18CUB_300001_SM_10006detail6reduce28DeviceReduceSingleTileKernelINS2_10policy_hubIijN4cuda3std3__44plusIiEEE10Policy1000EN6thrust24THRUST_300001_SM_1000_NS6detail15normal_iteratorINSD_10device_ptrIiEEEEPijS9_iiNS7_10__identityEEEvT0_T1_T2_T3_T4_T6_E12temp_storage+12];
	add.s32 	%r457, %r456, %r510;
	ld.shared.u32 	%r458, [_ZZN3cub18CUB_300001_SM_10006detail6reduce28DeviceReduceSingleTileKernelINS2_10policy_hubIijN4cuda3std3__44plusIiEEE10Policy1000EN6thrust24THRUST_300001_SM_1000_NS6detail15normal_iteratorINSD_10device_ptrIiEEEEPijS9_iiNS7_10__identityEEEvT0_T1_T2_T3_T4_T6_E12temp_storage+16];
	add.s32 	%r459, %r457, %r458;
	ld.shared.u32 	%r460, [_ZZN3cub18CUB_300001_SM_10006detail6reduce28DeviceReduceSingleTileKernelINS2_10policy_hubIijN4cuda3std3__44plusIiEEE10Policy1000EN6thrust24THRUST_300001_SM_1000_NS6detail15normal_iteratorINSD_10device_ptrIiEEEEPijS9_iiNS7_10__identityEEEvT0_T1_T2_T3_T4_T6_E12temp_storage+20];
	add.s32 	%r461, %r459, %r460;
	ld.shared.u32 	%r462, [_ZZN3cub18CUB_300001_SM_10006detail6reduce28DeviceReduceSingleTileKernelINS2_10policy_hubIijN4cuda3std3__44plusIiEEE10Policy1000EN6thrust24THRUST_300001_SM_1000_NS6detail15normal_iteratorINSD_10device_ptrIiEEEEPijS9_iiNS7_10__identityEEEvT0_T1_T2_T3_T4_T6_E12temp_storage+24];
	add.s32 	%r463, %r461, %r462;
	ld.shared.u32 	%r464, [_ZZN3cub18CUB_300001_SM_10006detail6reduce28DeviceReduceSingleTileKernelINS2_10policy_hubIijN4cuda3std3__44plusIiEEE10Policy1000EN6thrust24THRUST_300001_SM_1000_NS6detail15normal_iteratorINSD_10device_ptrIiEEEEPijS9_iiNS7_10__identityEEEvT0_T1_T2_T3_T4_T6_E12temp_storage+28];
	add.s32 	%r465, %r463, %r464;
	ld.shared.u32 	%r466, [_ZZN3cub18CUB_300001_SM_10006detail6reduce28DeviceReduceSingleTileKernelINS2_10policy_hubIijN4cuda3std3__44plusIiEEE10Policy1000EN6thrust24THRUST_300001_SM_1000_NS6detail15normal_iteratorINSD_10device_ptrIiEEEEPijS9_iiNS7_10__identityEEEvT0_T1_T2_T3_T4_T6_E12temp_storage+32];
	add.s32 	%r467, %r465, %r466;
	ld.shared.u32 	%r468, [_ZZN3cub18CUB_300001_SM_10006detail6reduce28DeviceReduceSingleTileKernelINS2_10policy_hubIijN4cuda3std3__44plusIiEEE10Policy1000EN6thrust24THRUST_300001_SM_1000_NS6detail15normal_iteratorINSD_10device_ptrIiEEEEPijS9_iiNS7_10__identityEEEvT0_T1_T2_T3_T4_T6_E12temp_storage+36];
	add.s32 	%r510, %r467, %r468;
	bra.uni 	$L__BB2_50;
$L__BB2_24:
	// begin inline asm
	mov.u32 %r358, %laneid;
	// end inline asm
	and.b32  	%r384, %r1, 992;
	add.s32 	%r385, %r384, 32;
	setp.gt.u32 	%p35, %r385, %r90;
	not.b32 	%r386, %r384;
	add.s32 	%r387, %r90, %r386;
	selp.b32 	%r382, %r387, 31, %p35;
	mov.b32 	%r361, 1;
	mov.b32 	%r383, -1;
	// begin inline asm
	shfl.sync.down.b32 %r359, %r488, %r361, %r382, %r383;
	// end inline asm
	setp.lt.s32 	%p36, %r358, %r382;
	selp.b32 	%r388, %r359, 0, %p36;
	add.s32 	%r365, %r388, %r488;
	mov.b32 	%r366, 2;
	// begin inline asm
	shfl.sync.down.b32 %r364, %r365, %r366, %r382, %r383;
	// end inline asm
	add.s32 	%r389, %r358, 2;
	setp.gt.s32 	%p37, %r389, %r382;
	selp.b32 	%r390, 0, %r364, %p37;
	add.s32 	%r370, %r365, %r390;
	mov.b32 	%r371, 4;
	// begin inline asm
	shfl.sync.down.b32 %r369, %r370, %r371, %r382, %r383;
	// end inline asm
	add.s32 	%r391, %r358, 4;
	setp.gt.s32 	%p38, %r391, %r382;
	selp.b32 	%r392, 0, %r369, %p38;
	add.s32 	%r375, %r370, %r392;
	mov.b32 	%r376, 8;
	// begin inline asm
	shfl.sync.down.b32 %r374, %r375, %r376, %r382, %r383;
	// end inline asm
	add.s32 	%r393, %r358, 8;
	setp.gt.s32 	%p39, %r393, %r382;
	selp.b32 	%r394, 0, %r374, %p39;
	add.s32 	%r380, %r375, %r394;
	mov.b32 	%r381, 16;
	// begin inline asm
	shfl.sync.down.b32 %r379, %r380, %r381, %r382, %r383;
	// end inline asm
	add.s32 	%r395, %r358, 16;
	setp.gt.s32 	%p40, %r395, %r382;
	selp.b32 	%r396, 0, %r379, %p40;
	add.s32 	%r510, %r380, %r396;
	setp.ne.s32 	%p41, %r358, 0;
	@%p41 bra 	$L__BB2_26;
	shr.u32 	%r397, %r1, 3;
	and.b32  	%r398, %r397, 124;
	mov.u32 	%r399, _ZZN3cub18CUB_300001_SM_10006detail6reduce28DeviceReduceSingleTileKernelINS2_10policy_hubIijN4cuda3std3__44plusIiEEE10Policy1000EN6thrust24THRUST_300001_SM_1000_NS6detail15normal_iteratorINSD_10device_ptrIiEEEEPijS9_iiNS7_10__identityEEEvT0_T1_T2_T3_T4_T6_E12temp_storage;
	add.s32 	%r400, %r399, %r398;
	st.shared.u32 	[%r400+8], %r510;
$L__BB2_26:
	bar.sync 	0;
	setp.ne.s32 	%p42, %r1, 0;
	@%p42 bra 	$L__BB2_50;
	setp.gt.u32 	%p43, %r90, 32;
	ld.shared.u32 	%r401, [_ZZN3cub18CUB_300001_SM_10006detail6reduce28DeviceReduceSingleTileKernelINS2_10policy_hubIijN4cuda3std3__44plusIiEEE10Policy1000EN6thrust24THRUST_300001_SM_1000_NS6detail15normal_iteratorINSD_10device_ptrIiEEEEPijS9_iiNS7_10__identityEEEvT0_T1_T2_T3_T4_T6_E12temp_storage+12];
	selp.b32 	%r402, %r401, 0, %p43;
	add.s32 	%r403, %r402, %r510;
	setp.gt.u32 	%p44, %r90, 64;
	ld.shared.u32 	%r404, [_ZZN3cub18CUB_300001_SM_10006detail6reduce28DeviceReduceSingleTileKernelINS2_10policy_hubIijN4cuda3std3__44plusIiEEE10Policy1000EN6thrust24THRUST_300001_SM_1000_NS6detail15normal_iteratorINSD_10device_ptrIiEEEEPijS9_iiNS7_10__identityEEEvT0_T1_T2_T3_T4_T6_E12temp_storage+16];
	selp.b32 	%r405, %r404, 0, %p44;
	add.s32 	%r406, %r403, %r405;
	setp.gt.u32 	%p45, %r90, 96;
	ld.shared.u32 	%r407, [_ZZN3cub18CUB_300001_SM_10006detail6reduce28DeviceReduceSingleTileKernelINS2_10policy_hubIijN4cuda3std3__44plusIiEEE10Policy1000EN6thrust24THRUST_300001_SM_1000_NS6detail15normal_iteratorINSD_10device_ptrIiEEEEPijS9_iiNS7_10__identityEEEvT0_T1_T2_T3_T4_T6_E12temp_storage+20];
	selp.b32 	%r408, %r407, 0, %p45;
	add.s32 	%r409, %r406, %r408;
	setp.gt.u32 	%p46, %r90, 128;
	ld.shared.u32 	%r410, [_ZZN3cub18CUB_300001_SM_10006detail6reduce28DeviceReduceSingleTileKernelINS2_10policy_hubIijN4cuda3std3__44plusIiEEE10Policy1000EN6thrust24THRUST_300001_SM_1000_NS6detail15normal_iteratorINSD_10device_ptrIiEEEEPijS9_iiNS7_10__identityEEEvT0_T1_T2_T3_T4_T6_E12temp_storage+24];
	selp.b32 	%r411, %r410, 0, %p46;
	add.s32 	%r412, %r409, %r411;
	setp.gt.u32 	%p47, %r90, 160;
	ld.shared.u32 	%r413, [_ZZN3cub18CUB_300001_SM_10006detail6reduce28DeviceReduceSingleTileKernelINS2_10policy_hubIijN4cuda3std3__44plusIiEEE10Policy1000EN6thrust24THRUST_300001_SM_1000_NS6detail15normal_iteratorINSD_10device_ptrIiEEEEPijS9_iiNS7_10__identityEEEvT0_T1_T2_T3_T4_T6_E12temp_storage+28];
	selp.b32 	%r414, %r413, 0, %p47;
	add.s32 	%r415, %r412, %r414;
	setp.gt.u32 	%p48, %r90, 192;
	ld.shared.u32 	%r416, [_ZZN3cub18CUB_300001_SM_10006detail6reduce28DeviceReduceSingleTileKernelINS2_10policy_hubIijN4cuda3std3__44plusIiEEE10Policy1000EN6thrust24THRUST_300001_SM_1000_NS6detail15normal_iteratorINSD_10device_ptrIiEEEEPijS9_iiNS7_10__identityEEEvT0_T1_T2_T3_T4_T6_E12temp_storage+32];
	selp.b32 	%r417, %r416, 0, %p48;
	add.s32 	%r418, %r415, %r417;
	setp.gt.u32 	%p49, %r90, 224;
	ld.shared.u32 	%r419, [_ZZN3cub18CUB_300001_SM_10006detail6reduce28DeviceReduceSingleTileKernelINS2_10policy_hubIijN4cuda3std3__44plusIiEEE10Policy1000EN6thrust24THRUST_300001_SM_1000_NS6detail15normal_iteratorINSD_10device_ptrIiEEEEPijS9_iiNS7_10__identityEEEvT0_T1_T2_T3_T4_T6_E12temp_storage+36];
	selp.b32 	%r420, %r419, 0, %p49;
	add.s32 	%r510, %r418, %r420;
	bra.uni 	$L__BB2_50;
$L__BB2_28:
	mov.u32 	%r40, %tid.x;
	mul.wide.u32 	%rd11, %r40, 4;
	add.s64 	%rd12, %rd2, %rd11;
	ld.global.u32 	%r93, [%rd12];
	ld.global.u32 	%r94, [%rd12+1024];
	ld.global.u32 	%r95, [%rd12+2048];
	ld.global.u32 	%r96, [%rd12+3072];
	ld.global.u32 	%r97, [%rd12+4096];
	ld.global.u32 	%r98, [%rd12+5120];
	ld.global.u32 	%r99, [%rd12+6144];
	ld.global.u32 	%r100, [%rd12+7168];
	ld.global.u32 	%r101, [%rd12+8192];
	ld.global.u32 	%r102, [%rd12+9216];
	ld.global.u32 	%r103, [%rd12+10240];
	ld.global.u32 	%r104, [%rd12+11264];
	ld.global.u32 	%r105, [%rd12+12288];
	ld.global.u32 	%r106, [%rd12+13312];
	ld.global.u32 	%r107, [%rd12+14336];
	ld.global.u32 	%r108, [%rd12+15360];
	add.s32 	%r109, %r94, %r93;
	add.s32 	%r110, %r95, %r109;
	add.s32 	%r111, %r96, %r110;
	add.s32 	%r112, %r97, %r111;
	add.s32 	%r113, %r98, %r112;
	add.s32 	%r114, %r99, %r113;
	add.s32 	%r115, %r100, %r114;
	add.s32 	%r116, %r101, %r115;
	add.s32 	%r117, %r102, %r116;
	add.s32 	%r118, %r103, %r117;
	add.s32 	%r119, %r104, %r118;
	add.s32 	%r120, %r105, %r119;
	add.s32 	%r121, %r106, %r120;
	add.s32 	%r122, %r107, %r121;
	add.s32 	%r509, %r108, %r122;
	add.s32 	%r42, %r90, -4096;
	setp.lt.u32 	%p3, %r42, 4096;
	mov.b32 	%r492, 4096;
	@%p3 bra 	$L__BB2_32;
	mov.b32 	%r492, 4096;
$L__BB2_30:
	add.s32 	%r124, %r40, %r492;
	mul.wide.u32 	%rd13, %r124, 4;
	add.s64 	%rd14, %rd2, %rd13;
	ld.global.u32 	%r125, [%rd14];
	ld.global.u32 	%r126, [%rd14+1024];
	ld.global.u32 	%r127, [%rd14+2048];
	ld.global.u32 	%r128, [%rd14+3072];
	ld.global.u32 	%r129, [%rd14+4096];
	ld.global.u32 	%r130, [%rd14+5120];
	ld.global.u32 	%r131, [%rd14+6144];
	ld.global.u32 	%r132, [%rd14+7168];
	ld.global.u32 	%r133, [%rd14+8192];
	ld.global.u32 	%r134, [%rd14+9216];
	ld.global.u32 	%r135, [%rd14+10240];
	ld.global.u32 	%r136, [%rd14+11264];
	ld.global.u32 	%r137, [%rd14+12288];
	ld.global.u32 	%r138, [%rd14+13312];
	ld.global.u32 	%r139, [%rd14+14336];
	ld.global.u32 	%r140, [%rd14+15360];
	add.s32 	%r141, %r125, %r509;
	add.s32 	%r142, %r126, %r141;
	add.s32 	%r143, %r127, %r142;
	add.s32 	%r144, %r128, %r143;
	add.s32 	%r145, %r129, %r144;
	add.s32 	%r146, %r130, %r145;
	add.s32 	%r147, %r131, %r146;
	add.s32 	%r148, %r132, %r147;
	add.s32 	%r149, %r133, %r148;
	add.s32 	%r150, %r134, %r149;
	add.s32 	%r151, %r135, %r150;
	add.s32 	%r152, %r136, %r151;
	add.s32 	%r153, %r137, %r152;
	add.s32 	%r154, %r138, %r153;
	add.s32 	%r155, %r139, %r154;
	add.s32 	%r509, %r140, %r155;
	sub.s32 	%r156, %r90, %r492;
	setp.lt.u32 	%p4, %r156, 4096;
	@%p4 bra 	$L__BB2_46;
	add.s32 	%r492, %r492, 4096;
	setp.le.u32 	%p5, %r492, %r42;
	@%p5 bra 	$L__BB2_30;
$L__BB2_32:
	setp.le.u32 	%p6, %r90, %r492;
	sub.s32 	%r157, %r90, %r492;
	setp.ge.s32 	%p7, %r40, %r157;
	or.pred  	%p8, %p6, %p7;
	@%p8 bra 	$L__BB2_46;
	not.b32 	%r160, %r40;
	add.s32 	%r161, %r90, %r160;
	sub.s32 	%r162, %r161, %r492;
	shr.u32 	%r163, %r162, 8;
	add.s32 	%r49, %r163, 1;
	and.b32  	%r50, %r49, 15;
	setp.lt.u32 	%p9, %r162, 3840;
	mov.u32 	%r501, %r40;
	@%p9 bra 	$L__BB2_37;
	or.b32  	%r495, %r40, 2048;
	add.s32 	%r494, %r40, %r492;
	and.b32  	%r164, %r49, 33554416;
	neg.s32 	%r493, %r164;
$L__BB2_35:
	.pragma "nounroll";
	mul.wide.u32 	%rd15, %r494, 4;
	add.s64 	%rd16, %rd2, %rd15;
	ld.global.u32 	%r165, [%rd16];
	add.s32 	%r166, %r165, %r509;
	add.s32 	%r167, %r494, 256;
	mul.wide.u32 	%rd17, %r167, 4;
	add.s64 	%rd18, %rd2, %rd17;
	ld.global.u32 	%r168, [%rd18];
	add.s32 	%r169, %r168, %r166;
	add.s32 	%r170, %r494, 512;
	mul.wide.u32 	%rd19, %r170, 4;
	add.s64 	%rd20, %rd2, %rd19;
	ld.global.u32 	%r171, [%rd20];
	add.s32 	%r172, %r171, %r169;
	add.s32 	%r173, %r494, 768;
	mul.wide.u32 	%rd21, %r173, 4;
	add.s64 	%rd22, %rd2, %rd21;
	ld.global.u32 	%r174, [%rd22];
	add.s32 	%r175, %r174, %r172;
	add.s32 	%r176, %r494, 1024;
	mul.wide.u32 	%rd23, %r176, 4;
	add.s64 	%rd24, %rd2, %rd23;
	ld.global.u32 	%r177, [%rd24];
	add.s32 	%r178, %r177, %r175;
	add.s32 	%r179, %r494, 1280;
	mul.wide.u32 	%rd25, %r179, 4;
	add.s64 	%rd26, %rd2, %rd25;
	ld.global.u32 	%r180, [%rd26];
	add.s32 	%r181, %r180, %r178;
	add.s32 	%r182, %r494, 1536;
	mul.wide.u32 	%rd27, %r182, 4;
	add.s64 	%rd28, %rd2, %rd27;
	ld.global.u32 	%r183, [%rd28];
	add.s32 	%r184, %r183, %r181;
	add.s32 	%r185, %r494, 1792;
	mul.wide.u32 	%rd29, %r185, 4;
	add.s64 	%rd30, %rd2, %rd29;
	ld.global.u32 	%r186, [%rd30];
	add.s32 	%r187, %r186, %r184;
	add.s32 	%r188, %r494, 2048;
	mul.wide.u32 	%rd31, %r188, 4;
	add.s64 	%rd32, %rd2, %rd31;
	ld.global.u32 	%r189, [%rd32];
	add.s32 	%r190, %r189, %r187;
	add.s32 	%r191, %r494, 2304;
	mul.wide.u32 	%rd33, %r191, 4;
	add.s64 	%rd34, %rd2, %rd33;
	ld.global.u32 	%r192, [%rd34];
	add.s32 	%r193, %r192, %r190;
	add.s32 	%r194, %r494, 2560;
	mul.wide.u32 	%rd35, %r194, 4;
	add.s64 	%rd36, %rd2, %rd35;
	ld.global.u32 	%r195, [%rd36];
	add.s32 	%r196, %r195, %r193;
	add.s32 	%r197, %r494, 2816;
	mul.wide.u32 	%rd37, %r197, 4;
	add.s64 	%rd38, %rd2, %rd37;
	ld.global.u32 	%r198, [%rd38];
	add.s32 	%r199, %r198, %r196;
	add.s32 	%r200, %r494, 3072;
	mul.wide.u32 	%rd39, %r200, 4;
	add.s64 	%rd40, %rd2, %rd39;
	ld.global.u32 	%r201, [%rd40];
	add.s32 	%r202, %r201, %r199;
	add.s32 	%r203, %r494, 3328;
	mul.wide.u32 	%rd41, %r203, 4;
	add.s64 	%rd42, %rd2, %rd41;
	ld.global.u32 	%r204, [%rd42];
	add.s32 	%r205, %r204, %r202;
	add.s32 	%r206, %r494, 3584;
	mul.wide.u32 	%rd43, %r206, 4;
	add.s64 	%rd44, %rd2, %rd43;
	ld.global.u32 	%r207, [%rd44];
	add.s32 	%r208, %r207, %r205;
	add.s32 	%r209, %r494, 3840;
	mul.wide.u32 	%rd45, %r209, 4;
	add.s64 	%rd46, %rd2, %rd45;
	ld.global.u32 	%r210, [%rd46];
	add.s32 	%r509, %r210, %r208;
	add.s32 	%r495, %r495, 4096;
	add.s32 	%r494, %r494, 4096;
	add.s32 	%r493, %r493, 16;
	setp.ne.s32 	%p10, %r493, 0;
	@%p10 bra 	$L__BB2_35;
	add.s32 	%r501, %r495, -2048;
$L__BB2_37:
	setp.eq.s32 	%p11, %r50, 0;
	@%p11 bra 	$L__BB2_46;
	and.b32  	%r66, %r49, 7;
	setp.lt.u32 	%p12, %r50, 8;
	@%p12 bra 	$L__BB2_40;
	add.s32 	%r212, %r501, %r492;
	mul.wide.u32 	%rd47, %r212, 4;
	add.s64 	%rd48, %rd2, %rd47;
	ld.global.u32 	%r213, [%rd48];
	add.s32 	%r214, %r213, %r509;
	add.s32 	%r215, %r212, 256;
	mul.wide.u32 	%rd49, %r215, 4;
	add.s64 	%rd50, %rd2, %rd49;
	ld.global.u32 	%r216, [%rd50];
	add.s32 	%r217, %r216, %r214;
	add.s32 	%r218, %r212, 512;
	mul.wide.u32 	%rd51, %r218, 4;
	add.s64 	%rd52, %rd2, %rd51;
	ld.global.u32 	%r219, [%rd52];
	add.s32 	%r220, %r219, %r217;
	add.s32 	%r221, %r212, 768;
	mul.wide.u32 	%rd53, %r221, 4;
	add.s64 	%rd54, %rd2, %rd53;
	ld.global.u32 	%r222, [%rd54];
	add.s32 	%r223, %r222, %r220;
	add.s32 	%r224, %r212, 1024;
	mul.wide.u32 	%rd55, %r224, 4;
	add.s64 	%rd56, %rd2, %rd55;
	ld.global.u32 	%r225, [%rd56];
	add.s32 	%r226, %r225, %r223;
	add.s32 	%r227, %r212, 1280;
	mul.wide.u32 	%rd57, %r227, 4;
	add.s64 	%rd58, %rd2, %rd57;
	ld.global.u32 	%r228, [%rd58];
	add.s32 	%r229, %r228, %r226;
	add.s32 	%r230, %r212, 1536;
	mul.wide.u32 	%rd59, %r230, 4;
	add.s64 	%rd60, %rd2, %rd59;
	ld.global.u32 	%r231, [%rd60];
	add.s32 	%r232, %r231, %r229;
	add.s32 	%r233, %r212, 1792;
	mul.wide.u32 	%rd61, %r233, 4;
	add.s64 	%rd62, %rd2, %rd61;
	ld.global.u32 	%r234, [%rd62];
	add.s32 	%r509, %r234, %r232;
	add.s32 	%r501, %r501, 2048;
$L__BB2_40:
	setp.eq.s32 	%p13, %r66, 0;
	@%p13 bra 	$L__BB2_46;
	and.b32  	%r72, %r49, 3;
	setp.lt.u32 	%p14, %r66, 4;
	@%p14 bra 	$L__BB2_43;
	add.s32 	%r236, %r501, %r492;
	mul.wide.u32 	%rd63, %r236, 4;
	add.s64 	%rd64, %rd2, %rd63;
	ld.global.u32 	%r237, [%rd64];
	add.s32 	%r238, %r237, %r509;
	add.s32 	%r239, %r236, 256;
	mul.wide.u32 	%rd65, %r239, 4;
	add.s64 	%rd66, %rd2, %rd65;
	ld.global.u32 	%r240, [%rd66];
	add.s32 	%r241, %r240, %r238;
	add.s32 	%r242, %r236, 512;
	mul.wide.u32 	%rd67, %r242, 4;
	add.s64 	%rd68, %rd2, %rd67;
	ld.global.u32 	%r243, [%rd68];
	add.s32 	%r244, %r243, %r241;
	add.s32 	%r245, %r236, 768;
	mul.wide.u32 	%rd69, %r245, 4;
	add.s64 	%rd70, %rd2, %rd69;
	ld.global.u32 	%r246, [%rd70];
	add.s32 	%r509, %r246, %r244;
	add.s32 	%r501, %r501, 1024;
$L__BB2_43:
	setp.eq.s32 	%p15, %r72, 0;
	@%p15 bra 	$L__BB2_46;
	add.s32 	%r507, %r501, %r492;
	neg.s32 	%r506, %r72;
$L__BB2_45:
	.pragma "nounroll";
	mul.wide.u32 	%rd71, %r507, 4;
	add.s64 	%rd72, %rd2, %rd71;
	ld.global.u32 	%r247, [%rd72];
	add.s32 	%r509, %r247, %r509;
	add.s32 	%r507, %r507, 256;
	add.s32 	%r506, %r506, 1;
	setp.ne.s32 	%p16, %r506, 0;
	@%p16 bra 	$L__BB2_45;
$L__BB2_46:
	// begin inline asm
	mov.u32 %r248, %laneid;
	// end inline asm
	mov.b32 	%r251, 1;
	mov.b32 	%r272, 31;
	mov.b32 	%r273, -1;
	// begin inline asm
	shfl.sync.down.b32 %r249, %r509, %r251, %r272, %r273;
	// end inline asm
	setp.gt.s32 	%p17, %r248, 30;
	selp.b32 	%r274, 0, %r249, %p17;
	add.s32 	%r255, %r274, %r509;
	mov.b32 	%r256, 2;
	// begin inline asm
	shfl.sync.down.b32 %r254, %r255, %r256, %r272, %r273;
	// end inline asm
	setp.gt.s32 	%p18, %r248, 29;
	selp.b32 	%r275, 0, %r254, %p18;
	add.s32 	%r260, %r255, %r275;
	mov.b32 	%r261, 4;
	// begin inline asm
	shfl.sync.down.b32 %r259, %r260, %r261, %r272, %r273;
	// end inline asm
	setp.gt.s32 	%p19, %r248, 27;
	selp.b32 	%r276, 0, %r259, %p19;
	add.s32 	%r265, %r260, %r276;
	mov.b32 	%r266, 8;
	// begin inline asm
	shfl.sync.down.b32 %r264, %r265, %r266, %r272, %r273;
	// end inline asm
	setp.gt.s32 	%p20, %r248, 23;
	selp.b32 	%r277, 0, %r264, %p20;
	add.s32 	%r270, %r265, %r277;
	mov.b32 	%r271, 16;
	// begin inline asm
	shfl.sync.down.b32 %r269, %r270, %r271, %r272, %r273;
	// end inline asm
	setp.gt.s32 	%p21, %r248, 15;
	selp.b32 	%r278, 0, %r269, %p21;
	add.s32 	%r510, %r270, %r278;
	setp.ne.s32 	%p22, %r248, 0;
	@%p22 bra 	$L__BB2_48;
	shr.u32 	%r279, %r40, 3;
	and.b32  	%r280, %r279, 124;
	mov.u32 	%r281, _ZZN3cub18CUB_300001_SM_10006detail6reduce28DeviceReduceSingleTileKernelINS2_10policy_hubIijN4cuda3std3__44plusIiEEE10Policy1000EN6thrust24THRUST_300001_SM_1000_NS6detail15normal_iteratorINSD_10device_ptrIiEEEEPijS9_iiNS7_10__identityEEEvT0_T1_T2_T3_T4_T6_E12temp_storage;
	add.s32 	%r282, %r281, %r280;
	st.shared.u32 	[%r282+8], %r510;
$L__BB2_48:
	bar.sync 	0;
	setp.ne.s32 	%p23, %r40, 0;
	@%p23 bra 	$L__BB2_50;
	ld.shared.u32 	%r283, [_ZZN3cub18CUB_300001_SM_10006detail6reduce28DeviceReduceSingleTileKernelINS2_10policy_hubIijN4cuda3std3__44plusIiEEE10Policy1000EN6thrust24THRUST_300001_SM_1000_NS6detail15normal_iteratorINSD_10device_ptrIiEEEEPijS9_iiNS7_10__identityEEEvT0_T1_T2_T3_T4_T6_E12temp_storage+12];
	add.s32 	%r284, %r283, %r510;
	ld.shared.u32 	%r285, [_ZZN3cub18CUB_300001_SM_10006detail6reduce28DeviceReduceSingleTileKernelINS2_10policy_hubIijN4cuda3std3__44plusIiEEE10Policy1000EN6thrust24THRUST_300001_SM_1000_NS6detail15normal_iteratorINSD_10device_ptrIiEEEEPijS9_iiNS7_10__identityEEEvT0_T1_T2_T3_T4_T6_E12temp_storage+16];
	add.s32 	%r286, %r284, %r285;
	ld.shared.u32 	%r287, [_ZZN3cub18CUB_300001_SM_10006detail6reduce28DeviceReduceSingleTileKernelINS2_10policy_hubIijN4cuda3std3__44plusIiEEE10Policy1000EN6thrust24THRUST_300001_SM_1000_NS6detail15normal_iteratorINSD_10device_ptrIiEEEEPijS9_iiNS7_10__identityEEEvT0_T1_T2_T3_T4_T6_E12temp_storage+20];
	add.s32 	%r288, %r286, %r287;
	ld.shared.u32 	%r289, [_ZZN3cub18CUB_300001_SM_10006detail6reduce28DeviceReduceSingleTileKernelINS2_10policy_hubIijN4cuda3std3__44plusIiEEE10Policy1000EN6thrust24THRUST_300001_SM_1000_NS6detail15normal_iteratorINSD_10device_ptrIiEEEEPijS9_iiNS7_10__identityEEEvT0_T1_T2_T3_T4_T6_E12temp_storage+24];
	add.s32 	%r290, %r288, %r289;
	ld.shared.u32 	%r291, [_ZZN3cub18CUB_300001_SM_10006detail6reduce28DeviceReduceSingleTileKernelINS2_10policy_hubIijN4cuda3std3__44plusIiEEE10Policy1000EN6thrust24THRUST_300001_SM_1000_NS6detail15normal_iteratorINSD_10device_ptrIiEEEEPijS9_iiNS7_10__identityEEEvT0_T1_T2_T3_T4_T6_E12temp_storage+28];
	add.s32 	%r292, %r290, %r291;
	ld.shared.u32 	%r293, [_ZZN3cub18CUB_300001_SM_10006detail6reduce28DeviceReduceSingleTileKernelINS2_10policy_hubIijN4cuda3std3__44plusIiEEE10Policy1000EN6thrust24THRUST_300001_SM_1000_NS6detail15normal_iteratorINSD_10device_ptrIiEEEEPijS9_iiNS7_10__identityEEEvT0_T1_T2_T3_T4_T6_E12temp_storage+32];
	add.s32 	%r294, %r292, %r293;
	ld.shared.u32 	%r295, [_ZZN3cub18CUB_300001_SM_10006detail6reduce28DeviceReduceSingleTileKernelINS2_10policy_hubIijN4cuda3std3__44plusIiEEE10Policy1000EN6thrust24THRUST_300001_SM_1000_NS6detail15normal_iteratorINSD_10device_ptrIiEEEEPijS9_iiNS7_10__identityEEEvT0_T1_T2_T3_T4_T6_E12temp_storage+36];
	add.s32 	%r510, %r294, %r295;
$L__BB2_50:
	mov.u32 	%r469, %tid.x;
	setp.ne.s32 	%p57, %r469, 0;
	@%p57 bra 	$L__BB2_52;
	add.s32 	%r470, %r510, %r91;
	st.global.u32 	[%rd1], %r470;
$L__BB2_52:
	ret;

}
	// .globl	_ZN3cub18CUB_300001_SM_10006detail6reduce18DeviceReduceKernelINS2_10policy_hubIijN4cuda3std3__44plusIiEEE10Policy1000EN6thrust24THRUST_300001_SM_1000_NS6detail15normal_iteratorINSD_10device_ptrIiEEEEjS9_iNS7_10__identityEEEvT0_PT3_T1_NS0_13GridEvenShareISN_EET2_T4_
.visible .entry _ZN3cub18CUB_300001_SM_10006detail6reduce18DeviceReduceKernelINS2_10policy_hubIijN4cuda3std3__44plusIiEEE10Policy1000EN6thrust24THRUST_300001_SM_1000_NS6detail15normal_iteratorINSD_10device_ptrIiEEEEjS9_iNS7_10__identityEEEvT0_PT3_T1_NS0_13GridEvenShareISN_EET2_T4_(
	.param .align 8 .b8 _ZN3cub18CUB_300001_SM_10006detail6reduce18DeviceReduceKernelINS2_10policy_hubIijN4cuda3std3__44plusIiEEE10Policy1000EN6thrust24THRUST_300001_SM_1000_NS6detail15normal_iteratorINSD_10device_ptrIiEEEEjS9_iNS7_10__identityEEEvT0_PT3_T1_NS0_13GridEvenShareISN_EET2_T4__param_0[8],
	.param .u64 .ptr .align 1 _ZN3cub18CUB_300001_SM_10006detail6reduce18DeviceReduceKernelINS2_10policy_hubIijN4cuda3std3__44plusIiEEE10Policy1000EN6thrust24THRUST_300001_SM_1000_NS6detail15normal_iteratorINSD_10device_ptrIiEEEEjS9_iNS7_10__identityEEEvT0_PT3_T1_NS0_13GridEvenShareISN_EET2_T4__param_1,
	.param .u32 _ZN3cub18CUB_300001_SM_10006detail6reduce18DeviceReduceKernelINS2_10policy_hubIijN4cuda3std3__44plusIiEEE10Policy1000EN6thrust24THRUST_300001_SM_1000_NS6detail15normal_iteratorINSD_10device_ptrIiEEEEjS9_iNS7_10__identityEEEvT0_PT3_T1_NS0_13GridEvenShareISN_EET2_T4__param_2,
	.param .align 4 .b8 _ZN3cub18CUB_300001_SM_10006detail6reduce18DeviceReduceKernelINS2_10policy_hubIijN4cuda3std3__44plusIiEEE10Policy1000EN6thrust24THRUST_300001_SM_1000_NS6detail15normal_iteratorINSD_10device_ptrIiEEEEjS9_iNS7_10__identityEEEvT0_PT3_T1_NS0_13GridEvenShareISN_EET2_T4__param_3[40],
	.param .align 1 .b8 _ZN3cub18CUB_300001_SM_10006detail6reduce18DeviceReduceKernelINS2_10policy_hubIijN4cuda3std3__44plusIiEEE10Policy1000EN6thrust24THRUST_300001_SM_1000_NS6detail15normal_iteratorINSD_10device_ptrIiEEEEjS9_iNS7_10__identityEEEvT0_PT3_T1_NS0_13GridEvenShareISN_EET2_T4__param_4[1],
	.param .align 1 .b8 _ZN3cub18CUB_300001_SM_10006detail6reduce18DeviceReduceKernelINS2_10policy_hubIijN4cuda3std3__44plusIiEEE10Policy1000EN6thrust24THRUST_300001_SM_1000_NS6detail15normal_iteratorINSD_10device_ptrIiEEEEjS9_iNS7_10__identityEEEvT0_PT3_T1_NS0_13GridEvenShareISN_EET2_T4__param_5[1]
)
.maxntid 256
{
	.reg .pred 	%p<57>;
	.reg .b16 	%rs<4>;
	.reg .b32 	%r<575>;
	.reg .b64 	%rd<130>;
	// demoted variable
	.shared .align 4 .b8 _ZZN3cub18CUB_300001_SM_10006detail6reduce18DeviceReduceKernelINS2_10policy_hubIijN4cuda3std3__44plusIiEEE10Policy1000EN6thrust24THRUST_300001_SM_1000_NS6detail15normal_iteratorINSD_10device_ptrIiEEEEjS9_iNS7_10__identityEEEvT0_PT3_T1_NS0_13GridEvenShareISN_EET2_T4_E12temp_storage[44];
	ld.param.u32 	%r1, [_ZN3cub18CUB_300001_SM_10006detail6reduce18DeviceReduceKernelINS2_10policy_hubIijN4cuda3std3__44plusIiEEE10Policy1000EN6thrust24THRUST_300001_SM_1000_NS6detail15normal_iteratorINSD_10device_ptrIiEEEEjS9_iNS7_10__identityEEEvT0_PT3_T1_NS0_13GridEvenShareISN_EET2_T4__param_3+20];
	ld.param.u32 	%r2, [_ZN3cub18CUB_300001_SM_10006detail6reduce18DeviceReduceKernelINS2_10policy_hubIijN4cuda3std3__44plusIiEEE10Policy1000EN6thrust24THRUST_300001_SM_1000_NS6detail15normal_iteratorINSD_10device_ptrIiEEEEjS9_iNS7_10__identityEEEvT0_PT3_T1_NS0_13GridEvenShareISN_EET2_T4__param_3+24];
	ld.param.u64 	%rd3, [_ZN3cub18CUB_300001_SM_10006detail6reduce18DeviceReduceKernelINS2_10policy_hubIijN4cuda3std3__44plusIiEEE10Policy1000EN6thrust24THRUST_300001_SM_1000_NS6detail15normal_iteratorINSD_10device_ptrIiEEEEjS9_iNS7_10__identityEEEvT0_PT3_T1_NS0_13GridEvenShareISN_EET2_T4__param_0];
	cvta.to.global.u64 	%rd1, %rd3;
	mov.u32 	%r3, %ctaid.x;
	shl.b32 	%r4, %r2, 12;
	shl.b32 	%r556, %r3, 12;
	sub.s32 	%r6, %r1, %r556;
	setp.gt.u32 	%p1, %r6, 4095;
	@%p1 bra 	$L__BB3_26;
	mov.u32 	%r7, %tid.x;
	setp.ge.u32 	%p23, %r7, %r6;
	mov.b32 	%r550, 0;
	mov.u32 	%r539, %r7;
	@%p23 bra 	$L__BB3_3;
	add.s32 	%r330, %r556, %r7;
	mul.wide.u32 	%rd66, %r330, 4;
	add.s64 	%rd67, %rd1, %rd66;
	ld.global.u32 	%r550, [%rd67];
	add.s32 	%r539, %r7, 256;
$L__BB3_3:
	setp.ge.u32 	%p24, %r539, %r6;
	@%p24 bra 	$L__BB3_17;
	not.b32 	%r332, %r539;
	add.s32 	%r333, %r1, %r332;
	sub.s32 	%r334, %r333, %r556;
	shr.u32 	%r335, %r334, 8;
	add.s32 	%r12, %r335, 1;
	and.b32  	%r13, %r12, 15;
	setp.lt.u32 	%p25, %r334, 3840;
	@%p25 bra 	$L__BB3_8;
	or.b32  	%r536, %r539, 2048;
	add.s32 	%r535, %r539, %r556;
	and.b32  	%r336, %r12, 33554416;
	neg.s32 	%r534, %r336;
$L__BB3_6:
	.pragma "nounroll";
	mul.wide.u32 	%rd68, %r535, 4;
	add.s64 	%rd69, %rd1, %rd68;
	ld.global.u32 	%r337, [%rd69];
	add.s32 	%r338, %r337, %r550;
	add.s32 	%r339, %r535, 256;
	mul.wide.u32 	%rd70, %r339, 4;
	add.s64 	%rd71, %rd1, %rd70;
	ld.global.u32 	%r340, [%rd71];
	add.s32 	%r341, %r340, %r338;
	add.s32 	%r342, %r535, 512;
	mul.wide.u32 	%rd72, %r342, 4;
	add.s64 	%rd73, %rd1, %rd72;
	ld.global.u32 	%r343, [%rd73];
	add.s32 	%r344, %r343, %r341;
	add.s32 	%r345, %r535, 768;
	mul.wide.u32 	%rd74, %r345, 4;
	add.s64 	%rd75, %rd1, %rd74;
	ld.global.u32 	%r346, [%rd75];
	add.s32 	%r347, %r346, %r344;
	add.s32 	%r348, %r535, 1024;
	mul.wide.u32 	%rd76, %r348, 4;
	add.s64 	%rd77, %rd1, %rd76;
	ld.global.u32 	%r349, [%rd77];
	add.s32 	%r350, %r349, %r347;
	add.s32 	%r351, %r535, 1280;
	mul.wide.u32 	%rd78, %r351, 4;
	add.s64 	%rd79, %rd1, %rd78;
	ld.global.u32 	%r352, [%rd79];
	add.s32 	%r353, %r352, %r350;
	add.s32 	%r354, %r535, 1536;
	mul.wide.u32 	%rd80, %r354, 4;
	add.s64 	%rd81, %rd1, %rd80;
	ld.global.u32 	%r355, [%rd81];
	add.s32 	%r356, %r355, %r353;
	add.s32 	%r357, %r535, 1792;
	mul.wide.u32 	%rd82, %r357, 4;
	add.s64 	%rd83, %rd1, %rd82;
	ld.global.u32 	%r358, [%rd83];
	add.s32 	%r359, %r358, %r356;
	add.s32 	%r360, %r535, 2048;
	mul.wide.u32 	%rd84, %r360, 4;
	add.s64 	%rd85, %rd1, %rd84;
	ld.global.u32 	%r361, [%rd85];
	add.s32 	%r362, %r361, %r359;
	add.s32 	%r363, %r535, 2304;
	mul.wide.u32 	%rd86, %r363, 4;
	add.s64 	%rd87, %rd1, %rd86;
	ld.global.u32 	%r364, [%rd87];
	add.s32 	%r365, %r364, %r362;
	add.s32 	%r366, %r535, 2560;
	mul.wide.u32 	%rd88, %r366, 4;
	add.s64 	%rd89, %rd1, %rd88;
	ld.global.u32 	%r367, [%rd89];
	add.s32 	%r368, %r367, %r365;
	add.s32 	%r369, %r535, 2816;
	mul.wide.u32 	%rd90, %r369, 4;
	add.s64 	%rd91, %rd1, %rd90;
	ld.global.u32 	%r370, [%rd91];
	add.s32 	%r371, %r370, %r368;
	add.s32 	%r372, %r535, 3072;
	mul.wide.u32 	%rd92, %r372, 4;
	add.s64 	%rd93, %rd1, %rd92;
	ld.global.u32 	%r373, [%rd93];
	add.s32 	%r374, %r373, %r371;
	add.s32 	%r375, %r535, 3328;
	mul.wide.u32 	%rd94, %r375, 4;
	add.s64 	%rd95, %rd1, %rd94;
	ld.global.u32 	%r376, [%rd95];
	add.s32 	%r377, %r376, %r374;
	add.s32 	%r378, %r535, 3584;
	mul.wide.u32 	%rd96, %r378, 4;
	add.s64 	%rd97, %rd1, %rd96;
	ld.global.u32 	%r379, [%rd97];
	add.s32 	%r380, %r379, %r377;
	add.s32 	%r381, %r535, 3840;
	mul.wide.u32 	%rd98, %r381, 4;
	add.s64 	%rd99, %rd1, %rd98;
	ld.global.u32 	%r382, [%rd99];
	add.s32 	%r550, %r382, %r380;
	add.s32 	%r536, %r536, 4096;
	add.s32 	%r535, %r535, 4096;
	add.s32 	%r534, %r534, 16;
	setp.ne.s32 	%p26, %r534, 0;
	@%p26 bra 	$L__BB3_6;
	add.s32 	%r539, %r536, -2048;
$L__BB3_8:
	setp.eq.s32 	%p27, %r13, 0;
	@%p27 bra 	$L__BB3_17;
	and.b32  	%r29, %r12, 7;
	setp.lt.u32 	%p28, %r13, 8;
	@%p28 bra 	$L__BB3_11;
	add.s32 	%r384, %r556, %r539;
	mul.wide.u32 	%rd100, %r384, 4;
	add.s64 	%rd101, %rd1, %rd100;
	ld.global.u32 	%r385, [%rd101];
	add.s32 	%r386, %r385, %r550;
	add.s32 	%r387, %r384, 256;
	mul.wide.u32 	%rd102, %r387, 4;
	add.s64 	%rd103, %rd1, %rd102;
	ld.global.u32 	%r388, [%rd103];
	add.s32 	%r389, %r388, %r386;
	add.s32 	%r390, %r384, 512;
	mul.wide.u32 	%rd104, %r390, 4;
	add.s64 	%rd105, %rd1, %rd104;
	ld.global.u32 	%r391, [%rd105];
	add.s32 	%r392, %r391, %r389;
	add.s32 	%r393, %r384, 768;
	mul.wide.u32 	%rd106, %r393, 4;
	add.s64 	%rd107, %rd1, %rd106;
	ld.global.u32 	%r394, [%rd107];
	add.s32 	%r395, %r394, %r392;
	add.s32 	%r396, %r384, 1024;
	mul.wide.u32 	%rd108, %r396, 4;
	add.s64 	%rd109, %rd1, %rd108;
	ld.global.u32 	%r397, [%rd109];
	add.s32 	%r398, %r397, %r395;
	add.s32 	%r399, %r384, 1280;
	mul.wide.u32 	%rd110, %r399, 4;
	add.s64 	%rd111, %rd1, %rd110;
	ld.global.u32 	%r400, [%rd111];
	add.s32 	%r401, %r400, %r398;
	add.s32 	%r402, %r384, 1536;
	mul.wide.u32 	%rd112, %r402, 4;
	add.s64 	%rd113, %rd1, %rd112;
	ld.global.u32 	%r403, [%rd113];
	add.s32 	%r404, %r403, %r401;
	add.s32 	%r405, %r384, 1792;
	mul.wide.u32 	%rd114, %r405, 4;
	add.s64 	%rd115, %rd1, %rd114;
	ld.global.u32 	%r406, [%rd115];
	add.s32 	%r550, %r406, %r404;
	add.s32 	%r539, %r539, 2048;
$L__BB3_11:
	setp.eq.s32 	%p29, %r29, 0;
	@%p29 bra 	$L__BB3_17;
	and.b32  	%r35, %r12, 3;
	setp.lt.u32 	%p30, %r29, 4;
	@%p30 bra 	$L__BB3_14;
	add.s32 	%r408, %r556, %r539;
	mul.wide.u32 	%rd116, %r408, 4;
	add.s64 	%rd117, %rd1, %rd116;
	ld.global.u32 	%r409, [%rd117];
	add.s32 	%r410, %r409, %r550;
	add.s32 	%r411, %r408, 256;
	mul.wide.u32 	%rd118, %r411, 4;
	add.s64 	%rd119, %rd1, %rd118;
	ld.global.u32 	%r412, [%rd119];
	add.s32 	%r413, %r412, %r410;
	add.s32 	%r414, %r408, 512;
	mul.wide.u32 	%rd120, %r414, 4;
	add.s64 	%rd121, %rd1, %rd120;
	ld.global.u32 	%r415, [%rd121];
	add.s32 	%r416, %r415, %r413;
	add.s32 	%r417, %r408, 768;
	mul.wide.u32 	%rd122, %r417, 4;
	add.s64 	%rd123, %rd1, %rd122;
	ld.global.u32 	%r418, [%rd123];
	add.s32 	%r550, %r418, %r416;
	add.s32 	%r539, %r539, 1024;
$L__BB3_14:
	setp.eq.s32 	%p31, %r35, 0;
	@%p31 bra 	$L__BB3_17;
	add.s32 	%r548, %r539, %r556;
	neg.s32 	%r547, %r35;
$L__BB3_16:
	.pragma "nounroll";
	mul.wide.u32 	%rd124, %r548, 4;
	add.s64 	%rd125, %rd1, %rd124;
	ld.global.u32 	%r419, [%rd125];
	add.s32 	%r550, %r419, %r550;
	add.s32 	%r548, %r548, 256;
	add.s32 	%r547, %r547, 1;
	setp.ne.s32 	%p32, %r547, 0;
	@%p32 bra 	$L__BB3_16;
$L__BB3_17:
	setp.lt.u32 	%p33, %r6, 256;
	@%p33 bra 	$L__BB3_22;
	// begin inline asm
	mov.u32 %r483, %laneid;
	// end inline asm
	mov.b32 	%r486, 1;
	mov.b32 	%r507, 31;
	mov.b32 	%r508, -1;
	// begin inline asm
	shfl.sync.down.b32 %r484, %r550, %r486, %r507, %r508;
	// end inline asm
	setp.gt.s32 	%p49, %r483, 30;
	selp.b32 	%r509, 0, %r484, %p49;
	add.s32 	%r490, %r509, %r550;
	mov.b32 	%r491, 2;
	// begin inline asm
	shfl.sync.down.b32 %r489, %r490, %r491, %r507, %r508;
	// end inline asm
	setp.gt.s32 	%p50, %r483, 29;
	selp.b32 	%r510, 0, %r489, %p50;
	add.s32 	%r495, %r490, %r510;
	mov.b32 	%r496, 4;
	// begin inline asm
	shfl.sync.down.b32 %r494, %r495, %r496, %r507, %r508;
	// end inline asm
	setp.gt.s32 	%p51, %r483, 27;
	selp.b32 	%r511, 0, %r494, %p51;
	add.s32 	%r500, %r495, %r511;
	mov.b32 	%r501, 8;
	// begin inline asm
	shfl.sync.down.b32 %r499, %r500, %r501, %r507, %r508;
	// end inline asm
	setp.gt.s32 	%p52, %r483, 23;
	selp.b32 	%r512, 0, %r499, %p52;
	add.s32 	%r505, %r500, %r512;
	mov.b32 	%r506, 16;
	// begin inline asm
	shfl.sync.down.b32 %r504, %r505, %r506, %r507, %r508;
	// end inline asm
	setp.gt.s32 	%p53, %r483, 15;
	selp.b32 	%r513, 0, %r504, %p53;
	add.s32 	%r574, %r505, %r513;
	setp.ne.s32 	%p54, %r483, 0;
	@%p54 bra 	$L__BB3_20;
	shr.u32 	%r514, %r7, 3;
	and.b32  	%r515, %r514, 124;
	mov.u32 	%r516, _ZZN3cub18CUB_300001_SM_10006detail6reduce18DeviceReduceKernelINS2_10policy_hubIijN4cuda3std3__44plusIiEEE10Policy1000EN6thrust24THRUST_300001_SM_1000_NS6detail15normal_iteratorINSD_10device_ptrIiEEEEjS9_iNS7_10__identityEEEvT0_PT3_T1_NS0_13GridEvenShareISN_EET2_T4_E12temp_storage;
	add.s32 	%r517, %r516, %r515;
	st.shared.u32 	[%r517+8], %r574;
$L__BB3_20:
	bar.sync 	0;
	setp.ne.s32 	%p55, %r7, 0;
	@%p55 bra 	$L__BB3_48;
	ld.shared.u32 	%r518, [_ZZN3cub18CUB_300001_SM_10006detail6reduce18DeviceReduceKernelINS2_10policy_hubIijN4cuda3std3__44plusIiEEE10Policy1000EN6thrust24THRUST_300001_SM_1000_NS6detail15normal_iteratorINSD_10device_ptrIiEEEEjS9_iNS7_10__identityEEEvT0_PT3_T1_NS0_13GridEvenShareISN_EET2_T4_E12temp_storage+12];
	add.s32 	%r519, %r518, %r574;
	ld.shared.u32 	%r520, [_ZZN3cub18CUB_300001_SM_10006detail6reduce18DeviceReduceKernelINS2_10policy_hubIijN4cuda3std3__44plusIiEEE10Policy1000EN6thrust24THRUST_300001_SM_1000_NS6detail15normal_iteratorINSD_10device_ptrIiEEEEjS9_iNS7_10__identityEEEvT0_PT3_T1_NS0_13GridEvenShareISN_EET2_T4_E12temp_storage+16];
	add.s32 	%r521, %r519, %r520;
	ld.shared.u32 	%r522, [_ZZN3cub18CUB_300001_SM_10006detail6reduce18DeviceReduceKernelINS2_10policy_hubIijN4cuda3std3__44plusIiEEE10Policy1000EN6thrust24THRUST_300001_SM_1000_NS6detail15normal_iteratorINSD_10device_ptrIiEEEEjS9_iNS7_10__identityEEEvT0_PT3_T1_NS0_13GridEvenShareISN_EET2_T4_E12temp_storage+20];
	add.s32 	%r523, %r521, %r522;
	ld.shared.u32 	%r524, [_ZZN3cub18CUB_300001_SM_10006detail6reduce18DeviceReduceKernelINS2_10policy_hubIijN4cuda3std3__44plusIiEEE10Policy1000EN6thrust24THRUST_300001_SM_1000_NS6detail15normal_iteratorINSD_10device_ptrIiEEEEjS9_iNS7_10__identityEEEvT0_PT3_T1_NS0_13GridEvenShareISN_EET2_T4_E12temp_storage+24];
	add.s32 	%r525, %r523, %r524;
	ld.shared.u32 	%r526, [_ZZN3cub18CUB_300001_SM_10006detail6reduce18DeviceReduceKernelINS2_10policy_hubIijN4cuda3std3__44plusIiEEE10Policy1000EN6thrust24THRUST_300001_SM_1000_NS6detail15normal_iteratorINSD_10device_ptrIiEEEEjS9_iNS7_10__identityEEEvT0_PT3_T1_NS0_13GridEvenShareISN_EET2_T4_E12temp_storage+28];
	add.s32 	%r527, %r525, %r526;
	ld.shared.u32 	%r528, [_ZZN3cub18CUB_300001_SM_10006detail6reduce18DeviceReduceKernelINS2_10policy_hubIijN4cuda3std3__44plusIiEEE10Policy1000EN6thrust24THRUST_300001_SM_1000_NS6detail15normal_iteratorINSD_10device_ptrIiEEEEjS9_iNS7_10__identityEEEvT0_PT3_T1_NS0_13GridEvenShareISN_EET2_T4_E12temp_storage+32];
	add.s32 	%r529, %r527, %r528;
	ld.shared.u32 	%r530, [_ZZN3cub18CUB_300001_SM_10006detail6reduce18DeviceReduceKernelINS2_10policy_hubIijN4cuda3std3__44plusIiEEE10Policy1000EN6thrust24THRUST_300001_SM_1000_NS6detail15normal_iteratorINSD_10device_ptrIiEEEEjS9_iNS7_10__identityEEEvT0_PT3_T1_NS0_13GridEvenShareISN_EET2_T4_E12temp_storage+36];
	add.s32 	%r574, %r529, %r530;
	bra.uni 	$L__BB3_48;
$L__BB3_22:
	// begin inline asm
	mov.u32 %r420, %laneid;
	// end inline asm
	and.b32  	%r446, %r7, 992;
	add.s32 	%r447, %r446, 32;
	setp.gt.u32 	%p34, %r447, %r6;
	not.b32 	%r448, %r446;
	add.s32 	%r449, %r6, %r448;
	selp.b32 	%r444, %r449, 31, %p34;
	mov.b32 	%r423, 1;
	mov.b32 	%r445, -1;
	// begin inline asm
	shfl.sync.down.b32 %r421, %r550, %r423, %r444, %r445;
	// end inline asm
	setp.lt.s32 	%p35, %r420, %r444;
	selp.b32 	%r450, %r421, 0, %p35;
	add.s32 	%r427, %r450, %r550;
	mov.b32 	%r428, 2;
	// begin inline asm
	shfl.sync.down.b32 %r426, %r427, %r428, %r444, %r445;
	// end inline asm
	add.s32 	%r451, %r420, 2;
	setp.gt.s32 	%p36, %r451, %r444;
	selp.b32 	%r452, 0, %r426, %p36;
	add.s32 	%r432, %r427, %r452;
	mov.b32 	%r433, 4;
	// begin inline asm
	shfl.sync.down.b32 %r431, %r432, %r433, %r444, %r445;
	// end inline asm
	add.s32 	%r453, %r420, 4;
	setp.gt.s32 	%p37, %r453, %r444;
	selp.b32 	%r454, 0, %r431, %p37;
	add.s32 	%r437, %r432, %r454;
	mov.b32 	%r438, 8;
	// begin inline asm
	shfl.sync.down.b32 %r436, %r437, %r438, %r444, %r445;
	// end inline asm
	add.s32 	%r455, %r420, 8;
	setp.gt.s32 	%p38, %r455, %r444;
	selp.b32 	%r456, 0, %r436, %p38;
	add.s32 	%r442, %r437, %r456;
	mov.b32 	%r443, 16;
	// begin inline asm
	shfl.sync.down.b32 %r441, %r442, %r443, %r444, %r445;
	// end inline asm
	add.s32 	%r457, %r420, 16;
	setp.gt.s32 	%p39, %r457, %r444;
	selp.b32 	%r458, 0, %r441, %p39;
	add.s32 	%r574, %r442, %r458;
	setp.ne.s32 	%p40, %r420, 0;
	@%p40 bra 	$L__BB3_24;
	shr.u32 	%r459, %r7, 3;
	and.b32  	%r460, %r459, 124;
	mov.u32 	%r461, _ZZN3cub18CUB_300001_SM_10006detail6reduce18DeviceReduceKernelINS2_10policy_hubIijN4cuda3std3__44plusIiEEE10Policy1000EN6thrust24THRUST_300001_SM_1000_NS6detail15normal_iteratorINSD_10device_ptrIiEEEEjS9_iNS7_10__identityEEEvT0_PT3_T1_NS0_13GridEvenShareISN_EET2_T4_E12temp_storage;
	add.s32 	%r462, %r461, %r460;
	st.shared.u32 	[%r462+8], %r574;
$L__BB3_24:
	bar.sync 	0;
	setp.ne.s32 	%p41, %r7, 0;
	@%p41 bra 	$L__BB3_48;
	setp.gt.u32 	%p42, %r6, 32;
	ld.shared.u32 	%r463, [_ZZN3cub18CUB_300001_SM_10006detail6reduce18DeviceReduceKernelINS2_10policy_hubIijN4cuda3std3__44plusIiEEE10Policy1000EN6thrust24THRUST_300001_SM_1000_NS6detail15normal_iteratorINSD_10device_ptrIiEEEEjS9_iNS7_10__identityEEEvT0_PT3_T1_NS0_13GridEvenShareISN_EET2_T4_E12temp_storage+12];
	selp.b32 	%r464, %r463, 0, %p42;
	add.s32 	%r465, %r464, %r574;
	setp.gt.u32 	%p43, %r6, 64;
	ld.shared.u32 	%r466, [_ZZN3cub18CUB_300001_SM_10006detail6reduce18DeviceReduceKernelINS2_10policy_hubIijN4cuda3std3__44plusIiEEE10Policy1000EN6thrust24THRUST_300001_SM_1000_NS6detail15normal_iteratorINSD_10device_ptrIiEEEEjS9_iNS7_10__identityEEEvT0_PT3_T1_NS0_13GridEvenShareISN_EET2_T4_E12temp_storage+16];
	selp.b32 	%r467, %r466, 0, %p43;
	add.s32 	%r468, %r465, %r467;
	setp.gt.u32 	%p44, %r6, 96;
	ld.shared.u32 	%r469, [_ZZN3cub18CUB_300001_SM_10006detail6reduce18DeviceReduceKernelINS2_10policy_hubIijN4cuda3std3__44plusIiEEE10Policy1000EN6thrust24THRUST_300001_SM_1000_NS6detail15normal_iteratorINSD_10device_ptrIiEEEEjS9_iNS7_10__identityEEEvT0_PT3_T1_NS0_13GridEvenShareISN_EET2_T4_E12temp_storage+20];
	selp.b32 	%r470, %r469, 0, %p44;
	add.s32 	%r471, %r468, %r470;
	setp.gt.u32 	%p45, %r6, 128;
	ld.shared.u32 	%r472, [_ZZN3cub18CUB_300001_SM_10006detail6reduce18DeviceReduceKernelINS2_10policy_hubIijN4cuda3std3__44plusIiEEE10Policy1000EN6thrust24THRUST_300001_SM_1000_NS6detail15normal_iteratorINSD_10device_ptrIiEEEEjS9_iNS7_10__identityEEEvT0_PT3_T1_NS0_13GridEvenShareISN_EET2_T4_E12temp_storage+24];
	selp.b32 	%r473, %r472, 0, %p45;
	add.s32 	%r474, %r471, %r473;
	setp.gt.u32 	%p46, %r6, 160;
	ld.shared.u32 	%r475, [_ZZN3cub18CUB_300001_SM_10006detail6reduce18DeviceReduceKernelINS2_10policy_hubIijN4cuda3std3__44plusIiEEE10Policy1000EN6thrust24THRUST_300001_SM_1000_NS6detail15normal_iteratorINSD_10device_ptrIiEEEEjS9_iNS7_10__identityEEEvT0_PT3_T1_NS0_13GridEvenShareISN_EET2_T4_E12temp_storage+28];
	selp.b32 	%r476, %r475, 0, %p46;
	add.s32 	%r477, %r474, %r476;
	setp.gt.u32 	%p47, %r6, 192;
	ld.shared.u32 	%r478, [_ZZN3cub18CUB_300001_SM_10006detail6reduce18DeviceReduceKernelINS2_10policy_hubIijN4cuda3std3__44plusIiEEE10Policy1000EN6thrust24THRUST_300001_SM_1000_NS6detail15normal_iteratorINSD_10device_ptrIiEEEEjS9_iNS7_10__identityEEEvT0_PT3_T1_NS0_13GridEvenShareISN_EET2_T4_E12temp_storage+32];
	selp.b32 	%r479, %r478, 0, %p47;
	add.s32 	%r480, %r477, %r479;
	setp.gt.u32 	%p48, %r6, 224;
	ld.shared.u32 	%r481, [_ZZN3cub18CUB_300001_SM_10006detail6reduce18DeviceReduceKernelINS2_10policy_hubIijN4cuda3std3__44plusIiEEE10Policy1000EN6thrust24THRUST_300001_SM_1000_NS6detail15normal_iteratorINSD_10device_ptrIiEEEEjS9_iNS7_10__identityEEEvT0_PT3_T1_NS0_13GridEvenShareISN_EET2_T4_E12temp_storage+36];
	selp.b32 	%r482, %r481, 0, %p48;
	add.s32 	%r574, %r480, %r482;
	bra.uni 	$L__BB3_48;
$L__BB3_26:
	mov.u32 	%r54, %tid.x;
	add.s32 	%r110, %r54, %r556;
	mul.wide.u32 	%rd4, %r110, 4;
	add.s64 	%rd5, %rd1, %rd4;
	ld.global.u32 	%r111, [%rd5];
	ld.global.u32 	%r112, [%rd5+1024];
	ld.global.u32 	%r113, [%rd5+2048];
	ld.global.u32 	%r114, [%rd5+3072];
	ld.global.u32 	%r115, [%rd5+4096];
	ld.global.u32 	%r116, [%rd5+5120];
	ld.global.u32 	%r117, [%rd5+6144];
	ld.global.u32 	%r118, [%rd5+7168];
	ld.global.u32 	%r119, [%rd5+8192];
	ld.global.u32 	%r120, [%rd5+9216];
	ld.global.u32 	%r121, [%rd5+10240];
	ld.global.u32 	%r122, [%rd5+11264];
	ld.global.u32 	%r123, [%rd5+12288];
	ld.global.u32 	%r124, [%rd5+13312];
	ld.global.u32 	%r125, [%rd5+14336];
	ld.global.u32 	%r126, [%rd5+15360];
	add.s32 	%r127, %r112, %r111;
	add.s32 	%r128, %r113, %r127;
	add.s32 	%r129, %r114, %r128;
	add.s32 	%r130, %r115, %r129;
	add.s32 	%r131, %r116, %r130;
	add.s32 	%r132, %r117, %r131;
	add.s32 	%r133, %r118, %r132;
	add.s32 	%r134, %r119, %r133;
	add.s32 	%r135, %r120, %r134;
	add.s32 	%r136, %r121, %r135;
	add.s32 	%r137, %r122, %r136;
	add.s32 	%r138, %r123, %r137;
	add.s32 	%r139, %r124, %r138;
	add.s32 	%r140, %r125, %r139;
	add.s32 	%r573, %r126, %r140;
	setp.lt.u32 	%p2, %r6, %r4;
	@%p2 bra 	$L__BB3_44;
	add.s32 	%r56, %r4, %r556;
	not.b32 	%r142, %r54;
	add.s32 	%r143, %r142, %r1;
	sub.s32 	%r144, %r143, %r4;
	sub.s32 	%r552, %r144, %r556;
	add.s32 	%r145, %r56, %r54;
	add.s32 	%r551, %r145, 2048;
	mov.b32 	%r554, 0;
	mov.u32 	%r553, %r56;
$L__BB3_28:
	add.s32 	%r556, %r556, %r4;
	add.s32 	%r147, %r1, -4096;
	setp.gt.u32 	%p3, %r556, %r147;
	@%p3 bra 	$L__BB3_30;
	add.s32 	%r148, %r54, %r556;
	mul.wide.u32 	%rd6, %r148, 4;
	add.s64 	%rd7, %rd1, %rd6;
	ld.global.u32 	%r149, [%rd7];
	ld.global.u32 	%r150, [%rd7+1024];
	ld.global.u32 	%r151, [%rd7+2048];
	ld.global.u32 	%r152, [%rd7+3072];
	ld.global.u32 	%r153, [%rd7+4096];
	ld.global.u32 	%r154, [%rd7+5120];
	ld.global.u32 	%r155, [%rd7+6144];
	ld.global.u32 	%r156, [%rd7+7168];
	ld.global.u32 	%r157, [%rd7+8192];
	ld.global.u32 	%r158, [%rd7+9216];
	ld.global.u32 	%r159, [%rd7+10240];
	ld.global.u32 	%r160, [%rd7+11264];
	ld.global.u32 	%r161, [%rd7+12288];
	ld.global.u32 	%r162, [%rd7+13312];
	ld.global.u32 	%r163, [%rd7+14336];
	ld.global.u32 	%r164, [%rd7+15360];
	add.s32 	%r165, %r149, %r573;
	add.s32 	%r166, %r150, %r165;
	add.s32 	%r167, %r151, %r166;
	add.s32 	%r168, %r152, %r167;
	add.s32 	%r169, %r153, %r168;
	add.s32 	%r170, %r154, %r169;
	add.s32 	%r171, %r155, %r170;
	add.s32 	%r172, %r156, %r171;
	add.s32 	%r173, %r157, %r172;
	add.s32 	%r174, %r158, %r173;
	add.s32 	%r175, %r159, %r174;
	add.s32 	%r176, %r160, %r175;
	add.s32 	%r177, %r161, %r176;
	add.s32 	%r178, %r162, %r177;
	add.s32 	%r179, %r163, %r178;
	add.s32 	%r573, %r164, %r179;
	sub.s32 	%r180, %r1, %r556;
	setp.lt.u32 	%p4, %r180, %r4;
	add.s32 	%r554, %r554, 1;
	add.s32 	%r553, %r553, %r4;
	sub.s32 	%r552, %r552, %r4;
	add.s32 	%r551, %r551, %r4;
	@%p4 bra 	$L__BB3_44;
	bra.uni 	$L__BB3_28;
$L__BB3_30:
	setp.le.u32 	%p5, %r1, %r556;
	sub.s32 	%r182, %r1, %r556;
	setp.ge.s32 	%p6, %r54, %r182;
	or.pred  	%p7, %p5, %p6;
	@%p7 bra 	$L__BB3_44;
	not.b32 	%r185, %r54;
	add.s32 	%r186, %r1, %r185;
	sub.s32 	%r187, %r186, %r56;
	mul.lo.s32 	%r188, %r2, %r554;
	shl.b32 	%r189, %r188, 12;
	sub.s32 	%r190, %r187, %r189;
	shr.u32 	%r191, %r190, 8;
	add.s32 	%r71, %r191, 1;
	and.b32  	%r72, %r71, 15;
	setp.lt.u32 	%p8, %r190, 3840;
	mov.u32 	%r565, %r54;
	@%p8 bra 	$L__BB3_35;
	or.b32  	%r559, %r54, 2048;
	shr.u32 	%r192, %r552, 8;
	add.s32 	%r193, %r192, 1;
	and.b32  	%r194, %r193, 33554416;
	neg.s32 	%r557, %r194;
$L__BB3_33:
	.pragma "nounroll";
	add.s32 	%r195, %r551, -2048;
	mul.wide.u32 	%rd8, %r195, 4;
	add.s64 	%rd9, %rd1, %rd8;
	ld.global.u32 	%r196, [%rd9];
	add.s32 	%r197, %r196, %r573;
	add.s32 	%r198, %r551, -1792;
	mul.wide.u32 	%rd10, %r198, 4;
	add.s64 	%rd11, %rd1, %rd10;
	ld.global.u32 	%r199, [%rd11];
	add.s32 	%r200, %r199, %r197;
	add.s32 	%r201, %r551, -1536;
	mul.wide.u32 	%rd12, %r201, 4;
	add.s64 	%rd13, %rd1, %rd12;
	ld.global.u32 	%r202, [%rd13];
	add.s32 	%r203, %r202, %r200;
	add.s32 	%r204, %r551, -1280;
	mul.wide.u32 	%rd14, %r204, 4;
	add.s64 	%rd15, %rd1, %rd14;
	ld.global.u32 	%r205, [%rd15];
	add.s32 	%r206, %r205, %r203;
	add.s32 	%r207, %r551, -1024;
	mul.wide.u32 	%rd16, %r207, 4;
	add.s64 	%rd17, %rd1, %rd16;
	ld.global.u32 	%r208, [%rd17];
	add.s32 	%r209, %r208, %r206;
	add.s32 	%r210, %r551, -768;
	mul.wide.u32 	%rd18, %r210, 4;
	add.s64 	%rd19, %rd1, %rd18;
	ld.global.u32 	%r211, [%rd19];
	add.s32 	%r212, %r211, %r209;
	add.s32 	%r213, %r551, -512;
	mul.wide.u32 	%rd20, %r213, 4;
	add.s64 	%rd21, %rd1, %rd20;
	ld.global.u32 	%r214, [%rd21];
	add.s32 	%r215, %r214, %r212;
	add.s32 	%r216, %r551, 1792;
	add.s32 	%r217, %r551, -256;
	mul.wide.u32 	%rd22, %r217, 4;
	add.s64 	%rd23, %rd1, %rd22;
	ld.global.u32 	%r218, [%rd23];
	add.s32 	%r219, %r218, %r215;
	mul.wide.u32 	%rd24, %r551, 4;
	add.s64 	%rd25, %rd1, %rd24;
	ld.global.u32 	%r220, [%rd25];
	add.s32 	%r221, %r220, %r219;
	add.s32 	%r222, %r551, 256;
	mul.wide.u32 	%rd26, %r222, 4;
	add.s64 	%rd27, %rd1, %rd26;
	ld.global.u32 	%r223, [%rd27];
	add.s32 	%r224, %r223, %r221;
	add.s32 	%r225, %r551, 512;
	mul.wide.u32 	%rd28, %r225, 4;
	add.s64 	%rd29, %rd1, %rd28;
	ld.global.u32 	%r226, [%rd29];
	add.s32 	%r227, %r226, %r224;
	add.s32 	%r228, %r551, 768;
	mul.wide.u32 	%rd30, %r228, 4;
	add.s64 	%rd31, %rd1, %rd30;
	ld.global.u32 	%r229, [%rd31];
	add.s32 	%r230, %r229, %r227;
	add.s32 	%r231, %r551, 1024;
	mul.wide.u32 	%rd32, %r231, 4;
	add.s64 	%rd33, %rd1, %rd32;
	ld.global.u32 	%r232, [%rd33];
	add.s32 	%r233, %r232, %r230;
	add.s32 	%r234, %r551, 1280;
	mul.wide.u32 	%rd34, %r234, 4;
	add.s64 	%rd35, %rd1, %rd34;
	ld.global.u32 	%r235, [%rd35];
	add.s32 	%r236, %r235, %r233;
	add.s32 	%r237, %r551, 1536;
	mul.wide.u32 	%rd36, %r237, 4;
	add.s64 	%rd37, %rd1, %rd36;
	ld.global.u32 	%r238, [%rd37];
	add.s32 	%r239, %r238, %r236;
	mul.wide.u32 	%rd38, %r216, 4;
	add.s64 	%rd39, %rd1, %rd38;
	ld.global.u32 	%r240, [%rd39];
	add.s32 	%r573, %r240, %r239;
	add.s32 	%r559, %r559, 4096;
	add.s32 	%r551, %r551, 4096;
	add.s32 	%r557, %r557, 16;
	setp.ne.s32 	%p9, %r557, 0;
	@%p9 bra 	$L__BB3_33;
	add.s32 	%r565, %r559, -2048;
$L__BB3_35:
	setp.eq.s32 	%p10, %r72, 0;
	@%p10 bra 	$L__BB3_44;
	and.b32  	%r87, %r71, 7;
	setp.lt.u32 	%p11, %r72, 8;
	@%p11 bra 	$L__BB3_38;
	add.s32 	%r242, %r565, %r556;
	mul.wide.u32 	%rd40, %r242, 4;
	add.s64 	%rd41, %rd1, %rd40;
	ld.global.u32 	%r243, [%rd41];
	add.s32 	%r244, %r243, %r573;
	add.s32 	%r245, %r242, 256;
	mul.wide.u32 	%rd42, %r245, 4;
	add.s64 	%rd43, %rd1, %rd42;
	ld.global.u32 	%r246, [%rd43];
	add.s32 	%r247, %r246, %r244;
	add.s32 	%r248, %r242, 512;
	mul.wide.u32 	%rd44, %r248, 4;
	add.s64 	%rd45, %rd1, %rd44;
	ld.global.u32 	%r249, [%rd45];
	add.s32 	%r250, %r249, %r247;
	add.s32 	%r251, %r242, 768;
	mul.wide.u32 	%rd46, %r251, 4;
	add.s64 	%rd47, %rd1, %rd46;
	ld.global.u32 	%r252, [%rd47];
	add.s32 	%r253, %r252, %r250;
	add.s32 	%r254, %r242, 1024;
	mul.wide.u32 	%rd48, %r254, 4;
	add.s64 	%rd49, %rd1, %rd48;
	ld.global.u32 	%r255, [%rd49];
	add.s32 	%r256, %r255, %r253;
	add.s32 	%r257, %r242, 1280;
	mul.wide.u32 	%rd50, %r257, 4;
	add.s64 	%rd51, %rd1, %rd50;
	ld.global.u32 	%r258, [%rd51];
	add.s32 	%r259, %r258, %r256;
	add.s32 	%r260, %r242, 1536;
	mul.wide.u32 	%rd52, %r260, 4;
	add.s64 	%rd53, %rd1, %rd52;
	ld.global.u32 	%r261, [%rd53];
	add.s32 	%r262, %r261, %r259;
	add.s32 	%r263, %r242, 1792;
	mul.wide.u32 	%rd54, %r263, 4;
	add.s64 	%rd55, %rd1, %rd54;
	ld.global.u32 	%r264, [%rd55];
	add.s32 	%r573, %r264, %r262;
	add.s32 	%r565, %r565, 2048;
$L__BB3_38:
	setp.eq.s32 	%p12, %r87, 0;
	@%p12 bra 	$L__BB3_44;
	setp.lt.u32 	%p13, %r87, 4;
	@%p13 bra 	$L__BB3_41;
	add.s32 	%r266, %r565, %r556;
	mul.wide.u32 	%rd56, %r266, 4;
	add.s64 	%rd57, %rd1, %rd56;
	ld.global.u32 	%r267, [%rd57];
	add.s32 	%r268, %r267, %r573;
	add.s32 	%r269, %r266, 256;
	mul.wide.u32 	%rd58, %r269, 4;
	add.s64 	%rd59, %rd1, %rd58;
	ld.global.u32 	%r270, [%rd59];
	add.s32 	%r271, %r270, %r268;
	add.s32 	%r272, %r266, 512;
	mul.wide.u32 	%rd60, %r272, 4;
	add.s64 	%rd61, %rd1, %rd60;
	ld.global.u32 	%r273, [%rd61];
	add.s32 	%r274, %r273, %r271;
	add.s32 	%r275, %r266, 768;
	mul.wide.u32 	%rd62, %r275, 4;
	add.s64 	%rd63, %rd1, %rd62;
	ld.global.u32 	%r276, [%rd63];
	add.s32 	%r573, %r276, %r274;
	add.s32 	%r565, %r565, 1024;
$L__BB3_41:
	and.b32  	%r277, %r71, 3;
	setp.eq.s32 	%p14, %r277, 0;
	@%p14 bra 	$L__BB3_44;
	add.s32 	%r571, %r565, %r553;
	cvt.u16.u32 	%rs1, %r552;
	shr.u16 	%rs2, %rs1, 8;
	add.s16 	%rs3, %rs2, 1;
	cvt.u32.u16 	%r278, %rs3;
	and.b32  	%r279, %r278, 3;
	neg.s32 	%r570, %r279;
$L__BB3_43:
	.pragma "nounroll";
	mul.wide.u32 	%rd64, %r571, 4;
	add.s64 	%rd65, %rd1, %rd64;
	ld.global.u32 	%r280, [%rd65];
	add.s32 	%r573, %r280, %r573;
	add.s32 	%r571, %r571, 256;
	add.s32 	%r570, %r570, 1;
	setp.ne.s32 	%p15, %r570, 0;
	@%p15 bra 	$L__BB3_43;
$L__BB3_44:
	// begin inline asm
	mov.u32 %r281, %laneid;
	// end inline asm
	mov.b32 	%r284, 1;
	mov.b32 	%r305, 31;
	mov.b32 	%r306, -1;
	// begin inline asm
	shfl.sync.down.b32 %r282, %r573, %r284, %r305, %r306;
	// end inline asm
	setp.gt.s32 	%p16, %r281, 30;
	selp.b32 	%r307, 0, %r282, %p16;
	add.s32 	%r288, %r307, %r573;
	mov.b32 	%r289, 2;
	// begin inline asm
	shfl.sync.down.b32 %r287, %r288, %r289, %r305, %r306;
	// end inline asm
	setp.gt.s32 	%p17, %r281, 29;
	selp.b32 	%r308, 0, %r287, %p17;
	add.s32 	%r293, %r288, %r308;
	mov.b32 	%r294, 4;
	// begin inline asm
	shfl.sync.down.b32 %r292, %r293, %r294, %r305, %r306;
	// end inline asm
	setp.gt.s32 	%p18, %r281, 27;
	selp.b32 	%r309, 0, %r292, %p18;
	add.s32 	%r298, %r293, %r309;
	mov.b32 	%r299, 8;
	// begin inline asm
	shfl.sync.down.b32 %r297, %r298, %r299, %r305, %r306;
	// end inline asm
	setp.gt.s32 	%p19, %r281, 23;
	selp.b32 	%r310, 0, %r297, %p19;
	add.s32 	%r303, %r298, %r310;
	mov.b32 	%r304, 16;
	// begin inline asm
	shfl.sync.down.b32 %r302, %r303, %r304, %r305, %r306;
	// end inline asm
	setp.gt.s32 	%p20, %r281, 15;
	selp.b32 	%r311, 0, %r302, %p20;
	add.s32 	%r574, %r303, %r311;
	setp.ne.s32 	%p21, %r281, 0;
	@%p21 bra 	$L__BB3_46;
	shr.u32 	%r312, %r54, 3;
	and.b32  	%r313, %r312, 124;
	mov.u32 	%r314, _ZZN3cub18CUB_300001_SM_10006detail6reduce18DeviceReduceKernelINS2_10policy_hubIijN4cuda3std3__44plusIiEEE10Policy1000EN6thrust24THRUST_300001_SM_1000_NS6detail15normal_iteratorINSD_10device_ptrIiEEEEjS9_iNS7_10__identityEEEvT0_PT3_T1_NS0_13GridEvenShareISN_EET2_T4_E12temp_storage;
	add.s32 	%r315, %r314, %r313;
	st.shared.u32 	[%r315+8], %r574;
$L__BB3_46:
	bar.sync 	0;
	setp.ne.s32 	%p22, %r54, 0;
	@%p22 bra 	$L__BB3_48;
	ld.shared.u32 	%r316, [_ZZN3cub18CUB_300001_SM_10006detail6reduce18DeviceReduceKernelINS2_10policy_hubIijN4cuda3std3__44plusIiEEE10Policy1000EN6thrust24THRUST_300001_SM_1000_NS6detail15normal_iteratorINSD_10device_ptrIiEEEEjS9_iNS7_10__identityEEEvT0_PT3_T1_NS0_13GridEvenShareISN_EET2_T4_E12temp_storage+12];
	add.s32 	%r317, %r316, %r574;
	ld.shared.u32 	%r318, [_ZZN3cub18CUB_300001_SM_10006detail6reduce18DeviceReduceKernelINS2_10policy_hubIijN4cuda3std3__44plusIiEEE10Policy1000EN6thrust24THRUST_300001_SM_1000_NS6detail15normal_iteratorINSD_10device_ptrIiEEEEjS9_iNS7_10__identityEEEvT0_PT3_T1_NS0_13GridEvenShareISN_EET2_T4_E12temp_storage+16];
	add.s32 	%r319, %r317, %r318;
	ld.shared.u32 	%r320, [_ZZN3cub18CUB_300001_SM_10006detail6reduce18DeviceReduceKernelINS2_10policy_hubIijN4cuda3std3__44plusIiEEE10Policy1000EN6thrust24THRUST_300001_SM_1000_NS6detail15normal_iteratorINSD_10device_ptrIiEEEEjS9_iNS7_10__identityEEEvT0_PT3_T1_NS0_13GridEvenShareISN_EET2_T4_E12temp_storage+20];
	add.s32 	%r321, %r319, %r320;
	ld.shared.u32 	%r322, [_ZZN3cub18CUB_300001_SM_10006detail6reduce18DeviceReduceKernelINS2_10policy_hubIijN4cuda3std3__44plusIiEEE10Policy1000EN6thrust24THRUST_300001_SM_1000_NS6detail15normal_iteratorINSD_10device_ptrIiEEEEjS9_iNS7_10__identityEEEvT0_PT3_T1_NS0_13GridEvenShareISN_EET2_T4_E12temp_storage+24];
	add.s32 	%r323, %r321, %r322;
	ld.shared.u32 	%r324, [_ZZN3cub18CUB_300001_SM_10006detail6reduce18DeviceReduceKernelINS2_10policy_hubIijN4cuda3std3__44plusIiEEE10Policy1000EN6thrust24THRUST_300001_SM_1000_NS6detail15normal_iteratorINSD_10device_ptrIiEEEEjS9_iNS7_10__identityEEEvT0_PT3_T1_NS0_13GridEvenShareISN_EET2_T4_E12temp_storage+28];
	add.s32 	%r325, %r323, %r324;
	ld.shared.u32 	%r326, [_ZZN3cub18CUB_300001_SM_10006detail6reduce18DeviceReduceKernelINS2_10policy_hubIijN4cuda3std3__44plusIiEEE10Policy1000EN6thrust24THRUST_300001_SM_1000_NS6detail15normal_iteratorINSD_10device_ptrIiEEEEjS9_iNS7_10__identityEEEvT0_PT3_T1_NS0_13GridEvenShareISN_EET2_T4_E12temp_storage+32];
	add.s32 	%r327, %r325, %r326;
	ld.shared.u32 	%r328, [_ZZN3cub18CUB_300001_SM_10006detail6reduce18DeviceReduceKernelINS2_10policy_hubIijN4cuda3std3__44plusIiEEE10Policy1000EN6thrust24THRUST_300001_SM_1000_NS6detail15normal_iteratorINSD_10device_ptrIiEEEEjS9_iNS7_10__identityEEEvT0_PT3_T1_NS0_13GridEvenShareISN_EET2_T4_E12temp_storage+36];
	add.s32 	%r574, %r327, %r328;
$L__BB3_48:
	mov.u32 	%r531, %tid.x;
	setp.ne.s32 	%p56, %r531, 0;
	@%p56 bra 	$L__BB3_50;
	ld.param.u64 	%rd129, [_ZN3cub18CUB_300001_SM_10006detail6reduce18DeviceReduceKernelINS2_10policy_hubIijN4cuda3std3__44plusIiEEE10Policy1000EN6thrust24THRUST_300001_SM_1000_NS6detail15normal_iteratorINSD_10device_ptrIiEEEEjS9_iNS7_10__identityEEEvT0_PT3_T1_NS0_13GridEvenShareISN_EET2_T4__param_1];
	cvta.to.global.u64 	%rd126, %rd129;
	mul.wide.u32 	%rd127, %r3, 4;
	add.s64 	%rd128, %rd126, %rd127;
	st.global.u32 	[%rd128], %r574;
$L__BB3_50:
	ret;

}
	// .globl	_ZN3cub18CUB_300001_SM_10006detail6reduce28DeviceReduceSingleTileKernelINS2_10policy_hubIijN4cuda3std3__44plusIiEEE10Policy1000EPiSC_iS9_iiNS7_10__identityEEEvT0_T1_T2_T3_T4_T6_
.visible .entry _ZN3cub18CUB_300001_SM_10006detail6reduce28DeviceReduceSingleTileKernelINS2_10policy_hubIijN4cuda3std3__44plusIiEEE10Policy1000EPiSC_iS9_iiNS7_10__identityEEEvT0_T1_T2_T3_T4_T6_(
	.param .u64 .ptr .align 1 _ZN3cub18CUB_300001_SM_10006detail6reduce28DeviceReduceSingleTileKernelINS2_10policy_hubIijN4cuda3std3__44plusIiEEE10Policy1000EPiSC_iS9_iiNS7_10__identityEEEvT0_T1_T2_T3_T4_T6__param_0,
	.param .u64 .ptr .align 1 _ZN3cub18CUB_300001_SM_10006detail6reduce28DeviceReduceSingleTileKernelINS2_10policy_hubIijN4cuda3std3__44plusIiEEE10Policy1000EPiSC_iS9_iiNS7_10__identityEEEvT0_T1_T2_T3_T4_T6__param_1,
	.param .u32 _ZN3cub18CUB_300001_SM_10006detail6reduce28DeviceReduceSingleTileKernelINS2_10policy_hubIijN4cuda3std3__44plusIiEEE10Policy1000EPiSC_iS9_iiNS7_10__identityEEEvT0_T1_T2_T3_T4_T6__param_2,
	.param .align 1 .b8 _ZN3cub18CUB_300001_SM_10006detail6reduce28DeviceReduceSingleTileKernelINS2_10policy_hubIijN4cuda3std3__44plusIiEEE10Policy1000EPiSC_iS9_iiNS7_10__identityEEEvT0_T1_T2_T3_T4_T6__param_3[1],
	.param .u32 _ZN3cub18CUB_300001_SM_10006detail6reduce28DeviceReduceSingleTileKernelINS2_10policy_hubIijN4cuda3std3__44plusIiEEE10Policy1000EPiSC_iS9_iiNS7_10__identityEEEvT0_T1_T2_T3_T4_T6__param_4,
	.param .align 1 .b8 _ZN3cub18CUB_300001_SM_10006detail6reduce28DeviceReduceSingleTileKernelINS2_10policy_hubIijN4cuda3std3__44plusIiEEE10Policy1000EPiSC_iS9_iiNS7_10__identityEEEvT0_T1_T2_T3_T4_T6__param_5[1]
)
.maxntid 256
.minnctapersm 1
{
	.reg .pred 	%p<97>;
	.reg .b32 	%r<687>;
	.reg .b64 	%rd<125>;
	// demoted variable
	.shared .align 4 .b8 _ZZN3cub18CUB_300001_SM_10006detail6reduce28DeviceReduceSingleTileKernelINS2_10policy_hubIijN4cuda3std3__44plusIiEEE10Policy1000EPiSC_iS9_iiNS7_10__identityEEEvT0_T1_T2_T3_T4_T6_E12temp_storage[44];
	ld.param.u64 	%rd16, [_ZN3cub18CUB_300001_SM_10006detail6reduce28DeviceReduceSingleTileKernelINS2_10policy_hubIijN4cuda3std3__44plusIiEEE10Policy1000EPiSC_iS9_iiNS7_10__identityEEEvT0_T1_T2_T3_T4_T6__param_0];
	ld.param.u64 	%rd17, [_ZN3cub18CUB_300001_SM_10006detail6reduce28DeviceReduceSingleTileKernelINS2_10policy_hubIijN4cuda3std3__44plusIiEEE10Policy1000EPiSC_iS9_iiNS7_10__identityEEEvT0_T1_T2_T3_T4_T6__param_1];
	ld.param.u32 	%r120, [_ZN3cub18CUB_300001_SM_10006detail6reduce28DeviceReduceSingleTileKernelINS2_10policy_hubIijN4cuda3std3__44plusIiEEE10Policy1000EPiSC_iS9_iiNS7_10__identityEEEvT0_T1_T2_T3_T4_T6__param_2];
	ld.param.u32 	%r121, [_ZN3cub18CUB_300001_SM_10006detail6reduce28DeviceReduceSingleTileKernelINS2_10policy_hubIijN4cuda3std3__44plusIiEEE10Policy1000EPiSC_iS9_iiNS7_10__identityEEEvT0_T1_T2_T3_T4_T6__param_4];
	cvta.to.global.u64 	%rd1, %rd17;
	setp.ne.s32 	%p1, %r120, 0;
	@%p1 bra 	$L__BB4_3;
	mov.u32 	%r633, %tid.x;
	setp.ne.s32 	%p96, %r633, 0;
	@%p96 bra 	$L__BB4_74;
	st.global.u32 	[%rd1], %r121;
	bra.uni 	$L__BB4_74;
$L__BB4_3:
	and.b64  	%rd18, %rd16, 15;
	setp.ne.s64 	%p2, %rd18, 0;
	@%p2 bra 	$L__BB4_38;
	setp.gt.s32 	%p49, %r120, 4095;
	@%p49 bra 	$L__BB4_22;
	mov.u32 	%r1, %tid.x;
	setp.ge.s32 	%p66, %r1, %r120;
	mov.b32 	%r644, 0;
	mov.u32 	%r639, %r1;
	@%p66 bra 	$L__BB4_7;
	mul.wide.u32 	%rd113, %r1, 4;
	add.s64 	%rd112, %rd16, %rd113;
	// begin inline asm
	ld.global.nc.u32 %r644, [%rd112];
	// end inline asm
	add.s32 	%r639, %r1, 256;
$L__BB4_7:
	setp.ge.s32 	%p67, %r639, %r120;
	@%p67 bra 	$L__BB4_13;
	not.b32 	%r507, %r639;
	add.s32 	%r6, %r120, %r507;
	and.b32  	%r508, %r6, 768;
	setp.eq.s32 	%p68, %r508, 768;
	@%p68 bra 	$L__BB4_11;
	mul.wide.u32 	%rd114, %r639, 4;
	add.s64 	%rd121, %rd16, %rd114;
	shr.u32 	%r509, %r6, 8;
	add.s32 	%r510, %r509, 1;
	and.b32  	%r511, %r510, 3;
	neg.s32 	%r636, %r511;
$L__BB4_10:
	.pragma "nounroll";
	// begin inline asm
	ld.global.nc.u32 %r512, [%rd121];
	// end inline asm
	add.s32 	%r644, %r512, %r644;
	add.s32 	%r639, %r639, 256;
	add.s64 	%rd121, %rd121, 1024;
	add.s32 	%r636, %r636, 1;
	setp.ne.s32 	%p69, %r636, 0;
	@%p69 bra 	$L__BB4_10;
$L__BB4_11:
	setp.lt.u32 	%p70, %r6, 768;
	@%p70 bra 	$L__BB4_13;
$L__BB4_12:
	mul.wide.s32 	%rd120, %r639, 4;
	add.s64 	%rd116, %rd16, %rd120;
	// begin inline asm
	ld.global.nc.u32 %r513, [%rd116];
	// end inline asm
	add.s32 	%r517, %r513, %r644;
	add.s64 	%rd117, %rd116, 1024;
	// begin inline asm
	ld.global.nc.u32 %r514, [%rd117];
	// end inline asm
	add.s32 	%r518, %r514, %r517;
	add.s64 	%rd118, %rd116, 2048;
	// begin inline asm
	ld.global.nc.u32 %r515, [%rd118];
	// end inline asm
	add.s32 	%r519, %r515, %r518;
	add.s64 	%rd119, %rd116, 3072;
	// begin inline asm
	ld.global.nc.u32 %r516, [%rd119];
	// end inline asm
	add.s32 	%r644, %r516, %r519;
	add.s32 	%r639, %r639, 1024;
	setp.lt.s32 	%p71, %r639, %r120;
	@%p71 bra 	$L__BB4_12;
$L__BB4_13:
	setp.lt.s32 	%p72, %r120, 256;
	@%p72 bra 	$L__BB4_18;
	// begin inline asm
	mov.u32 %r583, %laneid;
	// end inline asm
	mov.b32 	%r586, 1;
	mov.b32 	%r607, 31;
	mov.b32 	%r608, -1;
	// begin inline asm
	shfl.sync.down.b32 %r584, %r644, %r586, %r607, %r608;
	// end inline asm
	setp.gt.s32 	%p88, %r583, 30;
	selp.b32 	%r609, 0, %r584, %p88;
	add.s32 	%r590, %r609, %r644;
	mov.b32 	%r591, 2;
	// begin inline asm
	shfl.sync.down.b32 %r589, %r590, %r591, %r607, %r608;
	// end inline asm
	setp.gt.s32 	%p89, %r583, 29;
	selp.b32 	%r610, 0, %r589, %p89;
	add.s32 	%r595, %r590, %r610;
	mov.b32 	%r596, 4;
	// begin inline asm
	shfl.sync.down.b32 %r594, %r595, %r596, %r607, %r608;
	// end inline asm
	setp.gt.s32 	%p90, %r583, 27;
	selp.b32 	%r611, 0, %r594, %p90;
	add.s32 	%r600, %r595, %r611;
	mov.b32 	%r601, 8;
	// begin inline asm
	shfl.sync.down.b32 %r599, %r600, %r601, %r607, %r608;
	// end inline asm
	setp.gt.s32 	%p91, %r583, 23;
	selp.b32 	%r612, 0, %r599, %p91;
	add.s32 	%r605, %r600, %r612;
	mov.b32 	%r606, 16;
	// begin inline asm
	shfl.sync.down.b32 %r604, %r605, %r606, %r607, %r608;
	// end inline asm
	setp.gt.s32 	%p92, %r583, 15;
	selp.b32 	%r613, 0, %r604, %p92;
	add.s32 	%r686, %r605, %r613;
	setp.ne.s32 	%p93, %r583, 0;
	@%p93 bra 	$L__BB4_16;
	shr.u32 	%r614, %r1, 3;
	and.b32  	%r615, %r614, 124;
	mov.u32 	%r616, _ZZN3cub18CUB_300001_SM_10006detail6reduce28DeviceReduceSingleTileKernelINS2_10policy_hubIijN4cuda3std3__44plusIiEEE10Policy1000EPiSC_iS9_iiNS7_10__identityEEEvT0_T1_T2_T3_T4_T6_E12temp_storage;
	add.s32 	%r617, %r616, %r615;
	st.shared.u32 	[%r617+8], %r686;
$L__BB4_16:
	bar.sync 	0;
	setp.ne.s32 	%p94, %r1, 0;
	@%p94 bra 	$L__BB4_72;
	ld.shared.u32 	%r618, [_ZZN3cub18CUB_300001_SM_10006detail6reduce28DeviceReduceSingleTileKernelINS2_10policy_hubIijN4cuda3std3__44plusIiEEE10Policy1000EPiSC_iS9_iiNS7_10__identityEEEvT0_T1_T2_T3_T4_T6_E12temp_storage+12];
	add.s32 	%r619, %r618, %r686;
	ld.shared.u32 	%r620, [_ZZN3cub18CUB_300001_SM_10006detail6reduce28DeviceReduceSingleTileKernelINS2_10policy_hubIijN4cuda3std3__44plusIiEEE10Policy1000EPiSC_iS9_iiNS7_10__identityEEEvT0_T1_T2_T3_T4_T6_E12temp_storage+16];
	add.s32 	%r621, %r619, %r620;
	ld.shared.u32 	%r622, [_ZZN3cub18CUB_300001_SM_10006detail6reduce28DeviceReduceSingleTileKernelINS2_10policy_hubIijN4cuda3std3__44plusIiEEE10Policy1000EPiSC_iS9_iiNS7_10__identityEEEvT0_T1_T2_T3_T4_T6_E12temp_storage+20];
	add.s32 	%r623, %r621, %r622;
	ld.shared.u32 	%r624, [_ZZN3cub18CUB_300001_SM_10006detail6reduce28DeviceReduceSingleTileKernelINS2_10policy_hubIijN4cuda3std3__44plusIiEEE10Policy1000EPiSC_iS9_iiNS7_10__identityEEEvT0_T1_T2_T3_T4_T6_E12temp_storage+24];
	add.s32 	%r625, %r623, %r624;
	ld.shared.u32 	%r626, [_ZZN3cub18CUB_300001_SM_10006detail6reduce28DeviceReduceSingleTileKernelINS2_10policy_hubIijN4cuda3std3__44plusIiEEE10Policy1000EPiSC_iS9_iiNS7_10__identityEEEvT0_T1_T2_T3_T4_T6_E12temp_storage+28];
	add.s32 	%r627, %r625, %r626;
	ld.shared.u32 	%r628, [_ZZN3cub18CUB_300001_SM_10006detail6reduce28DeviceReduceSingleTileKernelINS2_10policy_hubIijN4cuda3std3__44plusIiEEE10Policy1000EPiSC_iS9_iiNS7_10__identityEEEvT0_T1_T2_T3_T4_T6_E12temp_storage+32];
	add.s32 	%r629, %r627, %r628;
	ld.shared.u32 	%r630, [_ZZN3cub18CUB_300001_SM_10006detail6reduce28DeviceReduceSingleTileKernelINS2_10policy_hubIijN4cuda3std3__44plusIiEEE10Policy1000EPiSC_iS9_iiNS7_10__identityEEEvT0_T1_T2_T3_T4_T6_E12temp_storage+36];
	add.s32 	%r686, %r629, %r630;
	bra.uni 	$L__BB4_72;
$L__BB4_18:
	// begin inline asm
	mov.u32 %r520, %laneid;
	// end inline asm
	and.b32  	%r546, %r1, 992;
	add.s32 	%r547, %r546, 32;
	setp.gt.s32 	%p73, %r547, %r120;
	not.b32 	%r548, %r546;
	add.s32 	%r549, %r120, %r548;
	selp.b32 	%r544, %r549, 31, %p73;
	mov.b32 	%r523, 1;
	mov.b32 	%r545, -1;
	// begin inline asm
	shfl.sync.down.b32 %r521, %r644, %r523, %r544, %r545;
	// end inline asm
	setp.lt.s32 	%p74, %r520, %r544;
	selp.b32 	%r550, %r521, 0, %p74;
	add.s32 	%r527, %r550, %r644;
	mov.b32 	%r528, 2;
	// begin inline asm
	shfl.sync.down.b32 %r526, %r527, %r528, %r544, %r545;
	// end inline asm
	add.s32 	%r551, %r520, 2;
	setp.gt.s32 	%p75, %r551, %r544;
	selp.b32 	%r552, 0, %r526, %p75;
	add.s32 	%r532, %r527, %r552;
	mov.b32 	%r533, 4;
	// begin inline asm
	shfl.sync.down.b32 %r531, %r532, %r533, %r544, %r545;
	// end inline asm
	add.s32 	%r553, %r520, 4;
	setp.gt.s32 	%p76, %r553, %r544;
	selp.b32 	%r554, 0, %r531, %p76;
	add.s32 	%r537, %r532, %r554;
	mov.b32 	%r538, 8;
	// begin inline asm
	shfl.sync.down.b32 %r536, %r537, %r538, %r544, %r545;
	// end inline asm
	add.s32 	%r555, %r520, 8;
	setp.gt.s32 	%p77, %r555, %r544;
	selp.b32 	%r556, 0, %r536, %p77;
	add.s32 	%r542, %r537, %r556;
	mov.b32 	%r543, 16;
	// begin inline asm
	shfl.sync.down.b32 %r541, %r542, %r543, %r544, %r545;
	// end inline asm
	add.s32 	%r557, %r520, 16;
	setp.gt.s32 	%p78, %r557, %r544;
	selp.b32 	%r558, 0, %r541, %p78;
	add.s32 	%r686, %r542, %r558;
	setp.ne.s32 	%p79, %r520, 0;
	@%p79 bra 	$L__BB4_20;
	shr.u32 	%r559, %r1, 3;
	and.b32  	%r560, %r559, 124;
	mov.u32 	%r561, _ZZN3cub18CUB_300001_SM_10006detail6reduce28DeviceReduceSingleTileKernelINS2_10policy_hubIijN4cuda3std3__44plusIiEEE10Policy1000EPiSC_iS9_iiNS7_10__identityEEEvT0_T1_T2_T3_T4_T6_E12temp_storage;
	add.s32 	%r562, %r561, %r560;
	st.shared.u32 	[%r562+8], %r686;
$L__BB4_20:
	bar.sync 	0;
	setp.ne.s32 	%p80, %r1, 0;
	@%p80 bra 	$L__BB4_72;
	setp.gt.s32 	%p81, %r120, 32;
	ld.shared.u32 	%r563, [_ZZN3cub18CUB_300001_SM_10006detail6reduce28DeviceReduceSingleTileKernelINS2_10policy_hubIijN4cuda3std3__44plusIiEEE10Policy1000EPiSC_iS9_iiNS7_10__identityEEEvT0_T1_T2_T3_T4_T6_E12temp_storage+12];
	selp.b32 	%r564, %r563, 0, %p81;
	add.s32 	%r565, %r564, %r686;
	setp.gt.s32 	%p82, %r120, 64;
	ld.shared.u32 	%r566, [_ZZN3cub18CUB_300001_SM_10006detail6reduce28DeviceReduceSingleTileKernelINS2_10policy_hubIijN4cuda3std3__44plusIiEEE10Policy1000EPiSC_iS9_iiNS7_10__identityEEEvT0_T1_T2_T3_T4_T6_E12temp_storage+16];
	selp.b32 	%r567, %r566, 0, %p82;
	add.s32 	%r568, %r565, %r567;
	setp.gt.s32 	%p83, %r120, 96;
	ld.shared.u32 	%r569, [_ZZN3cub18CUB_300001_SM_10006detail6reduce28DeviceReduceSingleTileKernelINS2_10policy_hubIijN4cuda3std3__44plusIiEEE10Policy1000EPiSC_iS9_iiNS7_10__identityEEEvT0_T1_T2_T3_T4_T6_E12temp_storage+20];
	selp.b32 	%r570, %r569, 0, %p83;
	add.s32 	%r571, %r568, %r570;
	setp.gt.s32 	%p84, %r120, 128;
	ld.shared.u32 	%r572, [_ZZN3cub18CUB_300001_SM_10006detail6reduce28DeviceReduceSingleTileKernelINS2_10policy_hubIijN4cuda3std3__44plusIiEEE10Policy1000EPiSC_iS9_iiNS7_10__identityEEEvT0_T1_T2_T3_T4_T6_E12temp_storage+24];
	selp.b32 	%r573, %r572, 0, %p84;
	add.s32 	%r574, %r571, %r573;
	setp.gt.s32 	%p85, %r120, 160;
	ld.shared.u32 	%r575, [_ZZN3cub18CUB_300001_SM_10006detail6reduce28DeviceReduceSingleTileKernelINS2_10policy_hubIijN4cuda3std3__44plusIiEEE10Policy1000EPiSC_iS9_iiNS7_10__identityEEEvT0_T1_T2_T3_T4_T6_E12temp_storage+28];
	selp.b32 	%r576, %r575, 0, %p85;
	add.s32 	%r577, %r574, %r576;
	setp.gt.s32 	%p86, %r120, 192;
	ld.shared.u32 	%r578, [_ZZN3cub18CUB_300001_SM_10006detail6reduce28DeviceReduceSingleTileKernelINS2_10policy_hubIijN4cuda3std3__44plusIiEEE10Policy1000EPiSC_iS9_iiNS7_10__identityEEEvT0_T1_T2_T3_T4_T6_E12temp_storage+32];
	selp.b32 	%r579, %r578, 0, %p86;
	add.s32 	%r580, %r577, %r579;
	setp.gt.s32 	%p87, %r120, 224;
	ld.shared.u32 	%r581, [_ZZN3cub18CUB_300001_SM_10006detail6reduce28DeviceReduceSingleTileKernelINS2_10policy_hubIijN4cuda3std3__44plusIiEEE10Policy1000EPiSC_iS9_iiNS7_10__identityEEEvT0_T1_T2_T3_T4_T6_E12temp_storage+36];
	selp.b32 	%r582, %r581, 0, %p87;
	add.s32 	%r686, %r580, %r582;
	bra.uni 	$L__BB4_72;
$L__BB4_22:
	mov.u32 	%r26, %tid.x;
	shl.b32 	%r377, %r26, 2;
	mul.wide.u32 	%rd86, %r377, 4;
	add.s64 	%rd76, %rd16, %rd86;
	// begin inline asm
	ld.global.nc.v2.u64 {%rd74, %rd75}, [%rd76];
	// end inline asm
	mov.b64 	{%r378, %r379}, %rd75;
	mov.b64 	{%r380, %r381}, %rd74;
	add.s64 	%rd79, %rd76, 4096;
	// begin inline asm
	ld.global.nc.v2.u64 {%rd77, %rd78}, [%rd79];
	// end inline asm
	mov.b64 	{%r382, %r383}, %rd78;
	mov.b64 	{%r384, %r385}, %rd77;
	add.s64 	%rd82, %rd76, 8192;
	// begin inline asm
	ld.global.nc.v2.u64 {%rd80, %rd81}, [%rd82];
	// end inline asm
	mov.b64 	{%r386, %r387}, %rd81;
	mov.b64 	{%r388, %r389}, %rd80;
	add.s64 	%rd85, %rd76, 12288;
	// begin inline asm
	ld.global.nc.v2.u64 {%rd83, %rd84}, [%rd85];
	// end inline asm
	mov.b64 	{%r390, %r391}, %rd84;
	mov.b64 	{%r392, %r393}, %rd83;
	add.s32 	%r394, %r381, %r380;
	add.s32 	%r395, %r378, %r394;
	add.s32 	%r396, %r379, %r395;
	add.s32 	%r397, %r384, %r396;
	add.s32 	%r398, %r385, %r397;
	add.s32 	%r399, %r382, %r398;
	add.s32 	%r400, %r383, %r399;
	add.s32 	%r401, %r388, %r400;
	add.s32 	%r402, %r389, %r401;
	add.s32 	%r403, %r386, %r402;
	add.s32 	%r404, %r387, %r403;
	add.s32 	%r405, %r392, %r404;
	add.s32 	%r406, %r393, %r405;
	add.s32 	%r407, %r390, %r406;
	add.s32 	%r659, %r391, %r407;
	setp.lt.u32 	%p50, %r120, 8192;
	mov.b32 	%r648, 4096;
	@%p50 bra 	$L__BB4_26;
	add.s32 	%r28, %r120, -4096;
	mov.b32 	%r648, 4096;
$L__BB4_24:
	mul.wide.s32 	%rd99, %r648, 4;
	add.s64 	%rd89, %rd76, %rd99;
	// begin inline asm
	ld.global.nc.v2.u64 {%rd87, %rd88}, [%rd89];
	// end inline asm
	mov.b64 	{%r409, %r410}, %rd88;
	mov.b64 	{%r411, %r412}, %rd87;
	add.s64 	%rd92, %rd89, 4096;
	// begin inline asm
	ld.global.nc.v2.u64 {%rd90, %rd91}, [%rd92];
	// end inline asm
	mov.b64 	{%r413, %r414}, %rd91;
	mov.b64 	{%r415, %r416}, %rd90;
	add.s64 	%rd95, %rd89, 8192;
	// begin inline asm
	ld.global.nc.v2.u64 {%rd93, %rd94}, [%rd95];
	// end inline asm
	mov.b64 	{%r417, %r418}, %rd94;
	mov.b64 	{%r419, %r420}, %rd93;
	add.s64 	%rd98, %rd89, 12288;
	// begin inline asm
	ld.global.nc.v2.u64 {%rd96, %rd97}, [%rd98];
	// end inline asm
	mov.b64 	{%r421, %r422}, %rd97;
	mov.b64 	{%r423, %r424}, %rd96;
	add.s32 	%r425, %r411, %r659;
	add.s32 	%r426, %r412, %r425;
	add.s32 	%r427, %r409, %r426;
	add.s32 	%r428, %r410, %r427;
	add.s32 	%r429, %r415, %r428;
	add.s32 	%r430, %r416, %r429;
	add.s32 	%r431, %r413, %r430;
	add.s32 	%r432, %r414, %r431;
	add.s32 	%r433, %r419, %r432;
	add.s32 	%r434, %r420, %r433;
	add.s32 	%r435, %r417, %r434;
	add.s32 	%r436, %r418, %r435;
	add.s32 	%r437, %r423, %r436;
	add.s32 	%r438, %r424, %r437;
	add.s32 	%r439, %r421, %r438;
	add.s32 	%r659, %r422, %r439;
	sub.s32 	%r440, %r120, %r648;
	setp.lt.s32 	%p51, %r440, 4096;
	@%p51 bra 	$L__BB4_34;
	add.s32 	%r648, %r648, 4096;
	setp.le.s32 	%p52, %r648, %r28;
	@%p52 bra 	$L__BB4_24;
$L__BB4_26:
	setp.le.s32 	%p53, %r120, %r648;
	@%p53 bra 	$L__BB4_34;
	sub.s32 	%r35, %r120, %r648;
	setp.ge.s32 	%p54, %r26, %r35;
	@%p54 bra 	$L__BB4_34;
	not.b32 	%r442, %r26;
	add.s32 	%r443, %r120, %r442;
	sub.s32 	%r36, %r443, %r648;
	and.b32  	%r444, %r36, 768;
	setp.eq.s32 	%p55, %r444, 768;
	mov.u32 	%r653, %r26;
	@%p55 bra 	$L__BB4_31;
	add.s32 	%r650, %r26, %r648;
	shr.u32 	%r445, %r36, 8;
	add.s32 	%r446, %r445, 1;
	and.b32  	%r447, %r446, 3;
	neg.s32 	%r649, %r447;
	mov.u32 	%r653, %r26;
$L__BB4_30:
	.pragma "nounroll";
	mul.wide.u32 	%rd101, %r650, 4;
	add.s64 	%rd100, %rd16, %rd101;
	// begin inline asm
	ld.global.nc.u32 %r448, [%rd100];
	// end inline asm
	add.s32 	%r659, %r448, %r659;
	add.s32 	%r653, %r653, 256;
	add.s32 	%r650, %r650, 256;
	add.s32 	%r649, %r649, 1;
	setp.ne.s32 	%p56, %r649, 0;
	@%p56 bra 	$L__BB4_30;
$L__BB4_31:
	setp.lt.u32 	%p57, %r36, 768;
	@%p57 bra 	$L__BB4_34;
	cvt.u64.u32 	%rd102, %r653;
	cvt.u64.u32 	%rd103, %r648;
	add.s64 	%rd104, %rd102, %rd103;
	shl.b64 	%rd105, %rd104, 2;
	add.s64 	%rd106, %rd105, %rd16;
	add.s64 	%rd122, %rd106, 2048;
	add.s32 	%r656, %r653, %r648;
$L__BB4_33:
	mul.wide.u32 	%rd111, %r656, 4;
	add.s64 	%rd107, %rd16, %rd111;
	// begin inline asm
	ld.global.nc.u32 %r449, [%rd107];
	// end inline asm
	add.s32 	%r453, %r449, %r659;
	add.s64 	%rd108, %rd122, -1024;
	// begin inline asm
	ld.global.nc.u32 %r450, [%rd108];
	// end inline asm
	add.s32 	%r454, %r450, %r453;
	// begin inline asm
	ld.global.nc.u32 %r451, [%rd122];
	// end inline asm
	add.s32 	%r455, %r451, %r454;
	add.s64 	%rd110, %rd122, 1024;
	// begin inline asm
	ld.global.nc.u32 %r452, [%rd110];
	// end inline asm
	add.s32 	%r659, %r452, %r455;
	add.s32 	%r653, %r653, 1024;
	add.s64 	%rd122, %rd122, 4096;
	add.s32 	%r656, %r656, 1024;
	setp.lt.s32 	%p58, %r653, %r35;
	@%p58 bra 	$L__BB4_33;
$L__BB4_34:
	// begin inline asm
	mov.u32 %r456, %laneid;
	// end inline asm
	mov.b32 	%r459, 1;
	mov.b32 	%r480, 31;
	mov.b32 	%r481, -1;
	// begin inline asm
	shfl.sync.down.b32 %r457, %r659, %r459, %r480, %r481;
	// end inline asm
	setp.gt.s32 	%p59, %r456, 30;
	selp.b32 	%r482, 0, %r457, %p59;
	add.s32 	%r463, %r482, %r659;
	mov.b32 	%r464, 2;
	// begin inline asm
	shfl.sync.down.b32 %r462, %r463, %r464, %r480, %r481;
	// end inline asm
	setp.gt.s32 	%p60, %r456, 29;
	selp.b32 	%r483, 0, %r462, %p60;
	add.s32 	%r468, %r463, %r483;
	mov.b32 	%r469, 4;
	// begin inline asm
	shfl.sync.down.b32 %r467, %r468, %r469, %r480, %r481;
	// end inline asm
	setp.gt.s32 	%p61, %r456, 27;
	selp.b32 	%r484, 0, %r467, %p61;
	add.s32 	%r473, %r468, %r484;
	mov.b32 	%r474, 8;
	// begin inline asm
	shfl.sync.down.b32 %r472, %r473, %r474, %r480, %r481;
	// end inline asm
	setp.gt.s32 	%p62, %r456, 23;
	selp.b32 	%r485, 0, %r472, %p62;
	add.s32 	%r478, %r473, %r485;
	mov.b32 	%r479, 16;
	// begin inline asm
	shfl.sync.down.b32 %r477, %r478, %r479, %r480, %r481;
	// end inline asm
	setp.gt.s32 	%p63, %r456, 15;
	selp.b32 	%r486, 0, %r477, %p63;
	add.s32 	%r686, %r478, %r486;
	setp.ne.s32 	%p64, %r456, 0;
	@%p64 bra 	$L__BB4_36;
	shr.u32 	%r487, %r26, 3;
	and.b32  	%r488, %r487, 124;
	mov.u32 	%r489, _ZZN3cub18CUB_300001_SM_10006detail6reduce28DeviceReduceSingleTileKernelINS2_10policy_hubIijN4cuda3std3__44plusIiEEE10Policy1000EPiSC_iS9_iiNS7_10__identityEEEvT0_T1_T2_T3_T4_T6_E12temp_storage;
	add.s32 	%r490, %r489, %r488;
	st.shared.u32 	[%r490+8], %r686;
$L__BB4_36:
	bar.sync 	0;
	setp.ne.s32 	%p65, %r26, 0;
	@%p65 bra 	$L__BB4_72;
	ld.shared.u32 	%r491, [_ZZN3cub18CUB_300001_SM_10006detail6reduce28DeviceReduceSingleTileKernelINS2_10policy_hubIijN4cuda3std3__44plusIiEEE10Policy1000EPiSC_iS9_iiNS7_10__identityEEEvT0_T1_T2_T3_T4_T6_E12temp_storage+12];
	add.s32 	%r492, %r491, %r686;
	ld.shared.u32 	%r493, [_ZZN3cub18CUB_300001_SM_10006detail6reduce28DeviceReduceSingleTileKernelINS2_10policy_hubIijN4cuda3std3__44plusIiEEE10Policy1000EPiSC_iS9_iiNS7_10__identityEEEvT0_T1_T2_T3_T4_T6_E12temp_storage+16];
	add.s32 	%r494, %r492, %r493;
	ld.shared.u32 	%r495, [_ZZN3cub18CUB_300001_SM_10006detail6reduce28DeviceReduceSingleTileKernelINS2_10policy_hubIijN4cuda3std3__44plusIiEEE10Policy1000EPiSC_iS9_iiNS7_10__identityEEEvT0_T1_T2_T3_T4_T6_E12temp_storage+20];
	add.s32 	%r496, %r494, %r495;
	ld.shared.u32 	%r497, [_ZZN3cub18CUB_300001_SM_10006detail6reduce28DeviceReduceSingleTileKernelINS2_10policy_hubIijN4cuda3std3__44plusIiEEE10Policy1000EPiSC_iS9_iiNS7_10__identityEEEvT0_T1_T2_T3_T4_T6_E12temp_storage+24];
	add.s32 	%r498, %r496, %r497;
	ld.shared.u32 	%r499, [_ZZN3cub18CUB_300001_SM_10006detail6reduce28DeviceReduceSingleTileKernelINS2_10policy_hubIijN4cuda3std3__44plusIiEEE10Policy1000EPiSC_iS9_iiNS7_10__identityEEEvT0_T1_T2_T3_T4_T6_E12temp_storage+28];
	add.s32 	%r500, %r498, %r499;
	ld.shared.u32 	%r501, [_ZZN3cub18CUB_300001_SM_10006detail6reduce28DeviceReduceSingleTileKernelINS2_10policy_hubIijN4cuda3std3__44plusIiEEE10Policy1000EPiSC_iS9_iiNS7_10__identityEEEvT0_T1_T2_T3_T4_T6_E12temp_storage+32];
	add.s32 	%r502, %r500, %r501;
	ld.shared.u32 	%r503, [_ZZN3cub18CUB_300001_SM_10006detail6reduce28DeviceReduceSingleTileKernelINS2_10policy_hubIijN4cuda3std3__44plusIiEEE10Policy1000EPiSC_iS9_iiNS7_10__identityEEEvT0_T1_T2_T3_T4_T6_E12temp_storage+36];
	add.s32 	%r686, %r502, %r503;
	bra.uni 	$L__BB4_72;
$L__BB4_38:
	setp.gt.s32 	%p3, %r120, 4095;
	@%p3 bra 	$L__BB4_56;
	mov.u32 	%r60, %tid.x;
	setp.ge.s32 	%p20, %r60, %r120;
	mov.b32 	%r670, 0;
	mov.u32 	%r665, %r60;
	@%p20 bra 	$L__BB4_41;
	mul.wide.u32 	%rd66, %r60, 4;
	add.s64 	%rd65, %rd16, %rd66;
	// begin inline asm
	ld.global.nc.u32 %r670, [%rd65];
	// end inline asm
	add.s32 	%r665, %r60, 256;
$L__BB4_41:
	setp.ge.s32 	%p21, %r665, %r120;
	@%p21 bra 	$L__BB4_47;
	not.b32 	%r252, %r665;
	add.s32 	%r65, %r120, %r252;
	and.b32  	%r253, %r65, 768;
	setp.eq.s32 	%p22, %r253, 768;
	@%p22 bra 	$L__BB4_45;
	mul.wide.u32 	%rd67, %r665, 4;
	add.s64 	%rd123, %rd16, %rd67;
	shr.u32 	%r254, %r65, 8;
	add.s32 	%r255, %r254, 1;
	and.b32  	%r256, %r255, 3;
	neg.s32 	%r662, %r256;
$L__BB4_44:
	.pragma "nounroll";
	// begin inline asm
	ld.global.nc.u32 %r257, [%rd123];
	// end inline asm
	add.s32 	%r670, %r257, %r670;
	add.s32 	%r665, %r665, 256;
	add.s64 	%rd123, %rd123, 1024;
	add.s32 	%r662, %r662, 1;
	setp.ne.s32 	%p23, %r662, 0;
	@%p23 bra 	$L__BB4_44;
$L__BB4_45:
	setp.lt.u32 	%p24, %r65, 768;
	@%p24 bra 	$L__BB4_47;
$L__BB4_46:
	mul.wide.s32 	%rd73, %r665, 4;
	add.s64 	%rd69, %rd16, %rd73;
	// begin inline asm
	ld.global.nc.u32 %r258, [%rd69];
	// end inline asm
	add.s32 	%r262, %r258, %r670;
	add.s64 	%rd70, %rd69, 1024;
	// begin inline asm
	ld.global.nc.u32 %r259, [%rd70];
	// end inline asm
	add.s32 	%r263, %r259, %r262;
	add.s64 	%rd71, %rd69, 2048;
	// begin inline asm
	ld.global.nc.u32 %r260, [%rd71];
	// end inline asm
	add.s32 	%r264, %r260, %r263;
	add.s64 	%rd72, %rd69, 3072;
	// begin inline asm
	ld.global.nc.u32 %r261, [%rd72];
	// end inline asm
	add.s32 	%r670, %r261, %r264;
	add.s32 	%r665, %r665, 1024;
	setp.lt.s32 	%p25, %r665, %r120;
	@%p25 bra 	$L__BB4_46;
$L__BB4_47:
	setp.lt.s32 	%p26, %r120, 256;
	@%p26 bra 	$L__BB4_52;
	// begin inline asm
	mov.u32 %r328, %laneid;
	// end inline asm
	mov.b32 	%r331, 1;
	mov.b32 	%r352, 31;
	mov.b32 	%r353, -1;
	// begin inline asm
	shfl.sync.down.b32 %r329, %r670, %r331, %r352, %r353;
	// end inline asm
	setp.gt.s32 	%p42, %r328, 30;
	selp.b32 	%r354, 0, %r329, %p42;
	add.s32 	%r335, %r354, %r670;
	mov.b32 	%r336, 2;
	// begin inline asm
	shfl.sync.down.b32 %r334, %r335, %r336, %r352, %r353;
	// end inline asm
	setp.gt.s32 	%p43, %r328, 29;
	selp.b32 	%r355, 0, %r334, %p43;
	add.s32 	%r340, %r335, %r355;
	mov.b32 	%r341, 4;
	// begin inline asm
	shfl.sync.down.b32 %r339, %r340, %r341, %r352, %r353;
	// end inline asm
	setp.gt.s32 	%p44, %r328, 27;
	selp.b32 	%r356, 0, %r339, %p44;
	add.s32 	%r345, %r340, %r356;
	mov.b32 	%r346, 8;
	// begin inline asm
	shfl.sync.down.b32 %r344, %r345, %r346, %r352, %r353;
	// end inline asm
	setp.gt.s32 	%p45, %r328, 23;
	selp.b32 	%r357, 0, %r344, %p45;
	add.s32 	%r350, %r345, %r357;
	mov.b32 	%r351, 16;
	// begin inline asm
	shfl.sync.down.b32 %r349, %r350, %r351, %r352, %r353;
	// end inline asm
	setp.gt.s32 	%p46, %r328, 15;
	selp.b32 	%r358, 0, %r349, %p46;
	add.s32 	%r686, %r350, %r358;
	setp.ne.s32 	%p47, %r328, 0;
	@%p47 bra 	$L__BB4_50;
	shr.u32 	%r359, %r60, 3;
	and.b32  	%r360, %r359, 124;
	mov.u32 	%r361, _ZZN3cub18CUB_300001_SM_10006detail6reduce28DeviceReduceSingleTileKernelINS2_10policy_hubIijN4cuda3std3__44plusIiEEE10Policy1000EPiSC_iS9_iiNS7_10__identityEEEvT0_T1_T2_T3_T4_T6_E12temp_storage;
	add.s32 	%r362, %r361, %r360;
	st.shared.u32 	[%r362+8], %r686;
$L__BB4_50:
	bar.sync 	0;
	setp.ne.s32 	%p48, %r60, 0;
	@%p48 bra 	$L__BB4_72;
	ld.shared.u32 	%r363, [_ZZN3cub18CUB_300001_SM_10006detail6reduce28DeviceReduceSingleTileKernelINS2_10policy_hubIijN4cuda3std3__44plusIiEEE10Policy1000EPiSC_iS9_iiNS7_10__identityEEEvT0_T1_T2_T3_T4_T6_E12temp_storage+12];
	add.s32 	%r364, %r363, %r686;
	ld.shared.u32 	%r365, [_ZZN3cub18CUB_300001_SM_10006detail6reduce28DeviceReduceSingleTileKernelINS2_10policy_hubIijN4cuda3std3__44plusIiEEE10Policy1000EPiSC_iS9_iiNS7_10__identityEEEvT0_T1_T2_T3_T4_T6_E12temp_storage+16];
	add.s32 	%r366, %r364, %r365;
	ld.shared.u32 	%r367, [_ZZN3cub18CUB_300001_SM_10006detail6reduce28DeviceReduceSingleTileKernelINS2_10policy_hubIijN4cuda3std3__44plusIiEEE10Policy1000EPiSC_iS9_iiNS7_10__identityEEEvT0_T1_T2_T3_T4_T6_E12temp_storage+20];
	add.s32 	%r368, %r366, %r367;
	ld.shared.u32 	%r369, [_ZZN3cub18CUB_300001_SM_10006detail6reduce28DeviceReduceSingleTileKernelINS2_10policy_hubIijN4cuda3std3__44plusIiEEE10Policy1000EPiSC_iS9_iiNS7_10__identityEEEvT0_T1_T2_T3_T4_T6_E12temp_storage+24];
	add.s32 	%r370, %r368, %r369;
	ld.shared.u32 	%r371, [_ZZN3cub18CUB_300001_SM_10006detail6reduce28DeviceReduceSingleTileKernelINS2_10policy_hubIijN4cuda3std3__44plusIiEEE10Policy1000EPiSC_iS9_iiNS7_10__identityEEEvT0_T1_T2_T3_T4_T6_E12temp_storage+28];
	add.s32 	%r372, %r370, %r371;
	ld.shared.u32 	%r373, [_ZZN3cub18CUB_300001_SM_10006detail6reduce28DeviceReduceSingleTileKernelINS2_10policy_hubIijN4cuda3std3__44plusIiEEE10Policy1000EPiSC_iS9_iiNS7_10__identityEEEvT0_T1_T2_T3_T4_T6_E12temp_storage+32];
	add.s32 	%r374, %r372, %r373;
	ld.shared.u32 	%r375, [_ZZN3cub18CUB_300001_SM_10006detail6reduce28DeviceReduceSingleTileKernelINS2_10policy_hubIijN4cuda3std3__44plusIiEEE10Policy1000EPiSC_iS9_iiNS7_10__identityEEEvT0_T1_T2_T3_T4_T6_E12temp_storage+36];
	add.s32 	%r686, %r374, %r375;
	bra.uni 	$L__BB4_72;
$L__BB4_52:
	// begin inline asm
	mov.u32 %r265, %laneid;
	// end inline asm
	and.b32  	%r291, %r60, 992;
	add.s32 	%r292, %r291, 32;
	setp.gt.s32 	%p27, %r292, %r120;
	not.b32 	%r293, %r291;
	add.s32 	%r294, %r120, %r293;
	selp.b32 	%r289, %r294, 31, %p27;
	mov.b32 	%r268, 1;
	mov.b32 	%r290, -1;
	// begin inline asm
	shfl.sync.down.b32 %r266, %r670, %r268, %r289, %r290;
	// end inline asm
	setp.lt.s32 	%p28, %r265, %r289;
	selp.b32 	%r295, %r266, 0, %p28;
	add.s32 	%r272, %r295, %r670;
	mov.b32 	%r273, 2;
	// begin inline asm
	shfl.sync.down.b32 %r271, %r272, %r273, %r289, %r290;
	// end inline asm
	add.s32 	%r296, %r265, 2;
	setp.gt.s32 	%p29, %r296, %r289;
	selp.b32 	%r297, 0, %r271, %p29;
	add.s32 	%r277, %r272, %r297;
	mov.b32 	%r278, 4;
	// begin inline asm
	shfl.sync.down.b32 %r276, %r277, %r278, %r289, %r290;
	// end inline asm
	add.s32 	%r298, %r265, 4;
	setp.gt.s32 	%p30, %r298, %r289;
	selp.b32 	%r299, 0, %r276, %p30;
	add.s32 	%r282, %r277, %r299;
	mov.b32 	%r283, 8;
	// begin inline asm
	shfl.sync.down.b32 %r281, %r282, %r283, %r289, %r290;
	// end inline asm
	add.s32 	%r300, %r265, 8;
	setp.gt.s32 	%p31, %r300, %r289;
	selp.b32 	%r301, 0, %r281, %p31;
	add.s32 	%r287, %r282, %r301;
	mov.b32 	%r288, 16;
	// begin inline asm
	shfl.sync.down.b32 %r286, %r287, %r288, %r289, %r290;
	// end inline asm
	add.s32 	%r302, %r265, 16;
	setp.gt.s32 	%p32, %r302, %r289;
	selp.b32 	%r303, 0, %r286, %p32;
	add.s32 	%r686, %r287, %r303;
	setp.ne.s32 	%p33, %r265, 0;
	@%p33 bra 	$L__BB4_54;
	shr.u32 	%r304, %r60, 3;
	and.b32  	%r305, %r304, 124;
	mov.u32 	%r306, _ZZN3cub18CUB_300001_SM_10006detail6reduce28DeviceReduceSingleTileKernelINS2_10policy_hubIijN4cuda3std3__44plusIiEEE10Policy1000EPiSC_iS9_iiNS7_10__identityEEEvT0_T1_T2_T3_T4_T6_E12temp_storage;
	add.s32 	%r307, %r306, %r305;
	st.shared.u32 	[%r307+8], %r686;
$L__BB4_54:
	bar.sync 	0;
	setp.ne.s32 	%p34, %r60, 0;
	@%p34 bra 	$L__BB4_72;
	setp.gt.s32 	%p35, %r120, 32;
	ld.shared.u32 	%r308, [_ZZN3cub18CUB_300001_SM_10006detail6reduce28DeviceReduceSingleTileKernelINS2_10policy_hubIijN4cuda3std3__44plusIiEEE10Policy1000EPiSC_iS9_iiNS7_10__identityEEEvT0_T1_T2_T3_T4_T6_E12temp_storage+12];
	selp.b32 	%r309, %r308, 0, %p35;
	add.s32 	%r310, %r309, %r686;
	setp.gt.s32 	%p36, %r120, 64;
	ld.shared.u32 	%r311, [_ZZN3cub18CUB_300001_SM_10006detail6reduce28DeviceReduceSingleTileKernelINS2_10policy_hubIijN4cuda3std3__44plusIiEEE10Policy1000EPiSC_iS9_iiNS7_10__identityEEEvT0_T1_T2_T3_T4_T6_E12temp_storage+16];
	selp.b32 	%r312, %r311, 0, %p36;
	add.s32 	%r313, %r310, %r312;
	setp.gt.s32 	%p37, %r120, 96;
	ld.shared.u32 	%r314, [_ZZN3cub18CUB_300001_SM_10006detail6reduce28DeviceReduceSingleTileKernelINS2_10policy_hubIijN4cuda3std3__44plusIiEEE10Policy1000EPiSC_iS9_iiNS7_10__identityEEEvT0_T1_T2_T3_T4_T6_E12temp_storage+20];
	selp.b32 	%r315, %r314, 0, %p37;
	add.s32 	%r316, %r313, %r315;
	setp.gt.s32 	%p38, %r120, 128;
	ld.shared.u32 	%r317, [_ZZN3cub18CUB_300001_SM_10006detail6reduce28DeviceReduceSingleTileKernelINS2_10policy_hubIijN4cuda3std3__44plusIiEEE10Policy1000EPiSC_iS9_iiNS7_10__identityEEEvT0_T1_T2_T3_T4_T6_E12temp_storage+24];
	selp.b32 	%r318, %r317, 0, %p38;
	add.s32 	%r319, %r316, %r318;
	setp.gt.s32 	%p39, %r120, 160;
	ld.shared.u32 	%r320, [_ZZN3cub18CUB_300001_SM_10006detail6reduce28DeviceReduceSingleTileKernelINS2_10policy_hubIijN4cuda3std3__44plusIiEEE10Policy1000EPiSC_iS9_iiNS7_10__identityEEEvT0_T1_T2_T3_T4_T6_E12temp_storage+28];
	selp.b32 	%r321, %r320, 0, %p39;
	add.s32 	%r322, %r319, %r321;
	setp.gt.s32 	%p40, %r120, 192;
	ld.shared.u32 	%r323, [_ZZN3cub18CUB_300001_SM_10006detail6reduce28DeviceReduceSingleTileKernelINS2_10policy_hubIijN4cuda3std3__44plusIiEEE10Policy1000EPiSC_iS9_iiNS7_10__identityEEEvT0_T1_T2_T3_T4_T6_E12temp_storage+32];
	selp.b32 	%r324, %r323, 0, %p40;
	add.s32 	%r325, %r322, %r324;
	setp.gt.s32 	%p41, %r120, 224;
	ld.shared.u32 	%r326, [_ZZN3cub18CUB_300001_SM_10006detail6reduce28DeviceReduceSingleTileKernelINS2_10policy_hubIijN4cuda3std3__44plusIiEEE10Policy1000EPiSC_iS9_iiNS7_10__identityEEEvT0_T1_T2_T3_T4_T6_E12temp_storage+36];
	selp.b32 	%r327, %r326, 0, %p41;
	add.s32 	%r686, %r325, %r327;
	bra.uni 	$L__BB4_72;
$L__BB4_56:
	mov.u32 	%r85, %tid.x;
	mul.wide.u32 	%rd35, %r85, 4;
	add.s64 	%rd19, %rd16, %rd35;
	// begin inline asm
	ld.global.nc.u32 %r122, [%rd19];
	// end inline asm
	add.s64 	%rd20, %rd19, 1024;
	// begin inline asm
	ld.global.nc.u32 %r123, [%rd20];
	// end inline asm
	add.s64 	%rd21, %rd19, 2048;
	// begin inline asm
	ld.global.nc.u32 %r124, [%rd21];
	// end inline asm
	add.s64 	%rd22, %rd19, 3072;
	// begin inline asm
	ld.global.nc.u32 %r125, [%rd22];
	// end inline asm
	add.s64 	%rd23, %rd19, 4096;
	// begin inline asm
	ld.global.nc.u32 %r126, [%rd23];
	// end inline asm
	add.s64 	%rd24, %rd19, 5120;
	// begin inline asm
	ld.global.nc.u32 %r127, [%rd24];
	// end inline asm
	add.s64 	%rd25, %rd19, 6144;
	// begin inline asm
	ld.global.nc.u32 %r128, [%rd25];
	// end inline asm
	add.s64 	%rd26, %rd19, 7168;
	// begin inline asm
	ld.global.nc.u32 %r129, [%rd26];
	// end inline asm
	add.s64 	%rd27, %rd19, 8192;
	// begin inline asm
	ld.global.nc.u32 %r130, [%rd27];
	// end inline asm
	add.s64 	%rd28, %rd19, 9216;
	// begin inline asm
	ld.global.nc.u32 %r131, [%rd28];
	// end inline asm
	add.s64 	%rd29, %rd19, 10240;
	// begin inline asm
	ld.global.nc.u32 %r132, [%rd29];
	// end inline asm
	add.s64 	%rd30, %rd19, 11264;
	// begin inline asm
	ld.global.nc.u32 %r133, [%rd30];
	// end inline asm
	add.s64 	%rd31, %rd19, 12288;
	// begin inline asm
	ld.global.nc.u32 %r134, [%rd31];
	// end inline asm
	add.s64 	%rd32, %rd19, 13312;
	// begin inline asm
	ld.global.nc.u32 %r135, [%rd32];
	// end inline asm
	add.s64 	%rd33, %rd19, 14336;
	// begin inline asm
	ld.global.nc.u32 %r136, [%rd33];
	// end inline asm
	add.s64 	%rd34, %rd19, 15360;
	// begin inline asm
	ld.global.nc.u32 %r137, [%rd34];
	// end inline asm
	add.s32 	%r139, %r123, %r122;
	add.s32 	%r140, %r124, %r139;
	add.s32 	%r141, %r125, %r140;
	add.s32 	%r142, %r126, %r141;
	add.s32 	%r143, %r127, %r142;
	add.s32 	%r144, %r128, %r143;
	add.s32 	%r145, %r129, %r144;
	add.s32 	%r146, %r130, %r145;
	add.s32 	%r147, %r131, %r146;
	add.s32 	%r148, %r132, %r147;
	add.s32 	%r149, %r133, %r148;
	add.s32 	%r150, %r134, %r149;
	add.s32 	%r151, %r135, %r150;
	add.s32 	%r152, %r136, %r151;
	add.s32 	%r685, %r137, %r152;
	setp.lt.u32 	%p4, %r120, 8192;
	mov.b32 	%r674, 4096;
	@%p4 bra 	$L__BB4_60;
	add.s32 	%r87, %r120, -4096;
	mov.b32 	%r674, 4096;
$L__BB4_58:
	mul.wide.s32 	%rd52, %r674, 4;
	add.s64 	%rd36, %rd19, %rd52;
	// begin inline asm
	ld.global.nc.u32 %r154, [%rd36];
	// end inline asm
	add.s64 	%rd37, %rd36, 1024;
	// begin inline asm
	ld.global.nc.u32 %r155, [%rd37];
	// end inline asm
	add.s64 	%rd38, %rd36, 2048;
	// begin inline asm
	ld.global.nc.u32 %r156, [%rd38];
	// end inline asm
	add.s64 	%rd39, %rd36, 3072;
	// begin inline asm
	ld.global.nc.u32 %r157, [%rd39];
	// end inline asm
	add.s64 	%rd40, %rd36, 4096;
	// begin inline asm
	ld.global.nc.u32 %r158, [%rd40];
	// end inline asm
	add.s64 	%rd41, %rd36, 5120;
	// begin inline asm
	ld.global.nc.u32 %r159, [%rd41];
	// end inline asm
	add.s64 	%rd42, %rd36, 6144;
	// begin inline asm
	ld.global.nc.u32 %r160, [%rd42];
	// end inline asm
	add.s64 	%rd43, %rd36, 7168;
	// begin inline asm
	ld.global.nc.u32 %r161, [%rd43];
	// end inline asm
	add.s64 	%rd44, %rd36, 8192;
	// begin inline asm
	ld.global.nc.u32 %r162, [%rd44];
	// end inline asm
	add.s64 	%rd45, %rd36, 9216;
	// begin inline asm
	ld.global.nc.u32 %r163, [%rd45];
	// end inline asm
	add.s64 	%rd46, %rd36, 10240;
	// begin inline asm
	ld.global.nc.u32 %r164, [%rd46];
	// end inline asm
	add.s64 	%rd47, %rd36, 11264;
	// begin inline asm
	ld.global.nc.u32 %r165, [%rd47];
	// end inline asm
	add.s64 	%rd48, %rd36, 12288;
	// begin inline asm
	ld.global.nc.u32 %r166, [%rd48];
	// end inline asm
	add.s64 	%rd49, %rd36, 13312;
	// begin inline asm
	ld.global.nc.u32 %r167, [%rd49];
	// end inline asm
	add.s64 	%rd50, %rd36, 14336;
	// begin inline asm
	ld.global.nc.u32 %r168, [%rd50];
	// end inline asm
	add.s64 	%rd51, %rd36, 15360;
	// begin inline asm
	ld.global.nc.u32 %r169, [%rd51];
	// end inline asm
	add.s32 	%r170, %r154, %r685;
	add.s32 	%r171, %r155, %r170;
	add.s32 	%r172, %r156, %r171;
	add.s32 	%r173, %r157, %r172;
	add.s32 	%r174, %r158, %r173;
	add.s32 	%r175, %r159, %r174;
	add.s32 	%r176, %r160, %r175;
	add.s32 	%r177, %r161, %r176;
	add.s32 	%r178, %r162, %r177;
	add.s32 	%r179, %r163, %r178;
	add.s32 	%r180, %r164, %r179;
	add.s32 	%r181, %r165, %r180;
	add.s32 	%r182, %r166, %r181;
	add.s32 	%r183, %r167, %r182;
	add.s32 	%r184, %r168, %r183;
	add.s32 	%r685, %r169, %r184;
	sub.s32 	%r185, %r120, %r674;
	setp.lt.s32 	%p5, %r185, 4096;
	@%p5 bra 	$L__BB4_68;
	add.s32 	%r674, %r674, 4096;
	setp.le.s32 	%p6, %r674, %r87;
	@%p6 bra 	$L__BB4_58;
$L__BB4_60:
	setp.le.s32 	%p7, %r120, %r674;
	@%p7 bra 	$L__BB4_68;
	sub.s32 	%r94, %r120, %r674;
	setp.ge.s32 	%p8, %r85, %r94;
	@%p8 bra 	$L__BB4_68;
	not.b32 	%r187, %r85;
	add.s32 	%r188, %r120, %r187;
	sub.s32 	%r95, %r188, %r674;
	and.b32  	%r189, %r95, 768;
	setp.eq.s32 	%p9, %r189, 768;
	mov.u32 	%r679, %r85;
	@%p9 bra 	$L__BB4_65;
	add.s32 	%r676, %r85, %r674;
	shr.u32 	%r190, %r95, 8;
	add.s32 	%r191, %r190, 1;
	and.b32  	%r192, %r191, 3;
	neg.s32 	%r675, %r192;
	mov.u32 	%r679, %r85;
$L__BB4_64:
	.pragma "nounroll";
	mul.wide.u32 	%rd54, %r676, 4;
	add.s64 	%rd53, %rd16, %rd54;
	// begin inline asm
	ld.global.nc.u32 %r193, [%rd53];
	// end inline asm
	add.s32 	%r685, %r193, %r685;
	add.s32 	%r679, %r679, 256;
	add.s32 	%r676, %r676, 256;
	add.s32 	%r675, %r675, 1;
	setp.ne.s32 	%p10, %r675, 0;
	@%p10 bra 	$L__BB4_64;
$L__BB4_65:
	setp.lt.u32 	%p11, %r95, 768;
	@%p11 bra 	$L__BB4_68;
	cvt.u64.u32 	%rd55, %r679;
	cvt.u64.u32 	%rd56, %r674;
	add.s64 	%rd57, %rd55, %rd56;
	shl.b64 	%rd58, %rd57, 2;
	add.s64 	%rd59, %rd58, %rd16;
	add.s64 	%rd124, %rd59, 2048;
	add.s32 	%r682, %r679, %r674;
$L__BB4_67:
	mul.wide.u32 	%rd64, %r682, 4;
	add.s64 	%rd60, %rd16, %rd64;
	// begin inline asm
	ld.global.nc.u32 %r194, [%rd60];
	// end inline asm
	add.s32 	%r198, %r194, %r685;
	add.s64 	%rd61, %rd124, -1024;
	// begin inline asm
	ld.global.nc.u32 %r195, [%rd61];
	// end inline asm
	add.s32 	%r199, %r195, %r198;
	// begin inline asm
	ld.global.nc.u32 %r196, [%rd124];
	// end inline asm
	add.s32 	%r200, %r196, %r199;
	add.s64 	%rd63, %rd124, 1024;
	// begin inline asm
	ld.global.nc.u32 %r197, [%rd63];
	// end inline asm
	add.s32 	%r685, %r197, %r200;
	add.s32 	%r679, %r679, 1024;
	add.s64 	%rd124, %rd124, 4096;
	add.s32 	%r682, %r682, 1024;
	setp.lt.s32 	%p12, %r679, %r94;
	@%p12 bra 	$L__BB4_67;
$L__BB4_68:
	// begin inline asm
	mov.u32 %r201, %laneid;
	// end inline asm
	mov.b32 	%r204, 1;
	mov.b32 	%r225, 31;
	mov.b32 	%r226, -1;
	// begin inline asm
	shfl.sync.down.b32 %r202, %r685, %r204, %r225, %r226;
	// end inline asm
	setp.gt.s32 	%p13, %r201, 30;
	selp.b32 	%r227, 0, %r202, %p13;
	add.s32 	%r208, %r227, %r685;
	mov.b32 	%r209, 2;
	// begin inline asm
	shfl.sync.down.b32 %r207, %r208, %r209, %r225, %r226;
	// end inline asm
	setp.gt.s32 	%p14, %r201, 29;
	selp.b32 	%r228, 0, %r207, %p14;
	add.s32 	%r213, %r208, %r228;
	mov.b32 	%r214, 4;
	// begin inline asm
	shfl.sync.down.b32 %r212, %r213, %r214, %r225, %r226;
	// end inline asm
	setp.gt.s32 	%p15, %r201, 27;
	selp.b32 	%r229, 0, %r212, %p15;
	add.s32 	%r218, %r213, %r229;
	mov.b32 	%r219, 8;
	// begin inline asm
	shfl.sync.down.b32 %r217, %r218, %r219, %r225, %r226;
	// end inline asm
	setp.gt.s32 	%p16, %r201, 23;
	selp.b32 	%r230, 0, %r217, %p16;
	add.s32 	%r223, %r218, %r230;
	mov.b32 	%r224, 16;
	// begin inline asm
	shfl.sync.down.b32 %r222, %r223, %r224, %r225, %r226;
	// end inline asm
	setp.gt.s32 	%p17, %r201, 15;
	selp.b32 	%r231, 0, %r222, %p17;
	add.s32 	%r686, %r223, %r231;
	setp.ne.s32 	%p18, %r201, 0;
	@%p18 bra 	$L__BB4_70;
	shr.u32 	%r232, %r85, 3;
	and.b32  	%r233, %r232, 124;
	mov.u32 	%r234, _ZZN3cub18CUB_300001_SM_10006detail6reduce28DeviceReduceSingleTileKernelINS2_10policy_hubIijN4cuda3std3__44plusIiEEE10Policy1000EPiSC_iS9_iiNS7_10__identityEEEvT0_T1_T2_T3_T4_T6_E12temp_storage;
	add.s32 	%r235, %r234, %r233;
	st.shared.u32 	[%r235+8], %r686;
$L__BB4_70:
	bar.sync 	0;
	setp.ne.s32 	%p19, %r85, 0;
	@%p19 bra 	$L__BB4_72;
	ld.shared.u32 	%r236, [_ZZN3cub18CUB_300001_SM_10006detail6reduce28DeviceReduceSingleTileKernelINS2_10policy_hubIijN4cuda3std3__44plusIiEEE10Policy1000EPiSC_iS9_iiNS7_10__identityEEEvT0_T1_T2_T3_T4_T6_E12temp_storage+12];
	add.s32 	%r237, %r236, %r686;
	ld.shared.u32 	%r238, [_ZZN3cub18CUB_300001_SM_10006detail6reduce28DeviceReduceSingleTileKernelINS2_10policy_hubIijN4cuda3std3__44plusIiEEE10Policy1000EPiSC_iS9_iiNS7_10__identityEEEvT0_T1_T2_T3_T4_T6_E12temp_storage+16];
	add.s32 	%r239, %r237, %r238;
	ld.shared.u32 	%r240, [_ZZN3cub18CUB_300001_SM_10006detail6reduce28DeviceReduceSingleTileKernelINS2_10policy_hubIijN4cuda3std3__44plusIiEEE10Policy1000EPiSC_iS9_iiNS7_10__identityEEEvT0_T1_T2_T3_T4_T6_E12temp_storage+20];
	add.s32 	%r241, %r239, %r240;
	ld.shared.u32 	%r242, [_ZZN3cub18CUB_300001_SM_10006detail6reduce28DeviceReduceSingleTileKernelINS2_10policy_hubIijN4cuda3std3__44plusIiEEE10Policy1000EPiSC_iS9_iiNS7_10__identityEEEvT0_T1_T2_T3_T4_T6_E12temp_storage+24];
	add.s32 	%r243, %r241, %r242;
	ld.shared.u32 	%r244, [_ZZN3cub18CUB_300001_SM_10006detail6reduce28DeviceReduceSingleTileKernelINS2_10policy_hubIijN4cuda3std3__44plusIiEEE10Policy1000EPiSC_iS9_iiNS7_10__identityEEEvT0_T1_T2_T3_T4_T6_E12temp_storage+28];
	add.s32 	%r245, %r243, %r244;
	ld.shared.u32 	%r246, [_ZZN3cub18CUB_300001_SM_10006detail6reduce28DeviceReduceSingleTileKernelINS2_10policy_hubIijN4cuda3std3__44plusIiEEE10Policy1000EPiSC_iS9_iiNS7_10__identityEEEvT0_T1_T2_T3_T4_T6_E12temp_storage+32];
	add.s32 	%r247, %r245, %r246;
	ld.shared.u32 	%r248, [_ZZN3cub18CUB_300001_SM_10006detail6reduce28DeviceReduceSingleTileKernelINS2_10policy_hubIijN4cuda3std3__44plusIiEEE10Policy1000EPiSC_iS9_iiNS7_10__identityEEEvT0_T1_T2_T3_T4_T6_E12temp_storage+36];
	add.s32 	%r686, %r247, %r248;
$L__BB4_72:
	mov.u32 	%r631, %tid.x;
	setp.ne.s32 	%p95, %r631, 0;
	@%p95 bra 	$L__BB4_74;
	add.s32 	%r632, %r686, %r121;
	st.global.u32 	[%rd1], %r632;
$L__BB4_74:
	ret;

}
	// .globl	_ZN3cub18CUB_300001_SM_10006detail6reduce28DeviceReduceSingleTileKernelINS2_10policy_hubIiyN4cuda3std3__44plusIiEEE10Policy1000EN6thrust24THRUST_300001_SM_1000_NS6detail15normal_iteratorINSD_10device_ptrIiEEEEPiyS9_iiNS7_10__identityEEEvT0_T1_T2_T3_T4_T6_
.visible .entry _ZN3cub18CUB_300001_SM_10006detail6reduce28DeviceReduceSingleTileKernelINS2_10policy_hubIiyN4cuda3std3__44plusIiEEE10Policy1000EN6thrust24THRUST_300001_SM_1000_NS6detail15normal_iteratorINSD_10device_ptrIiEEEEPiyS9_iiNS7_10__identityEEEvT0_T1_T2_T3_T4_T6_(
	.param .align 8 .b8 _ZN3cub18CUB_300001_SM_10006detail6reduce28DeviceReduceSingleTileKernelINS2_10policy_hubIiyN4cuda3std3__44plusIiEEE10Policy1000EN6thrust24THRUST_300001_SM_1000_NS6detail15normal_iteratorINSD_10device_ptrIiEEEEPiyS9_iiNS7_10__identityEEEvT0_T1_T2_T3_T4_T6__param_0[8],
	.param .u64 .ptr .align 1 _ZN3cub18CUB_300001_SM_10006detail6reduce28DeviceReduceSingleTileKernelINS2_10policy_hubIiyN4cuda3std3__44plusIiEEE10Policy1000EN6thrust24THRUST_300001_SM_1000_NS6detail15normal_iteratorINSD_10device_ptrIiEEEEPiyS9_iiNS7_10__identityEEEvT0_T1_T2_T3_T4_T6__param_1,
	.param .u64 _ZN3cub18CUB_300001_SM_10006detail6reduce28DeviceReduceSingleTileKernelINS2_10policy_hubIiyN4cuda3std3__44plusIiEEE10Policy1000EN6thrust24THRUST_300001_SM_1000_NS6detail15normal_iteratorINSD_10device_ptrIiEEEEPiyS9_iiNS7_10__identityEEEvT0_T1_T2_T3_T4_T6__param_2,
	.param .align 1 .b8 _ZN3cub18CUB_300001_SM_10006detail6reduce28DeviceReduceSingleTileKernelINS2_10policy_hubIiyN4cuda3std3__44plusIiEEE10Policy1000EN6thrust24THRUST_300001_SM_1000_NS6detail15normal_iteratorINSD_10device_ptrIiEEEEPiyS9_iiNS7_10__identityEEEvT0_T1_T2_T3_T4_T6__param_3[1],
	.param .u32 _ZN3cub18CUB_300001_SM_10006detail6reduce28DeviceReduceSingleTileKernelINS2_10policy_hubIiyN4cuda3std3__44plusIiEEE10Policy1000EN6thrust24THRUST_300001_SM_1000_NS6detail15normal_iteratorINSD_10device_ptrIiEEEEPiyS9_iiNS7_10__identityEEEvT0_T1_T2_T3_T4_T6__param_4,
	.param .align 1 .b8 _ZN3cub18CUB_300001_SM_10006detail6reduce28DeviceReduceSingleTileKernelINS2_10policy_hubIiyN4cuda3std3__44plusIiEEE10Policy1000EN6thrust24THRUST_300001_SM_1000_NS6detail15normal_iteratorINSD_10device_ptrIiEEEEPiyS9_iiNS7_10__identityEEEvT0_T1_T2_T3_T4_T6__param_5[1]
)
.maxntid 256
.minnctapersm 1
{
	.reg .pred 	%p<59>;
	.reg .b32 	%r<471>;
	.reg .b64 	%rd<56>;
	// demoted variable
	.shared .align 4 .b8 _ZZN3cub18CUB_300001_SM_10006detail6reduce28DeviceReduceSingleTileKernelINS2_10policy_hubIiyN4cuda3std3__44plusIiEEE10Policy1000EN6thrust24THRUST_300001_SM_1000_NS6detail15normal_iteratorINSD_10device_ptrIiEEEEPiyS9_iiNS7_10__identityEEEvT0_T1_T2_T3_T4_T6_E12temp_storage[44];
	ld.param.u64 	%rd18, [_ZN3cub18CUB_300001_SM_10006detail6reduce28DeviceReduceSingleTileKernelINS2_10policy_hubIiyN4cuda3std3__44plusIiEEE10Policy1000EN6thrust24THRUST_300001_SM_1000_NS6detail15normal_iteratorINSD_10device_ptrIiEEEEPiyS9_iiNS7_10__identityEEEvT0_T1_T2_T3_T4_T6__param_0];
	ld.param.u64 	%rd20, [_ZN3cub18CUB_300001_SM_10006detail6reduce28DeviceReduceSingleTileKernelINS2_10policy_hubIiyN4cuda3std3__44plusIiEEE10Policy1000EN6thrust24THRUST_300001_SM_1000_NS6detail15normal_iteratorINSD_10device_ptrIiEEEEPiyS9_iiNS7_10__identityEEEvT0_T1_T2_T3_T4_T6__param_1];
	ld.param.u64 	%rd19, [_ZN3cub18CUB_300001_SM_10006detail6reduce28DeviceReduceSingleTileKernelINS2_10policy_hubIiyN4cuda3std3__44plusIiEEE10Policy1000EN6thrust24THRUST_300001_SM_1000_NS6detail15normal_iteratorINSD_10device_ptrIiEEEEPiyS9_iiNS7_10__identityEEEvT0_T1_T2_T3_T4_T6__param_2];
	ld.param.u32 	%r81, [_ZN3cub18CUB_300001_SM_10006detail6reduce28DeviceReduceSingleTileKernelINS2_10policy_hubIiyN4cuda3std3__44plusIiEEE10Policy1000EN6thrust24THRUST_300001_SM_1000_NS6detail15normal_iteratorINSD_10device_ptrIiEEEEPiyS9_iiNS7_10__identityEEEvT0_T1_T2_T3_T4_T6__param_4];
	cvta.to.global.u64 	%rd1, %rd20;
	setp.ne.s64 	%p1, %rd19, 0;
	@%p1 bra 	$L__BB5_3;
	mov.u32 	%r434, %tid.x;
	setp.ne.s32 	%p58, %r434, 0;
	@%p58 bra 	$L__BB5_51;
	st.global.u32 	[%rd1], %r81;
	bra.uni 	$L__BB5_51;
$L__BB5_3:
	cvta.to.global.u64 	%rd2, %rd18;
	setp.gt.u64 	%p2, %rd19, 4095;
	@%p2 bra 	$L__BB5_28;
	cvt.u32.u64 	%r1, %rd19;
	mov.u32 	%r2, %tid.x;
	setp.ge.u32 	%p24, %r2, %r1;
	mov.b32 	%r452, 0;
	mov.u32 	%r441, %r2;
	@%p24 bra 	$L__BB5_6;
	mul.wide.u32 	%rd41, %r2, 4;
	add.s64 	%rd42, %rd2, %rd41;
	ld.global.u32 	%r452, [%rd42];
	add.s32 	%r441, %r2, 256;
$L__BB5_6:
	setp.ge.u32 	%p25, %r441, %r1;
	@%p25 bra 	$L__BB5_19;
	not.b32 	%r261, %r441;
	add.s32 	%r262, %r261, %r1;
	shr.u32 	%r263, %r262, 8;
	add.s32 	%r7, %r263, 1;
	and.b32  	%r8, %r7, 15;
	setp.lt.u32 	%p26, %r262, 3840;
	@%p26 bra 	$L__BB5_10;
	and.b32  	%r264, %r7, 33554416;
	neg.s32 	%r437, %r264;
	mul.wide.u32 	%rd43, %r441, 4;
	add.s64 	%rd44, %rd43, %rd2;
	add.s64 	%rd51, %rd44, 8192;
$L__BB5_9:
	.pragma "nounroll";
	ld.global.u32 	%r265, [%rd51+-8192];
	add.s32 	%r266, %r265, %r452;
	ld.global.u32 	%r267, [%rd51+-7168];
	add.s32 	%r268, %r267, %r266;
	ld.global.u32 	%r269, [%rd51+-6144];
	add.s32 	%r270, %r269, %r268;
	ld.global.u32 	%r271, [%rd51+-5120];
	add.s32 	%r272, %r271, %r270;
	ld.global.u32 	%r273, [%rd51+-4096];
	add.s32 	%r274, %r273, %r272;
	ld.global.u32 	%r275, [%rd51+-3072];
	add.s32 	%r276, %r275, %r274;
	ld.global.u32 	%r277, [%rd51+-2048];
	add.s32 	%r278, %r277, %r276;
	ld.global.u32 	%r279, [%rd51+-1024];
	add.s32 	%r280, %r279, %r278;
	ld.global.u32 	%r281, [%rd51];
	add.s32 	%r282, %r281, %r280;
	ld.global.u32 	%r283, [%rd51+1024];
	add.s32 	%r284, %r283, %r282;
	ld.global.u32 	%r285, [%rd51+2048];
	add.s32 	%r286, %r285, %r284;
	ld.global.u32 	%r287, [%rd51+3072];
	add.s32 	%r288, %r287, %r286;
	ld.global.u32 	%r289, [%rd51+4096];
	add.s32 	%r290, %r289, %r288;
	ld.global.u32 	%r291, [%rd51+5120];
	add.s32 	%r292, %r291, %r290;
	ld.global.u32 	%r293, [%rd51+6144];
	add.s32 	%r294, %r293, %r292;
	ld.global.u32 	%r295, [%rd51+7168];
	add.s32 	%r452, %r295, %r294;
	add.s32 	%r441, %r441, 4096;
	add.s32 	%r437, %r437, 16;
	add.s64 	%rd51, %rd51, 16384;
	setp.ne.s32 	%p27, %r437, 0;
	@%p27 bra 	$L__BB5_9;
$L__BB5_10:
	setp.eq.s32 	%p28, %r8, 0;
	@%p28 bra 	$L__BB5_19;
	and.b32  	%r19, %r7, 7;
	setp.lt.u32 	%p29, %r8, 8;
	@%p29 bra 	$L__BB5_13;
	mul.wide.s32 	%rd45, %r441, 4;
	add.s64 	%rd46, %rd2, %rd45;
	ld.global.u32 	%r297, [%rd46];
	add.s32 	%r298, %r297, %r452;
	ld.global.u32 	%r299, [%rd46+1024];
	add.s32 	%r300, %r299, %r298;
	ld.global.u32 	%r301, [%rd46+2048];
	add.s32 	%r302, %r301, %r300;
	ld.global.u32 	%r303, [%rd46+3072];
	add.s32 	%r304, %r303, %r302;
	ld.global.u32 	%r305, [%rd46+4096];
	add.s32 	%r306, %r305, %r304;
	ld.global.u32 	%r307, [%rd46+5120];
	add.s32 	%r308, %r307, %r306;
	ld.global.u32 	%r309, [%rd46+6144];
	add.s32 	%r310, %r309, %r308;
	ld.global.u32 	%r311, [%rd46+7168];
	add.s32 	%r452, %r311, %r310;
	add.s32 	%r441, %r441, 2048;
$L__BB5_13:
	setp.eq.s32 	%p30, %r19, 0;
	@%p30 bra 	$L__BB5_19;
	and.b32  	%r25, %r7, 3;
	setp.lt.u32 	%p31, %r19, 4;
	@%p31 bra 	$L__BB5_16;
	mul.wide.s32 	%rd47, %r441, 4;
	add.s64 	%rd48, %rd2, %rd47;
	ld.global.u32 	%r313, [%rd48];
	add.s32 	%r314, %r313, %r452;
	ld.global.u32 	%r315, [%rd48+1024];
	add.s32 	%r316, %r315, %r314;
	ld.global.u32 	%r317, [%rd48+2048];
	add.s32 	%r318, %r317, %r316;
	ld.global.u32 	%r319, [%rd48+3072];
	add.s32 	%r452, %r319, %r318;
	add.s32 	%r441, %r441, 1024;
$L__BB5_16:
	setp.eq.s32 	%p32, %r25, 0;
	@%p32 bra 	$L__BB5_19;
	neg.s32 	%r449, %r25;
$L__BB5_18:
	.pragma "nounroll";
	mul.wide.s32 	%rd49, %r441, 4;
	add.s64 	%rd50, %rd2, %rd49;
	ld.global.u32 	%r320, [%rd50];
	add.s32 	%r452, %r320, %r452;
	add.s32 	%r441, %r441, 256;
	add.s32 	%r449, %r449, 1;
	setp.ne.s32 	%p33, %r449, 0;
	@%p33 bra 	$L__BB5_18;
$L__BB5_19:
	setp.lt.u64 	%p34, %rd19, 256;
	@%p34 bra 	$L__BB5_24;
	// begin inline asm
	mov.u32 %r384, %laneid;
	// end inline asm
	mov.b32 	%r387, 1;
	mov.b32 	%r408, 31;
	mov.b32 	%r409, -1;
	// begin inline asm
	shfl.sync.down.b32 %r385, %r452, %r387, %r408, %r409;
	// end inline asm
	setp.gt.s32 	%p50, %r384, 30;
	selp.b32 	%r410, 0, %r385, %p50;
	add.s32 	%r391, %r410, %r452;
	mov.b32 	%r392, 2;
	// begin inline asm
	shfl.sync.down.b32 %r390, %r391, %r392, %r408, %r409;
	// end inline asm
	setp.gt.s32 	%p51, %r384, 29;
	selp.b32 	%r411, 0, %r390, %p51;
	add.s32 	%r396, %r391, %r411;
	mov.b32 	%r397, 4;
	// begin inline asm
	shfl.sync.down.b32 %r395, %r396, %r397, %r408, %r409;
	// end inline asm
	setp.gt.s32 	%p52, %r384, 27;
	selp.b32 	%r412, 0, %r395, %p52;
	add.s32 	%r401, %r396, %r412;
	mov.b32 	%r402, 8;
	// begin inline asm
	shfl.sync.down.b32 %r400, %r401, %r402, %r408, %r409;
	// end inline asm
	setp.gt.s32 	%p53, %r384, 23;
	selp.b32 	%r413, 0, %r400, %p53;
	add.s32 	%r406, %r401, %r413;
	mov.b32 	%r407, 16;
	// begin inline asm
	shfl.sync.down.b32 %r405, %r406, %r407, %r408, %r409;
	// end inline asm
	setp.gt.s32 	%p54, %r384, 15;
	selp.b32 	%r414, 0, %r405, %p54;
	add.s32 	%r470, %r406, %r414;
	setp.ne.s32 	%p55, %r384, 0;
	@%p55 bra 	$L__BB5_22;
	shr.u32 	%r415, %r2, 3;
	and.b32  	%r416, %r415, 124;
	mov.u32 	%r417, _ZZN3cub18CUB_300001_SM_10006detail6reduce28DeviceReduceSingleTileKernelINS2_10policy_hubIiyN4cuda3std3__44plusIiEEE10Policy1000EN6thrust24THRUST_300001_SM_1000_NS6detail15normal_iteratorINSD_10device_ptrIiEEEEPiyS9_iiNS7_10__identityEEEvT0_T1_T2_T3_T4_T6_E12temp_storage;
	add.s32 	%r418, %r417, %r416;
	st.shared.u32 	[%r418+8], %r470;
$L__BB5_22:
	bar.sync 	0;
	setp.ne.s32 	%p56, %r2, 0;
	@%p56 bra 	$L__BB5_49;
	ld.shared.u32 	%r419, [_ZZN3cub18CUB_300001_SM_10006detail6reduce28DeviceReduceSingleTileKernelINS2_10policy_hubIiyN4cuda3std3__44plusIiEEE10Policy1000EN6thrust24THRUST_300001_SM_1000_NS6detail15normal_iteratorINSD_10device_ptrIiEEEEPiyS9_iiNS7_10__identityEEEvT0_T1_T2_T3_T4_T6_E12temp_storage+12];
	add.s32 	%r420, %r419, %r470;
	ld.shared.u32 	%r421, [_ZZN3cub18CUB_300001_SM_10006detail6reduce28DeviceReduceSingleTileKernelINS2_10policy_hubIiyN4cuda3std3__44plusIiEEE10Policy1000EN6thrust24THRUST_300001_SM_1000_NS6detail15normal_iteratorINSD_10device_ptrIiEEEEPiyS9_iiNS7_10__identityEEEvT0_T1_T2_T3_T4_T6_E12temp_storage+16];
	add.s32 	%r422, %r420, %r421;
	ld.shared.u32 	%r423, [_ZZN3cub18CUB_300001_SM_10006detail6reduce28DeviceReduceSingleTileKernelINS2_10policy_hubIiyN4cuda3std3__44plusIiEEE10Policy1000EN6thrust24THRUST_300001_SM_1000_NS6detail15normal_iteratorINSD_10device_ptrIiEEEEPiyS9_iiNS7_10__identityEEEvT0_T1_T2_T3_T4_T6_E12temp_storage+20];
	add.s32 	%r424, %r422, %r423;
	ld.shared.u32 	%r425, [_ZZN3cub18CUB_300001_SM_10006detail6reduce28DeviceReduceSingleTileKernelINS2_10policy_hubIiyN4cuda3std3__44plusIiEEE10Policy1000EN6thrust24THRUST_300001_SM_1000_NS6detail15normal_iteratorINSD_10device_ptrIiEEEEPiyS9_iiNS7_10__identityEEEvT0_T1_T2_T3_T4_T6_E12temp_storage+24];
	add.s32 	%r426, %r424, %r425;
	ld.shared.u32 	%r427, [_ZZN3cub18CUB_300001_SM_10006detail6reduce28DeviceReduceSingleTileKernelINS2_10policy_hubIiyN4cuda3std3__44plusIiEEE10Policy1000EN6thrust24THRUST_300001_SM_1000_NS6detail15normal_iteratorINSD_10device_ptrIiEEEEPiyS9_iiNS7_10__identityEEEvT0_T1_T2_T3_T4_T6_E12temp_storage+28];
	add.s32 	%r428, %r426, %r427;
	ld.shared.u32 	%r429, [_ZZN3cub18CUB_300001_SM_10006detail6reduce28DeviceReduceSingleTileKernelINS2_10policy_hubIiyN4cuda3std3__44plusIiEEE10Policy1000EN6thrust24THRUST_300001_SM_1000_NS6detail15normal_iteratorINSD_10device_ptrIiEEEEPiyS9_iiNS7_10__identityEEEvT0_T1_T2_T3_T4_T6_E12temp_storage+32];
	add.s32 	%r430, %r428, %r429;
	ld.shared.u32 	%r431, [_ZZN3cub18CUB_300001_SM_10006detail6reduce28DeviceReduceSingleTileKernelINS2_10policy_hubIiyN4cuda3std3__44plusIiEEE10Policy1000EN6thrust24THRUST_300001_SM_1000_NS6detail15normal_iteratorINSD_10device_ptrIiEEEEPiyS9_iiNS7_10__identityEEEvT0_T1_T2_T3_T4_T6_E12temp_storage+36];
	add.s32 	%r470, %r430, %r431;
	bra.uni 	$L__BB5_49;
$L__BB5_24:
	// begin inline asm
	mov.u32 %r321, %laneid;
	// end inline asm
	and.b32  	%r347, %r2, 992;
	add.s32 	%r348, %r347, 32;
	setp.gt.u32 	%p35, %r348, %r1;
	not.b32 	%r349, %r347;
	add.s32 	%r350, %r1, %r349;
	selp.b32 	%r345, %r350, 31, %p35;
	mov.b32 	%r324, 1;
	mov.b32 	%r346, -1;
	// begin inline asm
	shfl.sync.down.b32 %r322, %r452, %r324, %r345, %r346;
	// end inline asm
	setp.lt.s32 	%p36, %r321, %r345;
	selp.b32 	%r351, %r322, 0, %p36;
	add.s32 	%r328, %r351, %r452;
	mov.b32 	%r329, 2;
	// begin inline asm
	shfl.sync.down.b32 %r327, %r328, %r329, %r345, %r346;
	// end inline asm
	add.s32 	%r352, %r321, 2;
	setp.gt.s32 	%p37, %r352, %r345;
	selp.b32 	%r353, 0, %r327, %p37;
	add.s32 	%r333, %r328, %r353;
	mov.b32 	%r334, 4;
	// begin inline asm
	shfl.sync.down.b32 %r332, %r333, %r334, %r345, %r346;
	// end inline asm
	add.s32 	%r354, %r321, 4;
	setp.gt.s32 	%p38, %r354, %r345;
	selp.b32 	%r355, 0, %r332, %p38;
	add.s32 	%r338, %r333, %r355;
	mov.b32 	%r339, 8;
	// begin inline asm
	shfl.sync.down.b32 %r337, %r338, %r339, %r345, %r346;
	// end inline asm
	add.s32 	%r356, %r321, 8;
	setp.gt.s32 	%p39, %r356, %r345;
	selp.b32 	%r357, 0, %r337, %p39;
	add.s32 	%r343, %r338, %r357;
	mov.b32 	%r344, 16;
	// begin inline asm
	shfl.sync.down.b32 %r342, %r343, %r344, %r345, %r346;
	// end inline asm
	add.s32 	%r358, %r321, 16;
	setp.gt.s32 	%p40, %r358, %r345;
	selp.b32 	%r359, 0, %r342, %p40;
	add.s32 	%r470, %r343, %r359;
	setp.ne.s32 	%p41, %r321, 0;
	@%p41 bra 	$L__BB5_26;
	shr.u32 	%r360, %r2, 3;
	and.b32  	%r361, %r360, 124;
	mov.u32 	%r362, _ZZN3cub18CUB_300001_SM_10006detail6reduce28DeviceReduceSingleTileKernelINS2_10policy_hubIiyN4cuda3std3__44plusIiEEE10Policy1000EN6thrust24THRUST_300001_SM_1000_NS6detail15normal_iteratorINSD_10device_ptrIiEEEEPiyS9_iiNS7_10__identityEEEvT0_T1_T2_T3_T4_T6_E12temp_storage;
	add.s32 	%r363, %r362, %r361;
	st.shared.u32 	[%r363+8], %r470;
$L__BB5_26:
	bar.sync 	0;
	setp.ne.s32 	%p42, %r2, 0;
	@%p42 bra 	$L__BB5_49;
	setp.gt.u64 	%p43, %rd19, 32;
	ld.shared.u32 	%r364, [_ZZN3cub18CUB_300001_SM_10006detail6reduce28DeviceReduceSingleTileKernelINS2_10policy_hubIiyN4cuda3std3__44plusIiEEE10Policy1000EN6thrust24THRUST_300001_SM_1000_NS6detail15normal_iteratorINSD_10device_ptrIiEEEEPiyS9_iiNS7_10__identityEEEvT0_T1_T2_T3_T4_T6_E12temp_storage+12];
	selp.b32 	%r365, %r364, 0, %p43;
	add.s32 	%r366, %r365, %r470;
	setp.gt.u64 	%p44, %rd19, 64;
	ld.shared.u32 	%r367, [_ZZN3cub18CUB_300001_SM_10006detail6reduce28DeviceReduceSingleTileKernelINS2_10policy_hubIiyN4cuda3std3__44plusIiEEE10Policy1000EN6thrust24THRUST_300001_SM_1000_NS6detail15normal_iteratorINSD_10device_ptrIiEEEEPiyS9_iiNS7_10__identityEEEvT0_T1_T2_T3_T4_T6_E12temp_storage+16];
	selp.b32 	%r368, %r367, 0, %p44;
	add.s32 	%r369, %r366, %r368;
	setp.gt.u64 	%p45, %rd19, 96;
	ld.shared.u32 	%r370, [_ZZN3cub18CUB_300001_SM_10006detail6reduce28DeviceReduceSingleTileKernelINS2_10policy_hubIiyN4cuda3std3__44plusIiEEE10Policy1000EN6thrust24THRUST_300001_SM_1000_NS6detail15normal_iteratorINSD_10device_ptrIiEEEEPiyS9_iiNS7_10__identityEEEvT0_T1_T2_T3_T4_T6_E12temp_storage+20];
	selp.b32 	%r371, %r370, 0, %p45;
	add.s32 	%r372, %r369, %r371;
	setp.gt.u64 	%p46, %rd19, 128;
	ld.shared.u32 	%r373, [_ZZN3cub18CUB_300001_SM_10006detail6reduce28DeviceReduceSingleTileKernelINS2_10policy_hubIiyN4cuda3std3__44plusIiEEE10Policy1000EN6thrust24THRUST_300001_SM_1000_NS6detail15normal_iteratorINSD_10device_ptrIiEEEEPiyS9_iiNS7_10__identityEEEvT0_T1_T2_T3_T4_T6_E12temp_storage+24];
	selp.b32 	%r374, %r373, 0, %p46;
	add.s32 	%r375, %r372, %r374;
	setp.gt.u64 	%p47, %rd19, 160;
	ld.shared.u32 	%r376, [_ZZN3cub18CUB_300001_SM_10006detail6reduce28DeviceReduceSingleTileKernelINS2_10policy_hubIiyN4cuda3std3__44plusIiEEE10Policy1000EN6thrust24THRUST_300001_SM_1000_NS6detail15normal_iteratorINSD_10device_ptrIiEEEEPiyS9_iiNS7_10__identityEEEvT0_T1_T2_T3_T4_T6_E12temp_storage+28];
	selp.b32 	%r377, %r376, 0, %p47;
	add.s32 	%r378, %r375, %r377;
	setp.gt.u64 	%p48, %rd19, 192;
	ld.shared.u32 	%r379, [_ZZN3cub18CUB_300001_SM_10006detail6reduce28DeviceReduceSingleTileKernelINS2_10policy_hubIiyN4cuda3std3__44plusIiEEE10Policy1000EN6thrust24THRUST_300001_SM_1000_NS6detail15normal_iteratorINSD_10device_ptrIiEEEEPiyS9_iiNS7_10__identityEEEvT0_T1_T2_T3_T4_T6_E12temp_storage+32];
	selp.b32 	%r380, %r379, 0, %p48;
	add.s32 	%r381, %r378, %r380;
	setp.gt.u64 	%p49, %rd19, 224;
	ld.shared.u32 	%r382, [_ZZN3cub18CUB_300001_SM_10006detail6reduce28DeviceReduceSingleTileKernelINS2_10policy_hubIiyN4cuda3std3__44plusIiEEE10Policy1000EN6thrust24THRUST_300001_SM_1000_NS6detail15normal_iteratorINSD_10device_ptrIiEEEEPiyS9_iiNS7_10__identityEEEvT0_T1_T2_T3_T4_T6_E12temp_storage+36];
	selp.b32 	%r383, %r382, 0, %p49;
	add.s32 	%r470, %r381, %r383;
	bra.uni 	$L__BB5_49;
$L__BB5_28:
	mov.u32 	%r43, %tid.x;
	cvt.u64.u32 	%rd6, %r43;
	mul.wide.u32 	%rd22, %r43, 4;
	add.s64 	%rd7, %rd2, %rd22;
	ld.global.u32 	%r82, [%rd7];
	ld.global.u32 	%r83, [%rd7+1024];
	ld.global.u32 	%r84, [%rd7+2048];
	ld.global.u32 	%r85, [%rd7+3072];
	ld.global.u32 	%r86, [%rd7+4096];
	ld.global.u32 	%r87, [%rd7+5120];
	ld.global.u32 	%r88, [%rd7+6144];
	ld.global.u32 	%r89, [%rd7+7168];
	ld.global.u32 	%r90, [%rd7+8192];
	ld.global.u32 	%r91, [%rd7+9216];
	ld.global.u32 	%r92, [%rd7+10240];
	ld.global.u32 	%r93, [%rd7+11264];
	ld.global.u32 	%r94, [%rd7+12288];
	ld.global.u32 	%r95, [%rd7+13312];
	ld.global.u32 	%r96, [%rd7+14336];
	ld.global.u32 	%r97, [%rd7+15360];
	add.s32 	%r98, %r83, %r82;
	add.s32 	%r99, %r84, %r98;
	add.s32 	%r100, %r85, %r99;
	add.s32 	%r101, %r86, %r100;
	add.s32 	%r102, %r87, %r101;
	add.s32 	%r103, %r88, %r102;
	add.s32 	%r104, %r89, %r103;
	add.s32 	%r105, %r90, %r104;
	add.s32 	%r106, %r91, %r105;
	add.s32 	%r107, %r92, %r106;
	add.s32 	%r108, %r93, %r107;
	add.s32 	%r109, %r94, %r108;
	add.s32 	%r110, %r95, %r109;
	add.s32 	%r111, %r96, %r110;
	add.s32 	%r469, %r97, %r111;
	add.s64 	%rd8, %rd19, -4096;
	setp.lt.u64 	%p3, %rd8, 4096;
	mov.b64 	%rd53, 4096;
	@%p3 bra 	$L__BB5_32;
	mov.b64 	%rd53, 4096;
$L__BB5_30:
	shl.b64 	%rd24, %rd53, 2;
	add.s64 	%rd25, %rd7, %rd24;
	ld.global.u32 	%r112, [%rd25];
	ld.global.u32 	%r113, [%rd25+1024];
	ld.global.u32 	%r114, [%rd25+2048];
	ld.global.u32 	%r115, [%rd25+3072];
	ld.global.u32 	%r116, [%rd25+4096];
	ld.global.u32 	%r117, [%rd25+5120];
	ld.global.u32 	%r118, [%rd25+6144];
	ld.global.u32 	%r119, [%rd25+7168];
	ld.global.u32 	%r120, [%rd25+8192];
	ld.global.u32 	%r121, [%rd25+9216];
	ld.global.u32 	%r122, [%rd25+10240];
	ld.global.u32 	%r123, [%rd25+11264];
	ld.global.u32 	%r124, [%rd25+12288];
	ld.global.u32 	%r125, [%rd25+13312];
	ld.global.u32 	%r126, [%rd25+14336];
	ld.global.u32 	%r127, [%rd25+15360];
	add.s32 	%r128, %r112, %r469;
	add.s32 	%r129, %r113, %r128;
	add.s32 	%r130, %r114, %r129;
	add.s32 	%r131, %r115, %r130;
	add.s32 	%r132, %r116, %r131;
	add.s32 	%r133, %r117, %r132;
	add.s32 	%r134, %r118, %r133;
	add.s32 	%r135, %r119, %r134;
	add.s32 	%r136, %r120, %r135;
	add.s32 	%r137, %r121, %r136;
	add.s32 	%r138, %r122, %r137;
	add.s32 	%r139, %r123, %r138;
	add.s32 	%r140, %r124, %r139;
	add.s32 	%r141, %r125, %r140;
	add.s32 	%r142, %r126, %r141;
	add.s32 	%r469, %r127, %r142;
	sub.s64 	%rd26, %rd19, %rd53;
	setp.lt.u64 	%p4, %rd26, 4096;
	@%p4 bra 	$L__BB5_45;
	add.s64 	%rd53, %rd53, 4096;
	setp.le.u64 	%p5, %rd53, %rd8;
	@%p5 bra 	$L__BB5_30;
$L__BB5_32:
	setp.le.u64 	%p6, %rd19, %rd53;
	cvt.u32.u64 	%r143, %rd53;
	cvt.u32.u64 	%r144, %rd19;
	sub.s32 	%r145, %r144, %r143;
	setp.ge.s32 	%p7, %r43, %r145;
	or.pred  	%p8, %p6, %p7;
	@%p8 bra 	$L__BB5_45;
	not.b32 	%r149, %r43;
	add.s32 	%r150, %r149, %r144;
	sub.s32 	%r152, %r150, %r143;
	shr.u32 	%r153, %r152, 8;
	add.s32 	%r48, %r153, 1;
	and.b32  	%r49, %r48, 15;
	setp.lt.u32 	%p9, %r152, 3840;
	mov.u32 	%r459, %r43;
	@%p9 bra 	$L__BB5_36;
	and.b32  	%r154, %r48, 33554416;
	neg.s32 	%r455, %r154;
	add.s64 	%rd27, %rd53, %rd6;
	shl.b64 	%rd28, %rd27, 2;
	add.s64 	%rd29, %rd28, %rd2;
	add.s64 	%rd54, %rd29, 8192;
	mov.u32 	%r459, %r43;
$L__BB5_35:
	.pragma "nounroll";
	ld.global.u32 	%r155, [%rd54+-8192];
	add.s32 	%r156, %r155, %r469;
	ld.global.u32 	%r157, [%rd54+-7168];
	add.s32 	%r158, %r157, %r156;
	ld.global.u32 	%r159, [%rd54+-6144];
	add.s32 	%r160, %r159, %r158;
	ld.global.u32 	%r161, [%rd54+-5120];
	add.s32 	%r162, %r161, %r160;
	ld.global.u32 	%r163, [%rd54+-4096];
	add.s32 	%r164, %r163, %r162;
	ld.global.u32 	%r165, [%rd54+-3072];
	add.s32 	%r166, %r165, %r164;
	ld.global.u32 	%r167, [%rd54+-2048];
	add.s32 	%r168, %r167, %r166;
	ld.global.u32 	%r169, [%rd54+-1024];
	add.s32 	%r170, %r169, %r168;
	ld.global.u32 	%r171, [%rd54];
	add.s32 	%r172, %r171, %r170;
	ld.global.u32 	%r173, [%rd54+1024];
	add.s32 	%r174, %r173, %r172;
	ld.global.u32 	%r175, [%rd54+2048];
	add.s32 	%r176, %r175, %r174;
	ld.global.u32 	%r177, [%rd54+3072];
	add.s32 	%r178, %r177, %r176;
	ld.global.u32 	%r179, [%rd54+4096];
	add.s32 	%r180, %r179, %r178;
	ld.global.u32 	%r181, [%rd54+5120];
	add.s32 	%r182, %r181, %r180;
	ld.global.u32 	%r183, [%rd54+6144];
	add.s32 	%r184, %r183, %r182;
	ld.global.u32 	%r185, [%rd54+7168];
	add.s32 	%r469, %r185, %r184;
	add.s32 	%r459, %r459, 4096;
	add.s32 	%r455, %r455, 16;
	add.s64 	%rd54, %rd54, 16384;
	setp.ne.s32 	%p10, %r455, 0;
	@%p10 bra 	$L__BB5_35;
$L__BB5_36:
	setp.eq.s32 	%p11, %r49, 0;
	@%p11 bra 	$L__BB5_45;
	and.b32  	%r60, %r48, 7;
	setp.lt.u32 	%p12, %r49, 8;
	@%p12 bra 	$L__BB5_39;
	cvt.u64.u32 	%rd30, %r459;
	add.s64 	%rd31, %rd53, %rd30;
	shl.b64 	%rd32, %rd31, 2;
	add.s64 	%rd33, %rd2, %rd32;
	ld.global.u32 	%r187, [%rd33];
	add.s32 	%r188, %r187, %r469;
	ld.global.u32 	%r189, [%rd33+1024];
	add.s32 	%r190, %r189, %r188;
	ld.global.u32 	%r191, [%rd33+2048];
	add.s32 	%r192, %r191, %r190;
	ld.global.u32 	%r193, [%rd33+3072];
	add.s32 	%r194, %r193, %r192;
	ld.global.u32 	%r195, [%rd33+4096];
	add.s32 	%r196, %r195, %r194;
	ld.global.u32 	%r197, [%rd33+5120];
	add.s32 	%r198, %r197, %r196;
	ld.global.u32 	%r199, [%rd33+6144];
	add.s32 	%r200, %r199, %r198;
	ld.global.u32 	%r201, [%rd33+7168];
	add.s32 	%r469, %r201, %r200;
	add.s32 	%r459, %r459, 2048;
$L__BB5_39:
	setp.eq.s32 	%p13, %r60, 0;
	@%p13 bra 	$L__BB5_45;
	and.b32  	%r66, %r48, 3;
	setp.lt.u32 	%p14, %r60, 4;
	@%p14 bra 	$L__BB5_42;
	cvt.u64.u32 	%rd34, %r459;
	add.s64 	%rd35, %rd53, %rd34;
	shl.b64 	%rd36, %rd35, 2;
	add.s64 	%rd37, %rd2, %rd36;
	ld.global.u32 	%r203, [%rd37];
	add.s32 	%r204, %r203, %r469;
	ld.global.u32 	%r205, [%rd37+1024];
	add.s32 	%r206, %r205, %r204;
	ld.global.u32 	%r207, [%rd37+2048];
	add.s32 	%r208, %r207, %r206;
	ld.global.u32 	%r209, [%rd37+3072];
	add.s32 	%r469, %r209, %r208;
	add.s32 	%r459, %r459, 1024;
$L__BB5_42:
	setp.eq.s32 	%p15, %r66, 0;
	@%p15 bra 	$L__BB5_45;
	cvt.u64.u32 	%rd38, %r459;
	add.s64 	%rd39, %rd53, %rd38;
	shl.b64 	%rd40, %rd39, 2;
	add.s64 	%rd55, %rd2, %rd40;
	neg.s32 	%r467, %r66;
$L__BB5_44:
	.pragma "nounroll";
	ld.global.u32 	%r210, [%rd55];
	add.s32 	%r469, %r210, %r469;
	add.s64 	%rd55, %rd55, 1024;
	add.s32 	%r467, %r467, 1;
	setp.ne.s32 	%p16, %r467, 0;
	@%p16 bra 	$L__BB5_44;
$L__BB5_45:
	// begin inline asm
	mov.u32 %r211, %laneid;
	// end inline asm
	mov.b32 	%r214, 1;
	mov.b32 	%r235, 31;
	mov.b32 	%r236, -1;
	// begin inline asm
	shfl.sync.down.b32 %r212, %r469, %r214, %r235, %r236;
	// end inline asm
	setp.gt.s32 	%p17, %r211, 30;
	selp.b32 	%r237, 0, %r212, %p17;
	add.s32 	%r218, %r237, %r469;
	mov.b32 	%r219, 2;
	// begin inline asm
	shfl.sync.down.b32 %r217, %r218, %r219, %r235, %r236;
	// end inline asm
	setp.gt.s32 	%p18, %r211, 29;
	selp.b32 	%r238, 0, %r217, %p18;
	add.s32 	%r223, %r218, %r238;
	mov.b32 	%r224, 4;
	// begin inline asm
	shfl.sync.down.b32 %r222, %r223, %r224, %r235, %r236;
	// end inline asm
	setp.gt.s32 	%p19, %r211, 27;
	selp.b32 	%r239, 0, %r222, %p19;
	add.s32 	%r228, %r223, %r239;
	mov.b32 	%r229, 8;
	// begin inline asm
	shfl.sync.down.b32 %r227, %r228, %r229, %r235, %r236;
	// end inline asm
	setp.gt.s32 	%p20, %r211, 23;
	selp.b32 	%r240, 0, %r227, %p20;
	add.s32 	%r233, %r228, %r240;
	mov.b32 	%r234, 16;
	// begin inline asm
	shfl.sync.down.b32 %r232, %r233, %r234, %r235, %r236;
	// end inline asm
	setp.gt.s32 	%p21, %r211, 15;
	selp.b32 	%r241, 0, %r232, %p21;
	add.s32 	%r470, %r233, %r241;
	setp.ne.s32 	%p22, %r211, 0;
	@%p22 bra 	$L__BB5_47;
	shr.u32 	%r242, %r43, 3;
	and.b32  	%r243, %r242, 124;
	mov.u32 	%r244, _ZZN3cub18CUB_300001_SM_10006detail6reduce28DeviceReduceSingleTileKernelINS2_10policy_hubIiyN4cuda3std3__44plusIiEEE10Policy1000EN6thrust24THRUST_300001_SM_1000_NS6detail15normal_iteratorINSD_10device_ptrIiEEEEPiyS9_iiNS7_10__identityEEEvT0_T1_T2_T3_T4_T6_E12temp_storage;
	add.s32 	%r245, %r244, %r243;
	st.shared.u32 	[%r245+8], %r470;
$L__BB5_47:
	bar.sync 	0;
	setp.ne.s32 	%p23, %r43, 0;
	@%p23 bra 	$L__BB5_49;
	ld.shared.u32 	%r246, [_ZZN3cub18CUB_300001_SM_10006detail6reduce28DeviceReduceSingleTileKernelINS2_10policy_hubIiyN4cuda3std3__44plusIiEEE10Policy1000EN6thrust24THRUST_300001_SM_1000_NS6detail15normal_iteratorINSD_10device_ptrIiEEEEPiyS9_iiNS7_10__identityEEEvT0_T1_T2_T3_T4_T6_E12temp_storage+12];
	add.s32 	%r247, %r246, %r470;
	ld.shared.u32 	%r248, [_ZZN3cub18CUB_300001_SM_10006detail6reduce28DeviceReduceSingleTileKernelINS2_10policy_hubIiyN4cuda3std3__44plusIiEEE10Policy1000EN6thrust24THRUST_300001_SM_1000_NS6detail15normal_iteratorINSD_10device_ptrIiEEEEPiyS9_iiNS7_10__identityEEEvT0_T1_T2_T3_T4_T6_E12temp_storage+16];
	add.s32 	%r249, %r247, %r248;
	ld.shared.u32 	%r250, [_ZZN3cub18CUB_300001_SM_10006detail6reduce28DeviceReduceSingleTileKernelINS2_10policy_hubIiyN4cuda3std3__44plusIiEEE10Policy1000EN6thrust24THRUST_300001_SM_1000_NS6detail15normal_iteratorINSD_10device_ptrIiEEEEPiyS9_iiNS7_10__identityEEEvT0_T1_T2_T3_T4_T6_E12temp_storage+20];
	add.s32 	%r251, %r249, %r250;
	ld.shared.u32 	%r252, [_ZZN3cub18CUB_300001_SM_10006detail6reduce28DeviceReduceSingleTileKernelINS2_10policy_hubIiyN4cuda3std3__44plusIiEEE10Policy1000EN6thrust24THRUST_300001_SM_1000_NS6detail15normal_iteratorINSD_10device_ptrIiEEEEPiyS9_iiNS7_10__identityEEEvT0_T1_T2_T3_T4_T6_E12temp_storage+24];
	add.s32 	%r253, %r251, %r252;
	ld.shared.u32 	%r254, [_ZZN3cub18CUB_300001_SM_10006detail6reduce28DeviceReduceSingleTileKernelINS2_10policy_hubIiyN4cuda3std3__44plusIiEEE10Policy1000EN6thrust24THRUST_300001_SM_1000_NS6detail15normal_iteratorINSD_10device_ptrIiEEEEPiyS9_iiNS7_10__identityEEEvT0_T1_T2_T3_T4_T6_E12temp_storage+28];
	add.s32 	%r255, %r253, %r254;
	ld.shared.u32 	%r256, [_ZZN3cub18CUB_300001_SM_10006detail6reduce28DeviceReduceSingleTileKernelINS2_10policy_hubIiyN4cuda3std3__44plusIiEEE10Policy1000EN6thrust24THRUST_300001_SM_1000_NS6detail15normal_iteratorINSD_10device_ptrIiEEEEPiyS9_iiNS7_10__identityEEEvT0_T1_T2_T3_T4_T6_E12temp_storage+32];
	add.s32 	%r257, %r255, %r256;
	ld.shared.u32 	%r258, [_ZZN3cub18CUB_300001_SM_10006detail6reduce28DeviceReduceSingleTileKernelINS2_10policy_hubIiyN4cuda3std3__44plusIiEEE10Policy1000EN6thrust24THRUST_300001_SM_1000_NS6detail15normal_iteratorINSD_10device_ptrIiEEEEPiyS9_iiNS7_10__identityEEEvT0_T1_T2_T3_T4_T6_E12temp_storage+36];
	add.s32 	%r470, %r257, %r258;
$L__BB5_49:
	mov.u32 	%r432, %tid.x;
	setp.ne.s32 	%p57, %r432, 0;
	@%p57 bra 	$L__BB5_51;
	add.s32 	%r433, %r470, %r81;
	st.global.u32 	[%rd1], %r433;
$L__BB5_51:
	ret;

}
	// .globl	_ZN3cub18CUB_300001_SM_10006detail6reduce18DeviceReduceKernelINS2_10policy_hubIiyN4cuda3std3__44plusIiEEE10Policy1000EN6thrust24THRUST_300001_SM_1000_NS6detail15normal_iteratorINSD_10device_ptrIiEEEEyS9_iNS7_10__identityEEEvT0_PT3_T1_NS0_13GridEvenShareISN_EET2_T4_
.visible .entry _ZN3cub18CUB_300001_SM_10006detail6reduce18DeviceReduceKernelINS2_10policy_hubIiyN4cuda3std3__44plusIiEEE10Policy1000EN6thrust24THRUST_300001_SM_1000_NS6detail15normal_iteratorINSD_10device_ptrIiEEEEyS9_iNS7_10__identityEEEvT0_PT3_T1_NS0_13GridEvenShareISN_EET2_T4_(
	.param .align 8 .b8 _ZN3cub18CUB_300001_SM_10006detail6reduce18DeviceReduceKernelINS2_10policy_hubIiyN4cuda3std3__44plusIiEEE10Policy1000EN6thrust24THRUST_300001_SM_1000_NS6detail15normal_iteratorINSD_10device_ptrIiEEEEyS9_iNS7_10__identityEEEvT0_PT3_T1_NS0_13GridEvenShareISN_EET2_T4__param_0[8],
	.param .u64 .ptr .align 1 _ZN3cub18CUB_300001_SM_10006detail6reduce18DeviceReduceKernelINS2_10policy_hubIiyN4cuda3std3__44plusIiEEE10Policy1000EN6thrust24THRUST_300001_SM_1000_NS6detail15normal_iteratorINSD_10device_ptrIiEEEEyS9_iNS7_10__identityEEEvT0_PT3_T1_NS0_13GridEvenShareISN_EET2_T4__param_1,
	.param .u64 _ZN3cub18CUB_300001_SM_10006detail6reduce18DeviceReduceKernelINS2_10policy_hubIiyN4cuda3std3__44plusIiEEE10Policy1000EN6thrust24THRUST_300001_SM_1000_NS6detail15normal_iteratorINSD_10device_ptrIiEEEEyS9_iNS7_10__identityEEEvT0_PT3_T1_NS0_13GridEvenShareISN_EET2_T4__param_2,
	.param .align 8 .b8 _ZN3cub18CUB_300001_SM_10006detail6reduce18DeviceReduceKernelINS2_10policy_hubIiyN4cuda3std3__44plusIiEEE10Policy1000EN6thrust24THRUST_300001_SM_1000_NS6detail15normal_iteratorINSD_10device_ptrIiEEEEyS9_iNS7_10__identityEEEvT0_PT3_T1_NS0_13GridEvenShareISN_EET2_T4__param_3[72],
	.param .align 1 .b8 _ZN3cub18CUB_300001_SM_10006detail6reduce18DeviceReduceKernelINS2_10policy_hubIiyN4cuda3std3__44plusIiEEE10Policy1000EN6thrust24THRUST_300001_SM_1000_NS6detail15normal_iteratorINSD_10device_ptrIiEEEEyS9_iNS7_10__identityEEEvT0_PT3_T1_NS0_13GridEvenShareISN_EET2_T4__param_4[1],
	.param .align 1 .b8 _ZN3cub18CUB_300001_SM_10006detail6reduce18DeviceReduceKernelINS2_10policy_hubIiyN4cuda3std3__44plusIiEEE10Policy1000EN6thrust24THRUST_300001_SM_1000_NS6detail15normal_iteratorINSD_10device_ptrIiEEEEyS9_iNS7_10__identityEEEvT0_PT3_T1_NS0_13GridEvenShareISN_EET2_T4__param_5[1]
)
.maxntid 256
{
	.reg .pred 	%p<57>;
	.reg .b16 	%rs<4>;
	.reg .b32 	%r<502>;
	.reg .b64 	%rd<78>;
	// demoted variable
	.shared .align 4 .b8 _ZZN3cub18CUB_300001_SM_10006detail6reduce18DeviceReduceKernelINS2_10policy_hubIiyN4cuda3std3__44plusIiEEE10Policy1000EN6thrust24THRUST_300001_SM_1000_NS6detail15normal_iteratorINSD_10device_ptrIiEEEEyS9_iNS7_10__identityEEEvT0_PT3_T1_NS0_13GridEvenShareISN_EET2_T4_E12temp_storage[44];
	ld.param.u64 	%rd1, [_ZN3cub18CUB_300001_SM_10006detail6reduce18DeviceReduceKernelINS2_10policy_hubIiyN4cuda3std3__44plusIiEEE10Policy1000EN6thrust24THRUST_300001_SM_1000_NS6detail15normal_iteratorINSD_10device_ptrIiEEEEyS9_iNS7_10__identityEEEvT0_PT3_T1_NS0_13GridEvenShareISN_EET2_T4__param_3+32];
	ld.param.u32 	%r1, [_ZN3cub18CUB_300001_SM_10006detail6reduce18DeviceReduceKernelINS2_10policy_hubIiyN4cuda3std3__44plusIiEEE10Policy1000EN6thrust24THRUST_300001_SM_1000_NS6detail15normal_iteratorINSD_10device_ptrIiEEEEyS9_iNS7_10__identityEEEvT0_PT3_T1_NS0_13GridEvenShareISN_EET2_T4__param_3+40];
	ld.param.u64 	%rd25, [_ZN3cub18CUB_300001_SM_10006detail6reduce18DeviceReduceKernelINS2_10policy_hubIiyN4cuda3std3__44plusIiEEE10Policy1000EN6thrust24THRUST_300001_SM_1000_NS6detail15normal_iteratorINSD_10device_ptrIiEEEEyS9_iNS7_10__identityEEEvT0_PT3_T1_NS0_13GridEvenShareISN_EET2_T4__param_0];
	cvta.to.global.u64 	%rd2, %rd25;
	mov.u32 	%r2, %ctaid.x;
	shl.b32 	%r88, %r1, 12;
	cvt.s64.s32 	%rd3, %r88;
	shl.b32 	%r89, %r2, 12;
	cvt.u64.u32 	%rd4, %r89;
	sub.s64 	%rd5, %rd1, %rd4;
	setp.gt.u64 	%p1, %rd5, 4095;
	@%p1 bra 	$L__BB6_25;
	cvt.u32.u64 	%r287, %rd4;
	cvt.u32.u64 	%r3, %rd1;
	sub.s32 	%r4, %r3, %r287;
	mov.u32 	%r5, %tid.x;
	setp.ge.s32 	%p23, %r5, %r4;
	mov.b32 	%r482, 0;
	mov.u32 	%r471, %r5;
	@%p23 bra 	$L__BB6_3;
	add.s32 	%r289, %r287, %r5;
	mul.wide.u32 	%rd51, %r289, 4;
	add.s64 	%rd52, %rd2, %rd51;
	ld.global.u32 	%r482, [%rd52];
	add.s32 	%r471, %r5, 256;
$L__BB6_3:
	setp.ge.s32 	%p24, %r471, %r4;
	@%p24 bra 	$L__BB6_16;
	not.b32 	%r292, %r471;
	add.s32 	%r293, %r292, %r3;
	sub.s32 	%r294, %r293, %r287;
	shr.u32 	%r295, %r294, 8;
	add.s32 	%r10, %r295, 1;
	and.b32  	%r11, %r10, 15;
	setp.lt.u32 	%p25, %r294, 3840;
	@%p25 bra 	$L__BB6_7;
	and.b32  	%r296, %r10, 33554416;
	neg.s32 	%r467, %r296;
	mul.wide.u32 	%rd53, %r2, 16384;
	mul.wide.u32 	%rd54, %r471, 4;
	or.b64  	%rd55, %rd53, %rd54;
	add.s64 	%rd56, %rd55, %rd2;
	add.s64 	%rd72, %rd56, 8192;
$L__BB6_6:
	.pragma "nounroll";
	ld.global.u32 	%r297, [%rd72+-8192];
	add.s32 	%r298, %r297, %r482;
	ld.global.u32 	%r299, [%rd72+-7168];
	add.s32 	%r300, %r299, %r298;
	ld.global.u32 	%r301, [%rd72+-6144];
	add.s32 	%r302, %r301, %r300;
	ld.global.u32 	%r303, [%rd72+-5120];
	add.s32 	%r304, %r303, %r302;
	ld.global.u32 	%r305, [%rd72+-4096];
	add.s32 	%r306, %r305, %r304;
	ld.global.u32 	%r307, [%rd72+-3072];
	add.s32 	%r308, %r307, %r306;
	ld.global.u32 	%r309, [%rd72+-2048];
	add.s32 	%r310, %r309, %r308;
	ld.global.u32 	%r311, [%rd72+-1024];
	add.s32 	%r312, %r311, %r310;
	ld.global.u32 	%r313, [%rd72];
	add.s32 	%r314, %r313, %r312;
	ld.global.u32 	%r315, [%rd72+1024];
	add.s32 	%r316, %r315, %r314;
	ld.global.u32 	%r317, [%rd72+2048];
	add.s32 	%r318, %r317, %r316;
	ld.global.u32 	%r319, [%rd72+3072];
	add.s32 	%r320, %r319, %r318;
	ld.global.u32 	%r321, [%rd72+4096];
	add.s32 	%r322, %r321, %r320;
	ld.global.u32 	%r323, [%rd72+5120];
	add.s32 	%r324, %r323, %r322;
	ld.global.u32 	%r325, [%rd72+6144];
	add.s32 	%r326, %r325, %r324;
	ld.global.u32 	%r327, [%rd72+7168];
	add.s32 	%r482, %r327, %r326;
	add.s32 	%r471, %r471, 4096;
	add.s32 	%r467, %r467, 16;
	add.s64 	%rd72, %rd72, 16384;
	setp.ne.s32 	%p26, %r467, 0;
	@%p26 bra 	$L__BB6_6;
$L__BB6_7:
	setp.eq.s32 	%p27, %r11, 0;
	@%p27 bra 	$L__BB6_16;
	and.b32  	%r22, %r10, 7;
	setp.lt.u32 	%p28, %r11, 8;
	@%p28 bra 	$L__BB6_10;
	cvt.s64.s32 	%rd57, %r471;
	add.s64 	%rd58, %rd57, %rd4;
	shl.b64 	%rd59, %rd58, 2;
	add.s64 	%rd60, %rd2, %rd59;
	ld.global.u32 	%r329, [%rd60];
	add.s32 	%r330, %r329, %r482;
	ld.global.u32 	%r331, [%rd60+1024];
	add.s32 	%r332, %r331, %r330;
	ld.global.u32 	%r333, [%rd60+2048];
	add.s32 	%r334, %r333, %r332;
	ld.global.u32 	%r335, [%rd60+3072];
	add.s32 	%r336, %r335, %r334;
	ld.global.u32 	%r337, [%rd60+4096];
	add.s32 	%r338, %r337, %r336;
	ld.global.u32 	%r339, [%rd60+5120];
	add.s32 	%r340, %r339, %r338;
	ld.global.u32 	%r341, [%rd60+6144];
	add.s32 	%r342, %r341, %r340;
	ld.global.u32 	%r343, [%rd60+7168];
	add.s32 	%r482, %r343, %r342;
	add.s32 	%r471, %r471, 2048;
$L__BB6_10:
	setp.eq.s32 	%p29, %r22, 0;
	@%p29 bra 	$L__BB6_16;
	and.b32  	%r28, %r10, 3;
	setp.lt.u32 	%p30, %r22, 4;
	@%p30 bra 	$L__BB6_13;
	cvt.s64.s32 	%rd61, %r471;
	add.s64 	%rd62, %rd61, %rd4;
	shl.b64 	%rd63, %rd62, 2;
	add.s64 	%rd64, %rd2, %rd63;
	ld.global.u32 	%r345, [%rd64];
	add.s32 	%r346, %r345, %r482;
	ld.global.u32 	%r347, [%rd64+1024];
	add.s32 	%r348, %r347, %r346;
	ld.global.u32 	%r349, [%rd64+2048];
	add.s32 	%r350, %r349, %r348;
	ld.global.u32 	%r351, [%rd64+3072];
	add.s32 	%r482, %r351, %r350;
	add.s32 	%r471, %r471, 1024;
$L__BB6_13:
	setp.eq.s32 	%p31, %r28, 0;
	@%p31 bra 	$L__BB6_16;
	mul.wide.u32 	%rd65, %r2, 16384;
	add.s64 	%rd9, %rd2, %rd65;
	neg.s32 	%r479, %r28;
$L__BB6_15:
	.pragma "nounroll";
	mul.wide.s32 	%rd66, %r471, 4;
	add.s64 	%rd67, %rd9, %rd66;
	ld.global.u32 	%r352, [%rd67];
	add.s32 	%r482, %r352, %r482;
	add.s32 	%r471, %r471, 256;
	add.s32 	%r479, %r479, 1;
	setp.ne.s32 	%p32, %r479, 0;
	@%p32 bra 	$L__BB6_15;
$L__BB6_16:
	setp.lt.s32 	%p33, %r4, 256;
	@%p33 bra 	$L__BB6_21;
	// begin inline asm
	mov.u32 %r416, %laneid;
	// end inline asm
	mov.b32 	%r419, 1;
	mov.b32 	%r440, 31;
	mov.b32 	%r441, -1;
	// begin inline asm
	shfl.sync.down.b32 %r417, %r482, %r419, %r440, %r441;
	// end inline asm
	setp.gt.s32 	%p49, %r416, 30;
	selp.b32 	%r442, 0, %r417, %p49;
	add.s32 	%r423, %r442, %r482;
	mov.b32 	%r424, 2;
	// begin inline asm
	shfl.sync.down.b32 %r422, %r423, %r424, %r440, %r441;
	// end inline asm
	setp.gt.s32 	%p50, %r416, 29;
	selp.b32 	%r443, 0, %r422, %p50;
	add.s32 	%r428, %r423, %r443;
	mov.b32 	%r429, 4;
	// begin inline asm
	shfl.sync.down.b32 %r427, %r428, %r429, %r440, %r441;
	// end inline asm
	setp.gt.s32 	%p51, %r416, 27;
	selp.b32 	%r444, 0, %r427, %p51;
	add.s32 	%r433, %r428, %r444;
	mov.b32 	%r434, 8;
	// begin inline asm
	shfl.sync.down.b32 %r432, %r433, %r434, %r440, %r441;
	// end inline asm
	setp.gt.s32 	%p52, %r416, 23;
	selp.b32 	%r445, 0, %r432, %p52;
	add.s32 	%r438, %r433, %r445;
	mov.b32 	%r439, 16;
	// begin inline asm
	shfl.sync.down.b32 %r437, %r438, %r439, %r440, %r441;
	// end inline asm
	setp.gt.s32 	%p53, %r416, 15;
	selp.b32 	%r446, 0, %r437, %p53;
	add.s32 	%r501, %r438, %r446;
	setp.ne.s32 	%p54, %r416, 0;
	@%p54 bra 	$L__BB6_19;
	shr.u32 	%r447, %r5, 3;
	and.b32  	%r448, %r447, 124;
	mov.u32 	%r449, _ZZN3cub18CUB_300001_SM_10006detail6reduce18DeviceReduceKernelINS2_10policy_hubIiyN4cuda3std3__44plusIiEEE10Policy1000EN6thrust24THRUST_300001_SM_1000_NS6detail15normal_iteratorINSD_10device_ptrIiEEEEyS9_iNS7_10__identityEEEvT0_PT3_T1_NS0_13GridEvenShareISN_EET2_T4_E12temp_storage;
	add.s32 	%r450, %r449, %r448;
	st.shared.u32 	[%r450+8], %r501;
$L__BB6_19:
	bar.sync 	0;
	setp.ne.s32 	%p55, %r5, 0;
	@%p55 bra 	$L__BB6_46;
	ld.shared.u32 	%r451, [_ZZN3cub18CUB_300001_SM_10006detail6reduce18DeviceReduceKernelINS2_10policy_hubIiyN4cuda3std3__44plusIiEEE10Policy1000EN6thrust24THRUST_300001_SM_1000_NS6detail15normal_iteratorINSD_10device_ptrIiEEEEyS9_iNS7_10__identityEEEvT0_PT3_T1_NS0_13GridEvenShareISN_EET2_T4_E12temp_storage+12];
	add.s32 	%r452, %r451, %r501;
	ld.shared.u32 	%r453, [_ZZN3cub18CUB_300001_SM_10006detail6reduce18DeviceReduceKernelINS2_10policy_hubIiyN4cuda3std3__44plusIiEEE10Policy1000EN6thrust24THRUST_300001_SM_1000_NS6detail15normal_iteratorINSD_10device_ptrIiEEEEyS9_iNS7_10__identityEEEvT0_PT3_T1_NS0_13GridEvenShareISN_EET2_T4_E12temp_storage+16];
	add.s32 	%r454, %r452, %r453;
	ld.shared.u32 	%r455, [_ZZN3cub18CUB_300001_SM_10006detail6reduce18DeviceReduceKernelINS2_10policy_hubIiyN4cuda3std3__44plusIiEEE10Policy1000EN6thrust24THRUST_300001_SM_1000_NS6detail15normal_iteratorINSD_10device_ptrIiEEEEyS9_iNS7_10__identityEEEvT0_PT3_T1_NS0_13GridEvenShareISN_EET2_T4_E12temp_storage+20];
	add.s32 	%r456, %r454, %r455;
	ld.shared.u32 	%r457, [_ZZN3cub18CUB_300001_SM_10006detail6reduce18DeviceReduceKernelINS2_10policy_hubIiyN4cuda3std3__44plusIiEEE10Policy1000EN6thrust24THRUST_300001_SM_1000_NS6detail15normal_iteratorINSD_10device_ptrIiEEEEyS9_iNS7_10__identityEEEvT0_PT3_T1_NS0_13GridEvenShareISN_EET2_T4_E12temp_storage+24];
	add.s32 	%r458, %r456, %r457;
	ld.shared.u32 	%r459, [_ZZN3cub18CUB_300001_SM_10006detail6reduce18DeviceReduceKernelINS2_10policy_hubIiyN4cuda3std3__44plusIiEEE10Policy1000EN6thrust24THRUST_300001_SM_1000_NS6detail15normal_iteratorINSD_10device_ptrIiEEEEyS9_iNS7_10__identityEEEvT0_PT3_T1_NS0_13GridEvenShareISN_EET2_T4_E12temp_storage+28];
	add.s32 	%r460, %r458, %r459;
	ld.shared.u32 	%r461, [_ZZN3cub18CUB_300001_SM_10006detail6reduce18DeviceReduceKernelINS2_10policy_hubIiyN4cuda3std3__44plusIiEEE10Policy1000EN6thrust24THRUST_300001_SM_1000_NS6detail15normal_iteratorINSD_10device_ptrIiEEEEyS9_iNS7_10__identityEEEvT0_PT3_T1_NS0_13GridEvenShareISN_EET2_T4_E12temp_storage+32];
	add.s32 	%r462, %r460, %r461;
	ld.shared.u32 	%r463, [_ZZN3cub18CUB_300001_SM_10006detail6reduce18DeviceReduceKernelINS2_10policy_hubIiyN4cuda3std3__44plusIiEEE10Policy1000EN6thrust24THRUST_300001_SM_1000_NS6detail15normal_iteratorINSD_10device_ptrIiEEEEyS9_iNS7_10__identityEEEvT0_PT3_T1_NS0_13GridEvenShareISN_EET2_T4_E12temp_storage+36];
	add.s32 	%r501, %r462, %r463;
	bra.uni 	$L__BB6_46;
$L__BB6_21:
	// begin inline asm
	mov.u32 %r353, %laneid;
	// end inline asm
	and.b32  	%r379, %r5, 992;
	add.s32 	%r380, %r379, 32;
	setp.gt.s32 	%p34, %r380, %r4;
	not.b32 	%r381, %r379;
	add.s32 	%r382, %r4, %r381;
	selp.b32 	%r377, %r382, 31, %p34;
	mov.b32 	%r356, 1;
	mov.b32 	%r378, -1;
	// begin inline asm
	shfl.sync.down.b32 %r354, %r482, %r356, %r377, %r378;
	// end inline asm
	setp.lt.s32 	%p35, %r353, %r377;
	selp.b32 	%r383, %r354, 0, %p35;
	add.s32 	%r360, %r383, %r482;
	mov.b32 	%r361, 2;
	// begin inline asm
	shfl.sync.down.b32 %r359, %r360, %r361, %r377, %r378;
	// end inline asm
	add.s32 	%r384, %r353, 2;
	setp.gt.s32 	%p36, %r384, %r377;
	selp.b32 	%r385, 0, %r359, %p36;
	add.s32 	%r365, %r360, %r385;
	mov.b32 	%r366, 4;
	// begin inline asm
	shfl.sync.down.b32 %r364, %r365, %r366, %r377, %r378;
	// end inline asm
	add.s32 	%r386, %r353, 4;
	setp.gt.s32 	%p37, %r386, %r377;
	selp.b32 	%r387, 0, %r364, %p37;
	add.s32 	%r370, %r365, %r387;
	mov.b32 	%r371, 8;
	// begin inline asm
	shfl.sync.down.b32 %r369, %r370, %r371, %r377, %r378;
	// end inline asm
	add.s32 	%r388, %r353, 8;
	setp.gt.s32 	%p38, %r388, %r377;
	selp.b32 	%r389, 0, %r369, %p38;
	add.s32 	%r375, %r370, %r389;
	mov.b32 	%r376, 16;
	// begin inline asm
	shfl.sync.down.b32 %r374, %r375, %r376, %r377, %r378;
	// end inline asm
	add.s32 	%r390, %r353, 16;
	setp.gt.s32 	%p39, %r390, %r377;
	selp.b32 	%r391, 0, %r374, %p39;
	add.s32 	%r501, %r375, %r391;
	setp.ne.s32 	%p40, %r353, 0;
	@%p40 bra 	$L__BB6_23;
	shr.u32 	%r392, %r5, 3;
	and.b32  	%r393, %r392, 124;
	mov.u32 	%r394, _ZZN3cub18CUB_300001_SM_10006detail6reduce18DeviceReduceKernelINS2_10policy_hubIiyN4cuda3std3__44plusIiEEE10Policy1000EN6thrust24THRUST_300001_SM_1000_NS6detail15normal_iteratorINSD_10device_ptrIiEEEEyS9_iNS7_10__identityEEEvT0_PT3_T1_NS0_13GridEvenShareISN_EET2_T4_E12temp_storage;
	add.s32 	%r395, %r394, %r393;
	st.shared.u32 	[%r395+8], %r501;
$L__BB6_23:
	bar.sync 	0;
	setp.ne.s32 	%p41, %r5, 0;
	@%p41 bra 	$L__BB6_46;
	setp.gt.s32 	%p42, %r4, 32;
	ld.shared.u32 	%r396, [_ZZN3cub18CUB_300001_SM_10006detail6reduce18DeviceReduceKernelINS2_10policy_hubIiyN4cuda3std3__44plusIiEEE10Policy1000EN6thrust24THRUST_300001_SM_1000_NS6detail15normal_iteratorINSD_10device_ptrIiEEEEyS9_iNS7_10__identityEEEvT0_PT3_T1_NS0_13GridEvenShareISN_EET2_T4_E12temp_storage+12];
	selp.b32 	%r397, %r396, 0, %p42;
	add.s32 	%r398, %r397, %r501;
	setp.gt.s32 	%p43, %r4, 64;
	ld.shared.u32 	%r399, [_ZZN3cub18CUB_300001_SM_10006detail6reduce18DeviceReduceKernelINS2_10policy_hubIiyN4cuda3std3__44plusIiEEE10Policy1000EN6thrust24THRUST_300001_SM_1000_NS6detail15normal_iteratorINSD_10device_ptrIiEEEEyS9_iNS7_10__identityEEEvT0_PT3_T1_NS0_13GridEvenShareISN_EET2_T4_E12temp_storage+16];
	selp.b32 	%r400, %r399, 0, %p43;
	add.s32 	%r401, %r398, %r400;
	setp.gt.s32 	%p44, %r4, 96;
	ld.shared.u32 	%r402, [_ZZN3cub18CUB_300001_SM_10006detail6reduce18DeviceReduceKernelINS2_10policy_hubIiyN4cuda3std3__44plusIiEEE10Policy1000EN6thrust24THRUST_300001_SM_1000_NS6detail15normal_iteratorINSD_10device_ptrIiEEEEyS9_iNS7_10__identityEEEvT0_PT3_T1_NS0_13GridEvenShareISN_EET2_T4_E12temp_storage+20];
	selp.b32 	%r403, %r402, 0, %p44;
	add.s32 	%r404, %r401, %r403;
	setp.gt.s32 	%p45, %r4, 128;
	ld.shared.u32 	%r405, [_ZZN3cub18CUB_300001_SM_10006detail6reduce18DeviceReduceKernelINS2_10policy_hubIiyN4cuda3std3__44plusIiEEE10Policy1000EN6thrust24THRUST_300001_SM_1000_NS6detail15normal_iteratorINSD_10device_ptrIiEEEEyS9_iNS7_10__identityEEEvT0_PT3_T1_NS0_13GridEvenShareISN_EET2_T4_E12temp_storage+24];
	selp.b32 	%r406, %r405, 0, %p45;
	add.s32 	%r407, %r404, %r406;
	setp.gt.s32 	%p46, %r4, 160;
	ld.shared.u32 	%r408, [_ZZN3cub18CUB_300001_SM_10006detail6reduce18DeviceReduceKernelINS2_10policy_hubIiyN4cuda3std3__44plusIiEEE10Policy1000EN6thrust24THRUST_300001_SM_1000_NS6detail15normal_iteratorINSD_10device_ptrIiEEEEyS9_iNS7_10__identityEEEvT0_PT3_T1_NS0_13GridEvenShareISN_EET2_T4_E12temp_storage+28];
	selp.b32 	%r409, %r408, 0, %p46;
	add.s32 	%r410, %r407, %r409;
	setp.gt.s32 	%p47, %r4, 192;
	ld.shared.u32 	%r411, [_ZZN3cub18CUB_300001_SM_10006detail6reduce18DeviceReduceKernelINS2_10policy_hubIiyN4cuda3std3__44plusIiEEE10Policy1000EN6thrust24THRUST_300001_SM_1000_NS6detail15normal_iteratorINSD_10device_ptrIiEEEEyS9_iNS7_10__identityEEEvT0_PT3_T1_NS0_13GridEvenShareISN_EET2_T4_E12temp_storage+32];
	selp.b32 	%r412, %r411, 0, %p47;
	add.s32 	%r413, %r410, %r412;
	setp.gt.s32 	%p48, %r4, 224;
	ld.shared.u32 	%r414, [_ZZN3cub18CUB_300001_SM_10006detail6reduce18DeviceReduceKernelINS2_10policy_hubIiyN4cuda3std3__44plusIiEEE10Policy1000EN6thrust24THRUST_300001_SM_1000_NS6detail15normal_iteratorINSD_10device_ptrIiEEEEyS9_iNS7_10__identityEEEvT0_PT3_T1_NS0_13GridEvenShareISN_EET2_T4_E12temp_storage+36];
	selp.b32 	%r415, %r414, 0, %p48;
	add.s32 	%r501, %r413, %r415;
	bra.uni 	$L__BB6_46;
$L__BB6_25:
	cvt.u32.u64 	%r90, %rd4;
	mov.u32 	%r46, %tid.x;
	add.s32 	%r91, %r46, %r90;
	mul.wide.u32 	%rd26, %r91, 4;
	add.s64 	%rd27, %rd2, %rd26;
	ld.global.u32 	%r92, [%rd27];
	ld.global.u32 	%r93, [%rd27+1024];
	ld.global.u32 	%r94, [%rd27+2048];
	ld.global.u32 	%r95, [%rd27+3072];
	ld.global.u32 	%r96, [%rd27+4096];
	ld.global.u32 	%r97, [%rd27+5120];
	ld.global.u32 	%r98, [%rd27+6144];
	ld.global.u32 	%r99, [%rd27+7168];
	ld.global.u32 	%r100, [%rd27+8192];
	ld.global.u32 	%r101, [%rd27+9216];
	ld.global.u32 	%r102, [%rd27+10240];
	ld.global.u32 	%r103, [%rd27+11264];
	ld.global.u32 	%r104, [%rd27+12288];
	ld.global.u32 	%r105, [%rd27+13312];
	ld.global.u32 	%r106, [%rd27+14336];
	ld.global.u32 	%r107, [%rd27+15360];
	add.s32 	%r108, %r93, %r92;
	add.s32 	%r109, %r94, %r108;
	add.s32 	%r110, %r95, %r109;
	add.s32 	%r111, %r96, %r110;
	add.s32 	%r112, %r97, %r111;
	add.s32 	%r113, %r98, %r112;
	add.s32 	%r114, %r99, %r113;
	add.s32 	%r115, %r100, %r114;
	add.s32 	%r116, %r101, %r115;
	add.s32 	%r117, %r102, %r116;
	add.s32 	%r118, %r103, %r117;
	add.s32 	%r119, %r104, %r118;
	add.s32 	%r120, %r105, %r119;
	add.s32 	%r121, %r106, %r120;
	add.s32 	%r500, %r107, %r121;
	setp.lt.u64 	%p2, %rd5, %rd3;
	@%p2 bra 	$L__BB6_42;
	cvt.u32.u64 	%r123, %rd3;
	cvt.u64.u32 	%rd28, %r46;
	add.s64 	%rd74, %rd4, %rd3;
	cvt.u32.u64 	%r48, %rd1;
	not.b32 	%r125, %r46;
	add.s32 	%r126, %r125, %r48;
	sub.s32 	%r127, %r126, %r123;
	sub.s32 	%r483, %r127, %r90;
	add.s64 	%rd29, %rd74, %rd28;
	shl.b64 	%rd30, %rd29, 2;
	add.s64 	%rd31, %rd30, %rd2;
	add.s64 	%rd73, %rd31, 8192;
	mov.b32 	%r484, 0;
	shl.b32 	%r128, %r1, 12;
	mov.u64 	%rd75, %rd4;
$L__BB6_27:
	cvt.s64.s32 	%rd15, %r128;
	add.s64 	%rd75, %rd75, %rd15;
	add.s64 	%rd32, %rd1, -4096;
	setp.gt.u64 	%p3, %rd75, %rd32;
	@%p3 bra 	$L__BB6_29;
	shl.b32 	%r129, %r1, 12;
	cvt.s64.s32 	%rd33, %r129;
	cvt.u64.u32 	%rd34, %r46;
	add.s64 	%rd35, %rd75, %rd34;
	shl.b64 	%rd36, %rd35, 2;
	add.s64 	%rd37, %rd2, %rd36;
	ld.global.u32 	%r130, [%rd37];
	ld.global.u32 	%r131, [%rd37+1024];
	ld.global.u32 	%r132, [%rd37+2048];
	ld.global.u32 	%r133, [%rd37+3072];
	ld.global.u32 	%r134, [%rd37+4096];
	ld.global.u32 	%r135, [%rd37+5120];
	ld.global.u32 	%r136, [%rd37+6144];
	ld.global.u32 	%r137, [%rd37+7168];
	ld.global.u32 	%r138, [%rd37+8192];
	ld.global.u32 	%r139, [%rd37+9216];
	ld.global.u32 	%r140, [%rd37+10240];
	ld.global.u32 	%r141, [%rd37+11264];
	ld.global.u32 	%r142, [%rd37+12288];
	ld.global.u32 	%r143, [%rd37+13312];
	ld.global.u32 	%r144, [%rd37+14336];
	ld.global.u32 	%r145, [%rd37+15360];
	add.s32 	%r146, %r130, %r500;
	add.s32 	%r147, %r131, %r146;
	add.s32 	%r148, %r132, %r147;
	add.s32 	%r149, %r133, %r148;
	add.s32 	%r150, %r134, %r149;
	add.s32 	%r151, %r135, %r150;
	add.s32 	%r152, %r136, %r151;
	add.s32 	%r153, %r137, %r152;
	add.s32 	%r154, %r138, %r153;
	add.s32 	%r155, %r139, %r154;
	add.s32 	%r156, %r140, %r155;
	add.s32 	%r157, %r141, %r156;
	add.s32 	%r158, %r142, %r157;
	add.s32 	%r159, %r143, %r158;
	add.s32 	%r160, %r144, %r159;
	add.s32 	%r500, %r145, %r160;
	sub.s64 	%rd38, %rd1, %rd75;
	setp.lt.u64 	%p4, %rd38, %rd33;
	add.s32 	%r484, %r484, 1;
	add.s64 	%rd74, %rd74, %rd33;
	sub.s32 	%r483, %r483, %r129;
	mul.wide.s32 	%rd39, %r129, 4;
	add.s64 	%rd73, %rd73, %rd39;
	@%p4 bra 	$L__BB6_42;
	bra.uni 	$L__BB6_27;
$L__BB6_29:
	setp.le.u64 	%p5, %rd1, %rd75;
	cvt.u32.u64 	%r161, %rd75;
	cvt.u32.u64 	%r162, %rd1;
	sub.s32 	%r163, %r162, %r161;
	setp.ge.s32 	%p6, %r46, %r163;
	or.pred  	%p7, %p5, %p6;
	@%p7 bra 	$L__BB6_42;
	cvt.u32.u64 	%r166, %rd15;
	cvt.u32.u64 	%r167, %rd4;
	not.b32 	%r168, %r46;
	add.s32 	%r169, %r168, %r48;
	add.s32 	%r170, %r166, %r167;
	sub.s32 	%r171, %r169, %r170;
	mul.lo.s32 	%r172, %r1, %r484;
	shl.b32 	%r173, %r172, 12;
	sub.s32 	%r174, %r171, %r173;
	shr.u32 	%r175, %r174, 8;
	add.s32 	%r56, %r175, 1;
	and.b32  	%r57, %r56, 15;
	setp.lt.u32 	%p8, %r174, 3840;
	mov.u32 	%r490, %r46;
	@%p8 bra 	$L__BB6_33;
	shr.u32 	%r176, %r483, 8;
	add.s32 	%r177, %r176, 1;
	and.b32  	%r178, %r177, 33554416;
	neg.s32 	%r486, %r178;
	mov.u32 	%r490, %r46;
$L__BB6_32:
	.pragma "nounroll";
	ld.global.u32 	%r179, [%rd73+-8192];
	add.s32 	%r180, %r179, %r500;
	ld.global.u32 	%r181, [%rd73+-7168];
	add.s32 	%r182, %r181, %r180;
	ld.global.u32 	%r183, [%rd73+-6144];
	add.s32 	%r184, %r183, %r182;
	ld.global.u32 	%r185, [%rd73+-5120];
	add.s32 	%r186, %r185, %r184;
	ld.global.u32 	%r187, [%rd73+-4096];
	add.s32 	%r188, %r187, %r186;
	ld.global.u32 	%r189, [%rd73+-3072];
	add.s32 	%r190, %r189, %r188;
	ld.global.u32 	%r191, [%rd73+-2048];
	add.s32 	%r192, %r191, %r190;
	ld.global.u32 	%r193, [%rd73+-1024];
	add.s32 	%r194, %r193, %r192;
	ld.global.u32 	%r195, [%rd73];
	add.s32 	%r196, %r195, %r194;
	ld.global.u32 	%r197, [%rd73+1024];
	add.s32 	%r198, %r197, %r196;
	ld.global.u32 	%r199, [%rd73+2048];
	add.s32 	%r200, %r199, %r198;
	ld.global.u32 	%r201, [%rd73+3072];
	add.s32 	%r202, %r201, %r200;
	ld.global.u32 	%r203, [%rd73+4096];
	add.s32 	%r204, %r203, %r202;
	ld.global.u32 	%r205, [%rd73+5120];
	add.s32 	%r206, %r205, %r204;
	ld.global.u32 	%r207, [%rd73+6144];
	add.s32 	%r208, %r207, %r206;
	ld.global.u32 	%r209, [%rd73+7168];
	add.s32 	%r500, %r209, %r208;
	add.s32 	%r490, %r490, 4096;
	add.s32 	%r486, %r486, 16;
	add.s64 	%rd73, %rd73, 16384;
	setp.ne.s32 	%p9, %r486, 0;
	@%p9 bra 	$L__BB6_32;
$L__BB6_33:
	setp.eq.s32 	%p10, %r57, 0;
	@%p10 bra 	$L__BB6_42;
	and.b32  	%r68, %r56, 7;
	setp.lt.u32 	%p11, %r57, 8;
	@%p11 bra 	$L__BB6_36;
	cvt.u64.u32 	%rd40, %r490;
	add.s64 	%rd41, %rd75, %rd40;
	shl.b64 	%rd42, %rd41, 2;
	add.s64 	%rd43, %rd2, %rd42;
	ld.global.u32 	%r211, [%rd43];
	add.s32 	%r212, %r211, %r500;
	ld.global.u32 	%r213, [%rd43+1024];
	add.s32 	%r214, %r213, %r212;
	ld.global.u32 	%r215, [%rd43+2048];
	add.s32 	%r216, %r215, %r214;
	ld.global.u32 	%r217, [%rd43+3072];
	add.s32 	%r218, %r217, %r216;
	ld.global.u32 	%r219, [%rd43+4096];
	add.s32 	%r220, %r219, %r218;
	ld.global.u32 	%r221, [%rd43+5120];
	add.s32 	%r222, %r221, %r220;
	ld.global.u32 	%r223, [%rd43+6144];
	add.s32 	%r224, %r223, %r222;
	ld.global.u32 	%r225, [%rd43+7168];
	add.s32 	%r500, %r225, %r224;
	add.s32 	%r490, %r490, 2048;
$L__BB6_36:
	setp.eq.s32 	%p12, %r68, 0;
	@%p12 bra 	$L__BB6_42;
	setp.lt.u32 	%p13, %r68, 4;
	@%p13 bra 	$L__BB6_39;
	cvt.u64.u32 	%rd44, %r490;
	add.s64 	%rd45, %rd75, %rd44;
	shl.b64 	%rd46, %rd45, 2;
	add.s64 	%rd47, %rd2, %rd46;
	ld.global.u32 	%r227, [%rd47];
	add.s32 	%r228, %r227, %r500;
	ld.global.u32 	%r229, [%rd47+1024];
	add.s32 	%r230, %r229, %r228;
	ld.global.u32 	%r231, [%rd47+2048];
	add.s32 	%r232, %r231, %r230;
	ld.global.u32 	%r233, [%rd47+3072];
	add.s32 	%r500, %r233, %r232;
	add.s32 	%r490, %r490, 1024;
$L__BB6_39:
	and.b32  	%r234, %r56, 3;
	setp.eq.s32 	%p14, %r234, 0;
	@%p14 bra 	$L__BB6_42;
	cvt.u64.u32 	%rd48, %r490;
	add.s64 	%rd49, %rd48, %rd74;
	shl.b64 	%rd50, %rd49, 2;
	add.s64 	%rd77, %rd2, %rd50;
	cvt.u16.u32 	%rs1, %r483;
	shr.u16 	%rs2, %rs1, 8;
	add.s16 	%rs3, %rs2, 1;
	cvt.u32.u16 	%r235, %rs3;
	and.b32  	%r236, %r235, 3;
	neg.s32 	%r498, %r236;
$L__BB6_41:
	.pragma "nounroll";
	ld.global.u32 	%r237, [%rd77];
	add.s32 	%r500, %r237, %r500;
	add.s64 	%rd77, %rd77, 1024;
	add.s32 	%r498, %r498, 1;
	setp.ne.s32 	%p15, %r498, 0;
	@%p15 bra 	$L__BB6_41;
$L__BB6_42:
	// begin inline asm
	mov.u32 %r238, %laneid;
	// end inline asm
	mov.b32 	%r241, 1;
	mov.b32 	%r262, 31;
	mov.b32 	%r263, -1;
	// begin inline asm
	shfl.sync.down.b32 %r239, %r500, %r241, %r262, %r263;
	// end inline asm
	setp.gt.s32 	%p16, %r238, 30;
	selp.b32 	%r264, 0, %r239, %p16;
	add.s32 	%r245, %r264, %r500;
	mov.b32 	%r246, 2;
	// begin inline asm
	shfl.sync.down.b32 %r244, %r245, %r246, %r262, %r263;
	// end inline asm
	setp.gt.s32 	%p17, %r238, 29;
	selp.b32 	%r265, 0, %r244, %p17;
	add.s32 	%r250, %r245, %r265;
	mov.b32 	%r251, 4;
	// begin inline asm
	shfl.sync.down.b32 %r249, %r250, %r251, %r262, %r263;
	// end inline asm
	setp.gt.s32 	%p18, %r238, 27;
	selp.b32 	%r266, 0, %r249, %p18;
	add.s32 	%r255, %r250, %r266;
	mov.b32 	%r256, 8;
	// begin inline asm
	shfl.sync.down.b32 %r254, %r255, %r256, %r262, %r263;
	// end inline asm
	setp.gt.s32 	%p19, %r238, 23;
	selp.b32 	%r267, 0, %r254, %p19;
	add.s32 	%r260, %r255, %r267;
	mov.b32 	%r261, 16;
	// begin inline asm
	shfl.sync.down.b32 %r259, %r260, %r261, %r262, %r263;
	// end inline asm
	setp.gt.s32 	%p20, %r238, 15;
	selp.b32 	%r268, 0, %r259, %p20;
	add.s32 	%r501, %r260, %r268;
	setp.ne.s32 	%p21, %r238, 0;
	@%p21 bra 	$L__BB6_44;
	shr.u32 	%r269, %r46, 3;
	and.b32  	%r270, %r269, 124;
	mov.u32 	%r271, _ZZN3cub18CUB_300001_SM_10006detail6reduce18DeviceReduceKernelINS2_10policy_hubIiyN4cuda3std3__44plusIiEEE10Policy1000EN6thrust24THRUST_300001_SM_1000_NS6detail15normal_iteratorINSD_10device_ptrIiEEEEyS9_iNS7_10__identityEEEvT0_PT3_T1_NS0_13GridEvenShareISN_EET2_T4_E12temp_storage;
	add.s32 	%r272, %r271, %r270;
	st.shared.u32 	[%r272+8], %r501;
$L__BB6_44:
	bar.sync 	0;
	setp.ne.s32 	%p22, %r46, 0;
	@%p22 bra 	$L__BB6_46;
	ld.shared.u32 	%r273, [_ZZN3cub18CUB_300001_SM_10006detail6reduce18DeviceReduceKernelINS2_10policy_hubIiyN4cuda3std3__44plusIiEEE10Policy1000EN6thrust24THRUST_300001_SM_1000_NS6detail15normal_iteratorINSD_10device_ptrIiEEEEyS9_iNS7_10__identityEEEvT0_PT3_T1_NS0_13GridEvenShareISN_EET2_T4_E12temp_storage+12];
	add.s32 	%r274, %r273, %r501;
	ld.shared.u32 	%r275, [_ZZN3cub18CUB_300001_SM_10006detail6reduce18DeviceReduceKernelINS2_10policy_hubIiyN4cuda3std3__44plusIiEEE10Policy1000EN6thrust24THRUST_300001_SM_1000_NS6detail15normal_iteratorINSD_10device_ptrIiEEEEyS9_iNS7_10__identityEEEvT0_PT3_T1_NS0_13GridEvenShareISN_EET2_T4_E12temp_storage+16];
	add.s32 	%r276, %r274, %r275;
	ld.shared.u32 	%r277, [_ZZN3cub18CUB_300001_SM_10006detail6reduce18DeviceReduceKernelINS2_10policy_hubIiyN4cuda3std3__44plusIiEEE10Policy1000EN6thrust24THRUST_300001_SM_1000_NS6detail15normal_iteratorINSD_10device_ptrIiEEEEyS9_iNS7_10__identityEEEvT0_PT3_T1_NS0_13GridEvenShareISN_EET2_T4_E12temp_storage+20];
	add.s32 	%r278, %r276, %r277;
	ld.shared.u32 	%r279, [_ZZN3cub18CUB_300001_SM_10006detail6reduce18DeviceReduceKernelINS2_10policy_hubIiyN4cuda3std3__44plusIiEEE10Policy1000EN6thrust24THRUST_300001_SM_1000_NS6detail15normal_iteratorINSD_10device_ptrIiEEEEyS9_iNS7_10__identityEEEvT0_PT3_T1_NS0_13GridEvenShareISN_EET2_T4_E12temp_storage+24];
	add.s32 	%r280, %r278, %r279;
	ld.shared.u32 	%r281, [_ZZN3cub18CUB_300001_SM_10006detail6reduce18DeviceReduceKernelINS2_10policy_hubIiyN4cuda3std3__44plusIiEEE10Policy1000EN6thrust24THRUST_300001_SM_1000_NS6detail15normal_iteratorINSD_10device_ptrIiEEEEyS9_iNS7_10__identityEEEvT0_PT3_T1_NS0_13GridEvenShareISN_EET2_T4_E12temp_storage+28];
	add.s32 	%r282, %r280, %r281;
	ld.shared.u32 	%r283, [_ZZN3cub18CUB_300001_SM_10006detail6reduce18DeviceReduceKernelINS2_10policy_hubIiyN4cuda3std3__44plusIiEEE10Policy1000EN6thrust24THRUST_300001_SM_1000_NS6detail15normal_iteratorINSD_10device_ptrIiEEEEyS9_iNS7_10__identityEEEvT0_PT3_T1_NS0_13GridEvenShareISN_EET2_T4_E12temp_storage+32];
	add.s32 	%r284, %r282, %r283;
	ld.shared.u32 	%r285, [_ZZN3cub18CUB_300001_SM_10006detail6reduce18DeviceReduceKernelINS2_10policy_hubIiyN4cuda3std3__44plusIiEEE10Policy1000EN6thrust24THRUST_300001_SM_1000_NS6detail15normal_iteratorINSD_10device_ptrIiEEEEyS9_iNS7_10__identityEEEvT0_PT3_T1_NS0_13GridEvenShareISN_EET2_T4_E12temp_storage+36];
	add.s32 	%r501, %r284, %r285;
$L__BB6_46:
	mov.u32 	%r464, %tid.x;
	setp.ne.s32 	%p56, %r464, 0;
	@%p56 bra 	$L__BB6_48;
	ld.param.u64 	%rd71, [_ZN3cub18CUB_300001_SM_10006detail6reduce18DeviceReduceKernelINS2_10policy_hubIiyN4cuda3std3__44plusIiEEE10Policy1000EN6thrust24THRUST_300001_SM_1000_NS6detail15normal_iteratorINSD_10device_ptrIiEEEEyS9_iNS7_10__identityEEEvT0_PT3_T1_NS0_13GridEvenShareISN_EET2_T4__param_1];
	cvta.to.global.u64 	%rd68, %rd71;
	mul.wide.u32 	%rd69, %r2, 4;
	add.s64 	%rd70, %rd68, %rd69;
	st.global.u32 	[%rd70], %r501;
$L__BB6_48:
	ret;

}
	// .globl	_ZN3cub18CUB_300001_SM_10006detail6reduce28DeviceReduceSingleTileKernelINS2_10policy_hubIiyN4cuda3std3__44plusIiEEE10Policy1000EPiSC_iS9_iiNS7_10__identityEEEvT0_T1_T2_T3_T4_T6_
.visible .entry _ZN3cub18CUB_300001_SM_10006detail6reduce28DeviceReduceSingleTileKernelINS2_10policy_hubIiyN4cuda3std3__44plusIiEEE10Policy1000EPiSC_iS9_iiNS7_10__identityEEEvT0_T1_T2_T3_T4_T6_(
	.param .u64 .ptr .align 1 _ZN3cub18CUB_300001_SM_10006detail6reduce28DeviceReduceSingleTileKernelINS2_10policy_hubIiyN4cuda3std3__44plusIiEEE10Policy1000EPiSC_iS9_iiNS7_10__identityEEEvT0_T1_T2_T3_T4_T6__param_0,
	.param .u64 .ptr .align 1 _ZN3cub18CUB_300001_SM_10006detail6reduce28DeviceReduceSingleTileKernelINS2_10policy_hubIiyN4cuda3std3__44plusIiEEE10Policy1000EPiSC_iS9_iiNS7_10__identityEEEvT0_T1_T2_T3_T4_T6__param_1,
	.param .u32 _ZN3cub18CUB_300001_SM_10006detail6reduce28DeviceReduceSingleTileKernelINS2_10policy_hubIiyN4cuda3std3__44plusIiEEE10Policy1000EPiSC_iS9_iiNS7_10__identityEEEvT0_T1_T2_T3_T4_T6__param_2,
	.param .align 1 .b8 _ZN3cub18CUB_300001_SM_10006detail6reduce28DeviceReduceSingleTileKernelINS2_10policy_hubIiyN4cuda3std3__44plusIiEEE10Policy1000EPiSC_iS9_iiNS7_10__identityEEEvT0_T1_T2_T3_T4_T6__param_3[1],
	.param .u32 _ZN3cub18CUB_300001_SM_10006detail6reduce28DeviceReduceSingleTileKernelINS2_10policy_hubIiyN4cuda3std3__44plusIiEEE10Policy1000EPiSC_iS9_iiNS7_10__identityEEEvT0_T1_T2_T3_T4_T6__param_4,
	.param .align 1 .b8 _ZN3cub18CUB_300001_SM_10006detail6reduce28DeviceReduceSingleTileKernelINS2_10policy_hubIiyN4cuda3std3__44plusIiEEE10Policy1000EPiSC_iS9_iiNS7_10__identityEEEvT0_T1_T2_T3_T4_T6__param_5[1]
)
.maxntid 256
.minnctapersm 1
{
	.reg .pred 	%p<97>;
	.reg .b32 	%r<687>;
	.reg .b64 	%rd<125>;
	// demoted variable
	.shared .align 4 .b8 _ZZN3cub18CUB_300001_SM_10006detail6reduce28DeviceReduceSingleTileKernelINS2_10policy_hubIiyN4cuda3std3__44plusIiEEE10Policy1000EPiSC_iS9_iiNS7_10__identityEEEvT0_T1_T2_T3_T4_T6_E12temp_storage[44];
	ld.param.u64 	%rd16, [_ZN3cub18CUB_300001_SM_10006detail6reduce28DeviceReduceSingleTileKernelINS2_10policy_hubIiyN4cuda3std3__44plusIiEEE10Policy1000EPiSC_iS9_iiNS7_10__identityEEEvT0_T1_T2_T3_T4_T6__param_0];
	ld.param.u64 	%rd17, [_ZN3cub18CUB_300001_SM_10006detail6reduce28DeviceReduceSingleTileKernelINS2_10policy_hubIiyN4cuda3std3__44plusIiEEE10Policy1000EPiSC_iS9_iiNS7_10__identityEEEvT0_T1_T2_T3_T4_T6__param_1];
	ld.param.u32 	%r120, [_ZN3cub18CUB_300001_SM_10006detail6reduce28DeviceReduceSingleTileKernelINS2_10policy_hubIiyN4cuda3std3__44plusIiEEE10Policy1000EPiSC_iS9_iiNS7_10__identityEEEvT0_T1_T2_T3_T4_T6__param_2];
	ld.param.u32 	%r121, [_ZN3cub18CUB_300001_SM_10006detail6reduce28DeviceReduceSingleTileKernelINS2_10policy_hubIiyN4cuda3std3__44plusIiEEE10Policy1000EPiSC_iS9_iiNS7_10__identityEEEvT0_T1_T2_T3_T4_T6__param_4];
	cvta.to.global.u64 	%rd1, %rd17;
	setp.ne.s32 	%p1, %r120, 0;
	@%p1 bra 	$L__BB7_3;
	mov.u32 	%r633, %tid.x;
	setp.ne.s32 	%p96, %r633, 0;
	@%p96 bra 	$L__BB7_74;
	st.global.u32 	[%rd1], %r121;
	bra.uni 	$L__BB7_74;
$L__BB7_3:
	and.b64  	%rd18, %rd16, 15;
	setp.ne.s64 	%p2, %rd18, 0;
	@%p2 bra 	$L__BB7_38;
	setp.gt.s32 	%p49, %r120, 4095;
	@%p49 bra 	$L__BB7_22;
	mov.u32 	%r1, %tid.x;
	setp.ge.s32 	%p66, %r1, %r120;
	mov.b32 	%r644, 0;
	mov.u32 	%r639, %r1;
	@%p66 bra 	$L__BB7_7;
	mul.wide.u32 	%rd113, %r1, 4;
	add.s64 	%rd112, %rd16, %rd113;
	// begin inline asm
	ld.global.nc.u32 %r644, [%rd112];
	// end inline asm
	add.s32 	%r639, %r1, 256;
$L__BB7_7:
	setp.ge.s32 	%p67, %r639, %r120;
	@%p67 bra 	$L__BB7_13;
	not.b32 	%r507, %r639;
	add.s32 	%r6, %r120, %r507;
	and.b32  	%r508, %r6, 768;
	setp.eq.s32 	%p68, %r508, 768;
	@%p68 bra 	$L__BB7_11;
	mul.wide.u32 	%rd114, %r639, 4;
	add.s64 	%rd121, %rd16, %rd114;
	shr.u32 	%r509, %r6, 8;
	add.s32 	%r510, %r509, 1;
	and.b32  	%r511, %r510, 3;
	neg.s32 	%r636, %r511;
$L__BB7_10:
	.pragma "nounroll";
	// begin inline asm
	ld.global.nc.u32 %r512, [%rd121];
	// end inline asm
	add.s32 	%r644, %r512, %r644;
	add.s32 	%r639, %r639, 256;
	add.s64 	%rd121, %rd121, 1024;
	add.s32 	%r636, %r636, 1;
	setp.ne.s32 	%p69, %r636, 0;
	@%p69 bra 	$L__BB7_10;
$L__BB7_11:
	setp.lt.u32 	%p70, %r6, 768;
	@%p70 bra 	$L__BB7_13;
$L__BB7_12:
	mul.wide.s32 	%rd120, %r639, 4;
	add.s64 	%rd116, %rd16, %rd120;
	// begin inline asm
	ld.global.nc.u32 %r513, [%rd116];
	// end inline asm
	add.s32 	%r517, %r513, %r644;
	add.s64 	%rd117, %rd116, 1024;
	// begin inline asm
	ld.global.nc.u32 %r514, [%rd117];
	// end inline asm
	add.s32 	%r518, %r514, %r517;
	add.s64 	%rd118, %rd116, 2048;
	// begin inline asm
	ld.global.nc.u32 %r515, [%rd118];
	// end inline asm
	add.s32 	%r519, %r515, %r518;
	add.s64 	%rd119, %rd116, 3072;
	// begin inline asm
	ld.global.nc.u32 %r516, [%rd119];
	// end inline asm
	add.s32 	%r644, %r516, %r519;
	add.s32 	%r639, %r639, 1024;
	setp.lt.s32 	%p71, %r639, %r120;
	@%p71 bra 	$L__BB7_12;
$L__BB7_13:
	setp.lt.s32 	%p72, %r120, 256;
	@%p72 bra 	$L__BB7_18;
	// begin inline asm
	mov.u32 %r583, %laneid;
	// end inline asm
	mov.b32 	%r586, 1;
	mov.b32 	%r607, 31;
	mov.b32 	%r608, -1;
	// begin inline asm
	shfl.sync.down.b32 %r584, %r644, %r586, %r607, %r608;
	// end inline asm
	setp.gt.s32 	%p88, %r583, 30;
	selp.b32 	%r609, 0, %r584, %p88;
	add.s32 	%r590, %r609, %r644;
	mov.b32 	%r591, 2;
	// begin inline asm
	shfl.sync.down.b32 %r589, %r590, %r591, %r607, %r608;
	// end inline asm
	setp.gt.s32 	%p89, %r583, 29;
	selp.b32 	%r610, 0, %r589, %p89;
	add.s32 	%r595, %r590, %r610;
	mov.b32 	%r596, 4;
	// begin inline asm
	shfl.sync.down.b32 %r594, %r595, %r596, %r607, %r608;
	// end inline asm
	setp.gt.s32 	%p90, %r583, 27;
	selp.b32 	%r611, 0, %r594, %p90;
	add.s32 	%r600, %r595, %r611;
	mov.b32 	%r601, 8;
	// begin inline asm
	shfl.sync.down.b32 %r599, %r600, %r601, %r607, %r608;
	// end inline asm
	setp.gt.s32 	%p91, %r583, 23;
	selp.b32 	%r612, 0, %r599, %p91;
	add.s32 	%r605, %r600, %r612;
	mov.b32 	%r606, 16;
	// begin inline asm
	shfl.sync.down.b32 %r604, %r605, %r606, %r607, %r608;
	// end inline asm
	setp.gt.s32 	%p92, %r583, 15;
	selp.b32 	%r613, 0, %r604, %p92;
	add.s32 	%r686, %r605, %r613;
	setp.ne.s32 	%p93, %r583, 0;
	@%p93 bra 	$L__BB7_16;
	shr.u32 	%r614, %r1, 3;
	and.b32  	%r615, %r614, 124;
	mov.u32 	%r616, _ZZN3cub18CUB_300001_SM_10006detail6reduce28DeviceReduceSingleTileKernelINS2_10policy_hubIiyN4cuda3std3__44plusIiEEE10Policy1000EPiSC_iS9_iiNS7_10__identityEEEvT0_T1_T2_T3_T4_T6_E12temp_storage;
	add.s32 	%r617, %r616, %r615;
	st.shared.u32 	[%r617+8], %r686;
$L__BB7_16:
	bar.sync 	0;
	setp.ne.s32 	%p94, %r1, 0;
	@%p94 bra 	$L__BB7_72;
	ld.shared.u32 	%r618, [_ZZN3cub18CUB_300001_SM_10006detail6reduce28DeviceReduceSingleTileKernelINS2_10policy_hubIiyN4cuda3std3__44plusIiEEE10Policy1000EPiSC_iS9_iiNS7_10__identityEEEvT0_T1_T2_T3_T4_T6_E12temp_storage+12];
	add.s32 	%r619, %r618, %r686;
	ld.shared.u32 	%r620, [_ZZN3cub18CUB_300001_SM_10006detail6reduce28DeviceReduceSingleTileKernelINS2_10policy_hubIiyN4cuda3std3__44plusIiEEE10Policy1000EPiSC_iS9_iiNS7_10__identityEEEvT0_T1_T2_T3_T4_T6_E12temp_storage+16];
	add.s32 	%r621, %r619, %r620;
	ld.shared.u32 	%r622, [_ZZN3cub18CUB_300001_SM_10006detail6reduce28DeviceReduceSingleTileKernelINS2_10policy_hubIiyN4cuda3std3__44plusIiEEE10Policy1000EPiSC_iS9_iiNS7_10__identityEEEvT0_T1_T2_T3_T4_T6_E12temp_storage+20];
	add.s32 	%r623, %r621, %r622;
	ld.shared.u32 	%r624, [_ZZN3cub18CUB_300001_SM_10006detail6reduce28DeviceReduceSingleTileKernelINS2_10policy_hubIiyN4cuda3std3__44plusIiEEE10Policy1000EPiSC_iS9_iiNS7_10__identityEEEvT0_T1_T2_T3_T4_T6_E12temp_storage+24];
	add.s32 	%r625, %r623, %r624;
	ld.shared.u32 	%r626, [_ZZN3cub18CUB_300001_SM_10006detail6reduce28DeviceReduceSingleTileKernelINS2_10policy_hubIiyN4cuda3std3__44plusIiEEE10Policy1000EPiSC_iS9_iiNS7_10__identityEEEvT0_T1_T2_T3_T4_T6_E12temp_storage+28];
	add.s32 	%r627, %r625, %r626;
	ld.shared.u32 	%r628, [_ZZN3cub18CUB_300001_SM_10006detail6reduce28DeviceReduceSingleTileKernelINS2_10policy_hubIiyN4cuda3std3__44plusIiEEE10Policy1000EPiSC_iS9_iiNS7_10__identityEEEvT0_T1_T2_T3_T4_T6_E12temp_storage+32];
	add.s32 	%r629, %r627, %r628;
	ld.shared.u32 	%r630, [_ZZN3cub18CUB_300001_SM_10006detail6reduce28DeviceReduceSingleTileKernelINS2_10policy_hubIiyN4cuda3std3__44plusIiEEE10Policy1000EPiSC_iS9_iiNS7_10__identityEEEvT0_T1_T2_T3_T4_T6_E12temp_storage+36];
	add.s32 	%r686, %r629, %r630;
	bra.uni 	$L__BB7_72;
$L__BB7_18:
	// begin inline asm
	mov.u32 %r520, %laneid;
	// end inline asm
	and.b32  	%r546, %r1, 992;
	add.s32 	%r547, %r546, 32;
	setp.gt.s32 	%p73, %r547, %r120;
	not.b32 	%r548, %r546;
	add.s32 	%r549, %r120, %r548;
	selp.b32 	%r544, %r549, 31, %p73;
	mov.b32 	%r523, 1;
	mov.b32 	%r545, -1;
	// begin inline asm
	shfl.sync.down.b32 %r521, %r644, %r523, %r544, %r545;
	// end inline asm
	setp.lt.s32 	%p74, %r520, %r544;
	selp.b32 	%r550, %r521, 0, %p74;
	add.s32 	%r527, %r550, %r644;
	mov.b32 	%r528, 2;
	// begin inline asm
	shfl.sync.down.b32 %r526, %r527, %r528, %r544, %r545;
	// end inline asm
	add.s32 	%r551, %r520, 2;
	setp.gt.s32 	%p75, %r551, %r544;
	selp.b32 	%r552, 0, %r526, %p75;
	add.s32 	%r532, %r527, %r552;
	mov.b32 	%r533, 4;
	// begin inline asm
	shfl.sync.down.b32 %r531, %r532, %r533, %r544, %r545;
	// end inline asm
	add.s32 	%r553, %r520, 4;
	setp.gt.s32 	%p76, %r553, %r544;
	selp.b32 	%r554, 0, %r531, %p76;
	add.s32 	%r537, %r532, %r554;
	mov.b32 	%r538, 8;
	// begin inline asm
	shfl.sync.down.b32 %r536, %r537, %r538, %r544, %r545;
	// end inline asm
	add.s32 	%r555, %r520, 8;
	setp.gt.s32 	%p77, %r555, %r544;
	selp.b32 	%r556, 0, %r536, %p77;
	add.s32 	%r542, %r537, %r556;
	mov.b32 	%r543, 16;
	// begin inline asm
	shfl.sync.down.b32 %r541, %r542, %r543, %r544, %r545;
	// end inline asm
	add.s32 	%r557, %r520, 16;
	setp.gt.s32 	%p78, %r557, %r544;
	selp.b32 	%r558, 0, %r541, %p78;
	add.s32 	%r686, %r542, %r558;
	setp.ne.s32 	%p79, %r520, 0;
	@%p79 bra 	$L__BB7_20;
	shr.u32 	%r559, %r1, 3;
	and.b32  	%r560, %r559, 124;
	mov.u32 	%r561, _ZZN3cub18CUB_300001_SM_10006detail6reduce28DeviceReduceSingleTileKernelINS2_10policy_hubIiyN4cuda3std3__44plusIiEEE10Policy1000EPiSC_iS9_iiNS7_10__identityEEEvT0_T1_T2_T3_T4_T6_E12temp_storage;
	add.s32 	%r562, %r561, %r560;
	st.shared.u32 	[%r562+8], %r686;
$L__BB7_20:
	bar.sync 	0;
	setp.ne.s32 	%p80, %r1, 0;
	@%p80 bra 	$L__BB7_72;
	setp.gt.s32 	%p81, %r120, 32;
	ld.shared.u32 	%r563, [_ZZN3cub18CUB_300001_SM_10006detail6reduce28DeviceReduceSingleTileKernelINS2_10policy_hubIiyN4cuda3std3__44plusIiEEE10Policy1000EPiSC_iS9_iiNS7_10__identityEEEvT0_T1_T2_T3_T4_T6_E12temp_storage+12];
	selp.b32 	%r564, %r563, 0, %p81;
	add.s32 	%r565, %r564, %r686;
	setp.gt.s32 	%p82, %r120, 64;
	ld.shared.u32 	%r566, [_ZZN3cub18CUB_300001_SM_10006detail6reduce28DeviceReduceSingleTileKernelINS2_10policy_hubIiyN4cuda3std3__44plusIiEEE10Policy1000EPiSC_iS9_iiNS7_10__identityEEEvT0_T1_T2_T3_T4_T6_E12temp_storage+16];
	selp.b32 	%r567, %r566, 0, %p82;
	add.s32 	%r568, %r565, %r567;
	setp.gt.s32 	%p83, %r120, 96;
	ld.shared.u32 	%r569, [_ZZN3cub18CUB_300001_SM_10006detail6reduce28DeviceReduceSingleTileKernelINS2_10policy_hubIiyN4cuda3std3__44plusIiEEE10Policy1000EPiSC_iS9_iiNS7_10__identityEEEvT0_T1_T2_T3_T4_T6_E12temp_storage+20];
	selp.b32 	%r570, %r569, 0, %p83;
	add.s32 	%r571, %r568, %r570;
	setp.gt.s32 	%p84, %r120, 128;
	ld.shared.u32 	%r572, [_ZZN3cub18CUB_300001_SM_10006detail6reduce28DeviceReduceSingleTileKernelINS2_10policy_hubIiyN4cuda3std3__44plusIiEEE10Policy1000EPiSC_iS9_iiNS7_10__identityEEEvT0_T1_T2_T3_T4_T6_E12temp_storage+24];
	selp.b32 	%r573, %r572, 0, %p84;
	add.s32 	%r574, %r571, %r573;
	setp.gt.s32 	%p85, %r120, 160;
	ld.shared.u32 	%r575, [_ZZN3cub18CUB_300001_SM_10006detail6reduce28DeviceReduceSingleTileKernelINS2_10policy_hubIiyN4cuda3std3__44plusIiEEE10Policy1000EPiSC_iS9_iiNS7_10__identityEEEvT0_T1_T2_T3_T4_T6_E12temp_storage+28];
	selp.b32 	%r576, %r575, 0, %p85;
	add.s32 	%r577, %r574, %r576;
	setp.gt.s32 	%p86, %r120, 192;
	ld.shared.u32 	%r578, [_ZZN3cub18CUB_300001_SM_10006detail6reduce28DeviceReduceSingleTileKernelINS2_10policy_hubIiyN4cuda3std3__44plusIiEEE10Policy1000EPiSC_iS9_iiNS7_10__identityEEEvT0_T1_T2_T3_T4_T6_E12temp_storage+32];
	selp.b32 	%r579, %r578, 0, %p86;
	add.s32 	%r580, %r577, %r579;
	setp.gt.s32 	%p87, %r120, 224;
	ld.shared.u32 	%r581, [_ZZN3cub18CUB_300001_SM_10006detail6reduce28DeviceReduceSingleTileKernelINS2_10policy_hubIiyN4cuda3std3__44plusIiEEE10Policy1000EPiSC_iS9_iiNS7_10__identityEEEvT0_T1_T2_T3_T4_T6_E12temp_storage+36];
	selp.b32 	%r582, %r581, 0, %p87;
	add.s32 	%r686, %r580, %r582;
	bra.uni 	$L__BB7_72;
$L__BB7_22:
	mov.u32 	%r26, %tid.x;
	shl.b32 	%r377, %r26, 2;
	mul.wide.u32 	%rd86, %r377, 4;
	add.s64 	%rd76, %rd16, %rd86;
	// begin inline asm
	ld.global.nc.v2.u64 {%rd74, %rd75}, [%rd76];
	// end inline asm
	mov.b64 	{%r378, %r379}, %rd75;
	mov.b64 	{%r380, %r381}, %rd74;
	add.s64 	%rd79, %rd76, 4096;
	// begin inline asm
	ld.global.nc.v2.u64 {%rd77, %rd78}, [%rd79];
	// end inline asm
	mov.b64 	{%r382, %r383}, %rd78;
	mov.b64 	{%r384, %r385}, %rd77;
	add.s64 	%rd82, %rd76, 8192;
	// begin inline asm
	ld.global.nc.v2.u64 {%rd80, %rd81}, [%rd82];
	// end inline asm
	mov.b64 	{%r386, %r387}, %rd81;
	mov.b64 	{%r388, %r389}, %rd80;
	add.s64 	%rd85, %rd76, 12288;
	// begin inline asm
	ld.global.nc.v2.u64 {%rd83, %rd84}, [%rd85];
	// end inline asm
	mov.b64 	{%r390, %r391}, %rd84;
	mov.b64 	{%r392, %r393}, %rd83;
	add.s32 	%r394, %r381, %r380;
	add.s32 	%r395, %r378, %r394;
	add.s32 	%r396, %r379, %r395;
	add.s32 	%r397, %r384, %r396;
	add.s32 	%r398, %r385, %r397;
	add.s32 	%r399, %r382, %r398;
	add.s32 	%r400, %r383, %r399;
	add.s32 	%r401, %r388, %r400;
	add.s32 	%r402, %r389, %r401;
	add.s32 	%r403, %r386, %r402;
	add.s32 	%r404, %r387, %r403;
	add.s32 	%r405, %r392, %r404;
	add.s32 	%r406, %r393, %r405;
	add.s32 	%r407, %r390, %r406;
	add.s32 	%r659, %r391, %r407;
	setp.lt.u32 	%p50, %r120, 8192;
	mov.b32 	%r648, 4096;
	@%p50 bra 	$L__BB7_26;
	add.s32 	%r28, %r120, -4096;
	mov.b32 	%r648, 4096;
$L__BB7_24:
	mul.wide.s32 	%rd99, %r648, 4;
	add.s64 	%rd89, %rd76, %rd99;
	// begin inline asm
	ld.global.nc.v2.u64 {%rd87, %rd88}, [%rd89];
	// end inline asm
	mov.b64 	{%r409, %r410}, %rd88;
	mov.b64 	{%r411, %r412}, %rd87;
	add.s64 	%rd92, %rd89, 4096;
	// begin inline asm
	ld.global.nc.v2.u64 {%rd90, %rd91}, [%rd92];
	// end inline asm
	mov.b64 	{%r413, %r414}, %rd91;
	mov.b64 	{%r415, %r416}, %rd90;
	add.s64 	%rd95, %rd89, 8192;
	// begin inline asm
	ld.global.nc.v2.u64 {%rd93, %rd94}, [%rd95];
	// end inline asm
	mov.b64 	{%r417, %r418}, %rd94;
	mov.b64 	{%r419, %r420}, %rd93;
	add.s64 	%rd98, %rd89, 12288;
	// begin inline asm
	ld.global.nc.v2.u64 {%rd96, %rd97}, [%rd98];
	// end inline asm
	mov.b64 	{%r421, %r422}, %rd97;
	mov.b64 	{%r423, %r424}, %rd96;
	add.s32 	%r425, %r411, %r659;
	add.s32 	%r426, %r412, %r425;
	add.s32 	%r427, %r409, %r426;
	add.s32 	%r428, %r410, %r427;
	add.s32 	%r429, %r415, %r428;
	add.s32 	%r430, %r416, %r429;
	add.s32 	%r431, %r413, %r430;
	add.s32 	%r432, %r414, %r431;
	add.s32 	%r433, %r419, %r432;
	add.s32 	%r434, %r420, %r433;
	add.s32 	%r435, %r417, %r434;
	add.s32 	%r436, %r418, %r435;
	add.s32 	%r437, %r423, %r436;
	add.s32 	%r438, %r424, %r437;
	add.s32 	%r439, %r421, %r438;
	add.s32 	%r659, %r422, %r439;
	sub.s32 	%r440, %r120, %r648;
	setp.lt.s32 	%p51, %r440, 4096;
	@%p51 bra 	$L__BB7_34;
	add.s32 	%r648, %r648, 4096;
	setp.le.s32 	%p52, %r648, %r28;
	@%p52 bra 	$L__BB7_24;
$L__BB7_26:
	setp.le.s32 	%p53, %r120, %r648;
	@%p53 bra 	$L__BB7_34;
	sub.s32 	%r35, %r120, %r648;
	setp.ge.s32 	%p54, %r26, %r35;
	@%p54 bra 	$L__BB7_34;
	not.b32 	%r442, %r26;
	add.s32 	%r443, %r120, %r442;
	sub.s32 	%r36, %r443, %r648;
	and.b32  	%r444, %r36, 768;
	setp.eq.s32 	%p55, %r444, 768;
	mov.u32 	%r653, %r26;
	@%p55 bra 	$L__BB7_31;
	add.s32 	%r650, %r26, %r648;
	shr.u32 	%r445, %r36, 8;
	add.s32 	%r446, %r445, 1;
	and.b32  	%r447, %r446, 3;
	neg.s32 	%r649, %r447;
	mov.u32 	%r653, %r26;
$L__BB7_30:
	.pragma "nounroll";
	mul.wide.u32 	%rd101, %r650, 4;
	add.s64 	%rd100, %rd16, %rd101;
	// begin inline asm
	ld.global.nc.u32 %r448, [%rd100];
	// end inline asm
	add.s32 	%r659, %r448, %r659;
	add.s32 	%r653, %r653, 256;
	add.s32 	%r650, %r650, 256;
	add.s32 	%r649, %r649, 1;
	setp.ne.s32 	%p56, %r649, 0;
	@%p56 bra 	$L__BB7_30;
$L__BB7_31:
	setp.lt.u32 	%p57, %r36, 768;
	@%p57 bra 	$L__BB7_34;
	cvt.u64.u32 	%rd102, %r653;
	cvt.u64.u32 	%rd103, %r648;
	add.s64 	%rd104, %rd102, %rd103;
	shl.b64 	%rd105, %rd104, 2;
	add.s64 	%rd106, %rd105, %rd16;
	add.s64 	%rd122, %rd106, 2048;
	add.s32 	%r656, %r653, %r648;
$L__BB7_33:
	mul.wide.u32 	%rd111, %r656, 4;
	add.s64 	%rd107, %rd16, %rd111;
	// begin inline asm
	ld.global.nc.u32 %r449, [%rd107];
	// end inline asm
	add.s32 	%r453, %r449, %r659;
	add.s64 	%rd108, %rd122, -1024;
	// begin inline asm
	ld.global.nc.u32 %r450, [%rd108];
	// end inline asm
	add.s32 	%r454, %r450, %r453;
	// begin inline asm
	ld.global.nc.u32 %r451, [%rd122];
	// end inline asm
	add.s32 	%r455, %r451, %r454;
	add.s64 	%rd110, %rd122, 1024;
	// begin inline asm
	ld.global.nc.u32 %r452, [%rd110];
	// end inline asm
	add.s32 	%r659, %r452, %r455;
	add.s32 	%r653, %r653, 1024;
	add.s64 	%rd122, %rd122, 4096;
	add.s32 	%r656, %r656, 1024;
	setp.lt.s32 	%p58, %r653, %r35;
	@%p58 bra 	$L__BB7_33;
$L__BB7_34:
	// begin inline asm
	mov.u32 %r456, %laneid;
	// end inline asm
	mov.b32 	%r459, 1;
	mov.b32 	%r480, 31;
	mov.b32 	%r481, -1;
	// begin inline asm
	shfl.sync.down.b32 %r457, %r659, %r459, %r480, %r481;
	// end inline asm
	setp.gt.s32 	%p59, %r456, 30;
	selp.b32 	%r482, 0, %r457, %p59;
	add.s32 	%r463, %r482, %r659;
	mov.b32 	%r464, 2;
	// begin inline asm
	shfl.sync.down.b32 %r462, %r463, %r464, %r480, %r481;
	// end inline asm
	setp.gt.s32 	%p60, %r456, 29;
	selp.b32 	%r483, 0, %r462, %p60;
	add.s32 	%r468, %r463, %r483;
	mov.b32 	%r469, 4;
	// begin inline asm
	shfl.sync.down.b32 %r467, %r468, %r469, %r480, %r481;
	// end inline asm
	setp.gt.s32 	%p61, %r456, 27;
	selp.b32 	%r484, 0, %r467, %p61;
	add.s32 	%r473, %r468, %r484;
	mov.b32 	%r474, 8;
	// begin inline asm
	shfl.sync.down.b32 %r472, %r473, %r474, %r480, %r481;
	// end inline asm
	setp.gt.s32 	%p62, %r456, 23;
	selp.b32 	%r485, 0, %r472, %p62;
	add.s32 	%r478, %r473, %r485;
	mov.b32 	%r479, 16;
	// begin inline asm
	shfl.sync.down.b32 %r477, %r478, %r479, %r480, %r481;
	// end inline asm
	setp.gt.s32 	%p63, %r456, 15;
	selp.b32 	%r486, 0, %r477, %p63;
	add.s32 	%r686, %r478, %r486;
	setp.ne.s32 	%p64, %r456, 0;
	@%p64 bra 	$L__BB7_36;
	shr.u32 	%r487, %r26, 3;
	and.b32  	%r488, %r487, 124;
	mov.u32 	%r489, _ZZN3cub18CUB_300001_SM_10006detail6reduce28DeviceReduceSingleTileKernelINS2_10policy_hubIiyN4cuda3std3__44plusIiEEE10Policy1000EPiSC_iS9_iiNS7_10__identityEEEvT0_T1_T2_T3_T4_T6_E12temp_storage;
	add.s32 	%r490, %r489, %r488;
	st.shared.u32 	[%r490+8], %r686;
$L__BB7_36:
	bar.sync 	0;
	setp.ne.s32 	%p65, %r26, 0;
	@%p65 bra 	$L__BB7_72;
	ld.shared.u32 	%r491, [_ZZN3cub18CUB_300001_SM_10006detail6reduce28DeviceReduceSingleTileKernelINS2_10policy_hubIiyN4cuda3std3__44plusIiEEE10Policy1000EPiSC_iS9_iiNS7_10__identityEEEvT0_T1_T2_T3_T4_T6_E12temp_storage+12];
	add.s32 	%r492, %r491, %r686;
	ld.shared.u32 	%r493, [_ZZN3cub18CUB_300001_SM_10006detail6reduce28DeviceReduceSingleTileKernelINS2_10policy_hubIiyN4cuda3std3__44plusIiEEE10Policy1000EPiSC_iS9_iiNS7_10__identityEEEvT0_T1_T2_T3_T4_T6_E12temp_storage+16];
	add.s32 	%r494, %r492, %r493;
	ld.shared.u32 	%r495, [_ZZN3cub18CUB_300001_SM_10006detail6reduce28DeviceReduceSingleTileKernelINS2_10policy_hubIiyN4cuda3std3__44plusIiEEE10Policy1000EPiSC_iS9_iiNS7_10__identityEEEvT0_T1_T2_T3_T4_T6_E12temp_storage+20];
	add.s32 	%r496, %r494, %r495;
	ld.shared.u32 	%r497, [_ZZN3cub18CUB_300001_SM_10006detail6reduce28DeviceReduceSingleTileKernelINS2_10policy_hubIiyN4cuda3std3__44plusIiEEE10Policy1000EPiSC_iS9_iiNS7_10__identityEEEvT0_T1_T2_T3_T4_T6_E12temp_storage+24];
	add.s32 	%r498, %r496, %r497;
	ld.shared.u32 	%r499, [_ZZN3cub18CUB_300001_SM_10006detail6reduce28DeviceReduceSingleTileKernelINS2_10policy_hubIiyN4cuda3std3__44plusIiEEE10Policy1000EPiSC_iS9_iiNS7_10__identityEEEvT0_T1_T2_T3_T4_T6_E12temp_storage+28];
	add.s32 	%r500, %r498, %r499;
	ld.shared.u32 	%r501, [_ZZN3cub18CUB_300001_SM_10006detail6reduce28DeviceReduceSingleTileKernelINS2_10policy_hubIiyN4cuda3std3__44plusIiEEE10Policy1000EPiSC_iS9_iiNS7_10__identityEEEvT0_T1_T2_T3_T4_T6_E12temp_storage+32];
	add.s32 	%r502, %r500, %r501;
	ld.shared.u32 	%r503, [_ZZN3cub18CUB_300001_SM_10006detail6reduce28DeviceReduceSingleTileKernelINS2_10policy_hubIiyN4cuda3std3__44plusIiEEE10Policy1000EPiSC_iS9_iiNS7_10__identityEEEvT0_T1_T2_T3_T4_T6_E12temp_storage+36];
	add.s32 	%r686, %r502, %r503;
	bra.uni 	$L__BB7_72;
$L__BB7_38:
	setp.gt.s32 	%p3, %r120, 4095;
	@%p3 bra 	$L__BB7_56;
	mov.u32 	%r60, %tid.x;
	setp.ge.s32 	%p20, %r60, %r120;
	mov.b32 	%r670, 0;
	mov.u32 	%r665, %r60;
	@%p20 bra 	$L__BB7_41;
	mul.wide.u32 	%rd66, %r60, 4;
	add.s64 	%rd65, %rd16, %rd66;
	// begin inline asm
	ld.global.nc.u32 %r670, [%rd65];
	// end inline asm
	add.s32 	%r665, %r60, 256;
$L__BB7_41:
	setp.ge.s32 	%p21, %r665, %r120;
	@%p21 bra 	$L__BB7_47;
	not.b32 	%r252, %r665;
	add.s32 	%r65, %r120, %r252;
	and.b32  	%r253, %r65, 768;
	setp.eq.s32 	%p22, %r253, 768;
	@%p22 bra 	$L__BB7_45;
	mul.wide.u32 	%rd67, %r665, 4;
	add.s64 	%rd123, %rd16, %rd67;
	shr.u32 	%r254, %r65, 8;
	add.s32 	%r255, %r254, 1;
	and.b32  	%r256, %r255, 3;
	neg.s32 	%r662, %r256;
$L__BB7_44:
	.pragma "nounroll";
	// begin inline asm
	ld.global.nc.u32 %r257, [%rd123];
	// end inline asm
	add.s32 	%r670, %r257, %r670;
	add.s32 	%r665, %r665, 256;
	add.s64 	%rd123, %rd123, 1024;
	add.s32 	%r662, %r662, 1;
	setp.ne.s32 	%p23, %r662, 0;
	@%p23 bra 	$L__BB7_44;
$L__BB7_45:
	setp.lt.u32 	%p24, %r65, 768;
	@%p24 bra 	$L__BB7_47;
$L__BB7_46:
	mul.wide.s32 	%rd73, %r665, 4;
	add.s64 	%rd69, %rd16, %rd73;
	// begin inline asm
	ld.global.nc.u32 %r258, [%rd69];
	// end inline asm
	add.s32 	%r262, %r258, %r670;
	add.s64 	%rd70, %rd69, 1024;
	// begin inline asm
	ld.global.nc.u32 %r259, [%rd70];
	// end inline asm
	add.s32 	%r263, %r259, %r262;
	add.s64 	%rd71, %rd69, 2048;
	// begin inline asm
	ld.global.nc.u32 %r260, [%rd71];
	// end inline asm
	add.s32 	%r264, %r260, %r263;
	add.s64 	%rd72, %rd69, 3072;
	// begin inline asm
	ld.global.nc.u32 %r261, [%rd72];
	// end inline asm
	add.s32 	%r670, %r261, %r264;
	add.s32 	%r665, %r665, 1024;
	setp.lt.s32 	%p25, %r665, %r120;
	@%p25 bra 	$L__BB7_46;
$L__BB7_47:
	setp.lt.s32 	%p26, %r120, 256;
	@%p26 bra 	$L__BB7_52;
	// begin inline asm
	mov.u32 %r328, %laneid;
	// end inline asm
	mov.b32 	%r331, 1;
	mov.b32 	%r352, 31;
	mov.b32 	%r353, -1;
	// begin inline asm
	shfl.sync.down.b32 %r329, %r670, %r331, %r352, %r353;
	// end inline asm
	setp.gt.s32 	%p42, %r328, 30;
	selp.b32 	%r354, 0, %r329, %p42;
	add.s32 	%r335, %r354, %r670;
	mov.b32 	%r336, 2;
	// begin inline asm
	shfl.sync.down.b32 %r334, %r335, %r336, %r352, %r353;
	// end inline asm
	setp.gt.s32 	%p43, %r328, 29;
	selp.b32 	%r355, 0, %r334, %p43;
	add.s32 	%r340, %r335, %r355;
	mov.b32 	%r341, 4;
	// begin inline asm
	shfl.sync.down.b32 %r339, %r340, %r341, %r352, %r353;
	// end inline asm
	setp.gt.s32 	%p44, %r328, 27;
	selp.b32 	%r356, 0, %r339, %p44;
	add.s32 	%r345, %r340, %r356;
	mov.b32 	%r346, 8;
	// begin inline asm
	shfl.sync.down.b32 %r344, %r345, %r346, %r352, %r353;
	// end inline asm
	setp.gt.s32 	%p45, %r328, 23;
	selp.b32 	%r357, 0, %r344, %p45;
	add.s32 	%r350, %r345, %r357;
	mov.b32 	%r351, 16;
	// begin inline asm
	shfl.sync.down.b32 %r349, %r350, %r351, %r352, %r353;
	// end inline asm
	setp.gt.s32 	%p46, %r328, 15;
	selp.b32 	%r358, 0, %r349, %p46;
	add.s32 	%r686, %r350, %r358;
	setp.ne.s32 	%p47, %r328, 0;
	@%p47 bra 	$L__BB7_50;
	shr.u32 	%r359, %r60, 3;
	and.b32  	%r360, %r359, 124;
	mov.u32 	%r361, _ZZN3cub18CUB_300001_SM_10006detail6reduce28DeviceReduceSingleTileKernelINS2_10policy_hubIiyN4cuda3std3__44plusIiEEE10Policy1000EPiSC_iS9_iiNS7_10__identityEEEvT0_T1_T2_T3_T4_T6_E12temp_storage;
	add.s32 	%r362, %r361, %r360;
	st.shared.u32 	[%r362+8], %r686;
$L__BB7_50:
	bar.sync 	0;
	setp.ne.s32 	%p48, %r60, 0;
	@%p48 bra 	$L__BB7_72;
	ld.shared.u32 	%r363, [_ZZN3cub18CUB_300001_SM_10006detail6reduce28DeviceReduceSingleTileKernelINS2_10policy_hubIiyN4cuda3std3__44plusIiEEE10Policy1000EPiSC_iS9_iiNS7_10__identityEEEvT0_T1_T2_T3_T4_T6_E12temp_storage+12];
	add.s32 	%r364, %r363, %r686;
	ld.shared.u32 	%r365, [_ZZN3cub18CUB_300001_SM_10006detail6reduce28DeviceReduceSingleTileKernelINS2_10policy_hubIiyN4cuda3std3__44plusIiEEE10Policy1000EPiSC_iS9_iiNS7_10__identityEEEvT0_T1_T2_T3_T4_T6_E12temp_storage+16];
	add.s32 	%r366, %r364, %r365;
	ld.shared.u32 	%r367, [_ZZN3cub18CUB_300001_SM_10006detail6reduce28DeviceReduceSingleTileKernelINS2_10policy_hubIiyN4cuda3std3__44plusIiEEE10Policy1000EPiSC_iS9_iiNS7_10__identityEEEvT0_T1_T2_T3_T4_T6_E12temp_storage+20];
	add.s32 	%r368, %r366, %r367;
	ld.shared.u32 	%r369, [_ZZN3cub18CUB_300001_SM_10006detail6reduce28DeviceReduceSingleTileKernelINS2_10policy_hubIiyN4cuda3std3__44plusIiEEE10Policy1000EPiSC_iS9_iiNS7_10__identityEEEvT0_T1_T2_T3_T4_T6_E12temp_storage+24];
	add.s32 	%r370, %r368, %r369;
	ld.shared.u32 	%r371, [_ZZN3cub18CUB_300001_SM_10006detail6reduce28DeviceReduceSingleTileKernelINS2_10policy_hubIiyN4cuda3std3__44plusIiEEE10Policy1000EPiSC_iS9_iiNS7_10__identityEEEvT0_T1_T2_T3_T4_T6_E12temp_storage+28];
	add.s32 	%r372, %r370, %r371;
	ld.shared.u32 	%r373, [_ZZN3cub18CUB_300001_SM_10006detail6reduce28DeviceReduceSingleTileKernelINS2_10policy_hubIiyN4cuda3std3__44plusIiEEE10Policy1000EPiSC_iS9_iiNS7_10__identityEEEvT0_T1_T2_T3_T4_T6_E12temp_storage+32];
	add.s32 	%r374, %r372, %r373;
	ld.shared.u32 	%r375, [_ZZN3cub18CUB_300001_SM_10006detail6reduce28DeviceReduceSingleTileKernelINS2_10policy_hubIiyN4cuda3std3__44plusIiEEE10Policy1000EPiSC_iS9_iiNS7_10__identityEEEvT0_T1_T2_T3_T4_T6_E12temp_storage+36];
	add.s32 	%r686, %r374, %r375;
	bra.uni 	$L__BB7_72;
$L__BB7_52:
	// begin inline asm
	mov.u32 %r265, %laneid;
	// end inline asm
	and.b32  	%r291, %r60, 992;
	add.s32 	%r292, %r291, 32;
	setp.gt.s32 	%p27, %r292, %r120;
	not.b32 	%r293, %r291;
	add.s32 	%r294, %r120, %r293;
	selp.b32 	%r289, %r294, 31, %p27;
	mov.b32 	%r268, 1;
	mov.b32 	%r290, -1;
	// begin inline asm
	shfl.sync.down.b32 %r266, %r670, %r268, %r289, %r290;
	// end inline asm
	setp.lt.s32 	%p28, %r265, %r289;
	selp.b32 	%r295, %r266, 0, %p28;
	add.s32 	%r272, %r295, %r670;
	mov.b32 	%r273, 2;
	// begin inline asm
	shfl.sync.down.b32 %r271, %r272, %r273, %r289, %r290;
	// end inline asm
	add.s32 	%r296, %r265, 2;
	setp.gt.s32 	%p29, %r296, %r289;
	selp.b32 	%r297, 0, %r271, %p29;
	add.s32 	%r277, %r272, %r297;
	mov.b32 	%r278, 4;
	// begin inline asm
	shfl.sync.down.b32 %r276, %r277, %r278, %r289, %r290;
	// end inline asm
	add.s32 	%r298, %r265, 4;
	setp.gt.s32 	%p30, %r298, %r289;
	selp.b32 	%r299, 0, %r276, %p30;
	add.s32 	%r282, %r277, %r299;
	mov.b32 	%r283, 8;
	// begin inline asm
	shfl.sync.down.b32 %r281, %r282, %r283, %r289, %r290;
	// end inline asm
	add.s32 	%r300, %r265, 8;
	setp.gt.s32 	%p31, %r300, %r289;
	selp.b32 	%r301, 0, %r281, %p31;
	add.s32 	%r287, %r282, %r301;
	mov.b32 	%r288, 16;
	// begin inline asm
	shfl.sync.down.b32 %r286, %r287, %r288, %r289, %r290;
	// end inline asm
	add.s32 	%r302, %r265, 16;
	setp.gt.s32 	%p32, %r302, %r289;
	selp.b32 	%r303, 0, %r286, %p32;
	add.s32 	%r686, %r287, %r303;
	setp.ne.s32 	%p33, %r265, 0;
	@%p33 bra 	$L__BB7_54;
	shr.u32 	%r304, %r60, 3;
	and.b32  	%r305, %r304, 124;
	mov.u32 	%r306, _ZZN3cub18CUB_300001_SM_10006detail6reduce28DeviceReduceSingleTileKernelINS2_10policy_hubIiyN4cuda3std3__44plusIiEEE10Policy1000EPiSC_iS9_iiNS7_10__identityEEEvT0_T1_T2_T3_T4_T6_E12temp_storage;
	add.s32 	%r307, %r306, %r305;
	st.shared.u32 	[%r307+8], %r686;
$L__BB7_54:
	bar.sync 	0;
	setp.ne.s32 	%p34, %r60, 0;
	@%p34 bra 	$L__BB7_72;
	setp.gt.s32 	%p35, %r120, 32;
	ld.shared.u32 	%r308, [_ZZN3cub18CUB_300001_SM_10006detail6reduce28DeviceReduceSingleTileKernelINS2_10policy_hubIiyN4cuda3std3__44plusIiEEE10Policy1000EPiSC_iS9_iiNS7_10__identityEEEvT0_T1_T2_T3_T4_T6_E12temp_storage+12];
	selp.b32 	%r309, %r308, 0, %p35;
	add.s32 	%r310, %r309, %r686;
	setp.gt.s32 	%p36, %r120, 64;
	ld.shared.u32 	%r311, [_ZZN3cub18CUB_300001_SM_10006detail6reduce28DeviceReduceSingleTileKernelINS2_10policy_hubIiyN4cuda3std3__44plusIiEEE10Policy1000EPiSC_iS9_iiNS7_10__identityEEEvT0_T1_T2_T3_T4_T6_E12temp_storage+16];
	selp.b32 	%r312, %r311, 0, %p36;
	add.s32 	%r313, %r310, %r312;
	setp.gt.s32 	%p37, %r120, 96;
	ld.shared.u32 	%r314, [_ZZN3cub18CUB_300001_SM_10006detail6reduce28DeviceReduceSingleTileKernelINS2_10policy_hubIiyN4cuda3std3__44plusIiEEE10Policy1000EPiSC_iS9_iiNS7_10__identityEEEvT0_T1_T2_T3_T4_T6_E12temp_storage+20];
	selp.b32 	%r315, %r314, 0, %p37;
	add.s32 	%r316, %r313, %r315;
	setp.gt.s32 	%p38, %r120, 128;
	ld.shared.u32 	%r317, [_ZZN3cub18CUB_300001_SM_10006detail6reduce28DeviceReduceSingleTileKernelINS2_10policy_hubIiyN4cuda3std3__44plusIiEEE10Policy1000EPiSC_iS9_iiNS7_10__identityEEEvT0_T1_T2_T3_T4_T6_E12temp_storage+24];
	selp.b32 	%r318, %r317, 0, %p38;
	add.s32 	%r319, %r316, %r318;
	setp.gt.s32 	%p39, %r120, 160;
	ld.shared.u32 	%r320, [_ZZN3cub18CUB_300001_SM_10006detail6reduce28DeviceReduceSingleTileKernelINS2_10policy_hubIiyN4cuda3std3__44plusIiEEE10Policy1000EPiSC_iS9_iiNS7_10__identityEEEvT0_T1_T2_T3_T4_T6_E12temp_storage+28];
	selp.b32 	%r321, %r320, 0, %p39;
	add.s32 	%r322, %r319, %r321;
	setp.gt.s32 	%p40, %r120, 192;
	ld.shared.u32 	%r323, [_ZZN3cub18CUB_300001_SM_10006detail6reduce28DeviceReduceSingleTileKernelINS2_10policy_hubIiyN4cuda3std3__44plusIiEEE10Policy1000EPiSC_iS9_iiNS7_10__identityEEEvT0_T1_T2_T3_T4_T6_E12temp_storage+32];
	selp.b32 	%r324, %r323, 0, %p40;
	add.s32 	%r325, %r322, %r324;
	setp.gt.s32 	%p41, %r120, 224;
	ld.shared.u32 	%r326, [_ZZN3cub18CUB_300001_SM_10006detail6reduce28DeviceReduceSingleTileKernelINS2_10policy_hubIiyN4cuda3std3__44plusIiEEE10Policy1000EPiSC_iS9_iiNS7_10__identityEEEvT0_T1_T2_T3_T4_T6_E12temp_storage+36];
	selp.b32 	%r327, %r326, 0, %p41;
	add.s32 	%r686, %r325, %r327;
	bra.uni 	$L__BB7_72;
$L__BB7_56:
	mov.u32 	%r85, %tid.x;
	mul.wide.u32 	%rd35, %r85, 4;
	add.s64 	%rd19, %rd16, %rd35;
	// begin inline asm
	ld.global.nc.u32 %r122, [%rd19];
	// end inline asm
	add.s64 	%rd20, %rd19, 1024;
	// begin inline asm
	ld.global.nc.u32 %r123, [%rd20];
	// end inline asm
	add.s64 	%rd21, %rd19, 2048;
	// begin inline asm
	ld.global.nc.u32 %r124, [%rd21];
	// end inline asm
	add.s64 	%rd22, %rd19, 3072;
	// begin inline asm
	ld.global.nc.u32 %r125, [%rd22];
	// end inline asm
	add.s64 	%rd23, %rd19, 4096;
	// begin inline asm
	ld.global.nc.u32 %r126, [%rd23];
	// end inline asm
	add.s64 	%rd24, %rd19, 5120;
	// begin inline asm
	ld.global.nc.u32 %r127, [%rd24];
	// end inline asm
	add.s64 	%rd25, %rd19, 6144;
	// begin inline asm
	ld.global.nc.u32 %r128, [%rd25];
	// end inline asm
	add.s64 	%rd26, %rd19, 7168;
	// begin inline asm
	ld.global.nc.u32 %r129, [%rd26];
	// end inline asm
	add.s64 	%rd27, %rd19, 8192;
	// begin inline asm
	ld.global.nc.u32 %r130, [%rd27];
	// end inline asm
	add.s64 	%rd28, %rd19, 9216;
	// begin inline asm
	ld.global.nc.u32 %r131, [%rd28];
	// end inline asm
	add.s64 	%rd29, %rd19, 10240;
	// begin inline asm
	ld.global.nc.u32 %r132, [%rd29];
	// end inline asm
	add.s64 	%rd30, %rd19, 11264;
	// begin inline asm
	ld.global.nc.u32 %r133, [%rd30];
	// end inline asm
	add.s64 	%rd31, %rd19, 12288;
	// begin inline asm
	ld.global.nc.u32 %r134, [%rd31];
	// end inline asm
	add.s64 	%rd32, %rd19, 13312;
	// begin inline asm
	ld.global.nc.u32 %r135, [%rd32];
	// end inline asm
	add.s64 	%rd33, %rd19, 14336;
	// begin inline asm
	ld.global.nc.u32 %r136, [%rd33];
	// end inline asm
	add.s64 	%rd34, %rd19, 15360;
	// begin inline asm
	ld.global.nc.u32 %r137, [%rd34];
	// end inline asm
	add.s32 	%r139, %r123, %r122;
	add.s32 	%r140, %r124, %r139;
	add.s32 	%r141, %r125, %r140;
	add.s32 	%r142, %r126, %r141;
	add.s32 	%r143, %r127, %r142;
	add.s32 	%r144, %r128, %r143;
	add.s32 	%r145, %r129, %r144;
	add.s32 	%r146, %r130, %r145;
	add.s32 	%r147, %r131, %r146;
	add.s32 	%r148, %r132, %r147;
	add.s32 	%r149, %r133, %r148;
	add.s32 	%r150, %r134, %r149;
	add.s32 	%r151, %r135, %r150;
	add.s32 	%r152, %r136, %r151;
	add.s32 	%r685, %r137, %r152;
	setp.lt.u32 	%p4, %r120, 8192;
	mov.b32 	%r674, 4096;
	@%p4 bra 	$L__BB7_60;
	add.s32 	%r87, %r120, -4096;
	mov.b32 	%r674, 4096;
$L__BB7_58:
	mul.wide.s32 	%rd52, %r674, 4;
	add.s64 	%rd36, %rd19, %rd52;
	// begin inline asm
	ld.global.nc.u32 %r154, [%rd36];
	// end inline asm
	add.s64 	%rd37, %rd36, 1024;
	// begin inline asm
	ld.global.nc.u32 %r155, [%rd37];
	// end inline asm
	add.s64 	%rd38, %rd36, 2048;
	// begin inline asm
	ld.global.nc.u32 %r156, [%rd38];
	// end inline asm
	add.s64 	%rd39, %rd36, 3072;
	// begin inline asm
	ld.global.nc.u32 %r157, [%rd39];
	// end inline asm
	add.s64 	%rd40, %rd36, 4096;
	// begin inline asm
	ld.global.nc.u32 %r158, [%rd40];
	// end inline asm
	add.s64 	%rd41, %rd36, 5120;
	// begin inline asm
	ld.global.nc.u32 %r159, [%rd41];
	// end inline asm
	add.s64 	%rd42, %rd36, 6144;
	// begin inline asm
	ld.global.nc.u32 %r160, [%rd42];
	// end inline asm
	add.s64 	%rd43, %rd36, 7168;
	// begin inline asm
	ld.global.nc.u32 %r161, [%rd43];
	// end inline asm
	add.s64 	%rd44, %rd36, 8192;
	// begin inline asm
	ld.global.nc.u32 %r162, [%rd44];
	// end inline asm
	add.s64 	%rd45, %rd36, 9216;
	// begin inline asm
	ld.global.nc.u32 %r163, [%rd45];
	// end inline asm
	add.s64 	%rd46, %rd36, 10240;
	// begin inline asm
	ld.global.nc.u32 %r164, [%rd46];
	// end inline asm
	add.s64 	%rd47, %rd36, 11264;
	// begin inline asm
	ld.global.nc.u32 %r165, [%rd47];
	// end inline asm
	add.s64 	%rd48, %rd36, 12288;
	// begin inline asm
	ld.global.nc.u32 %r166, [%rd48];
	// end inline asm
	add.s64 	%rd49, %rd36, 13312;
	// begin inline asm
	ld.global.nc.u32 %r167, [%rd49];
	// end inline asm
	add.s64 	%rd50, %rd36, 14336;
	// begin inline asm
	ld.global.nc.u32 %r168, [%rd50];
	// end inline asm
	add.s64 	%rd51, %rd36, 15360;
	// begin inline asm
	ld.global.nc.u32 %r169, [%rd51];
	// end inline asm
	add.s32 	%r170, %r154, %r685;
	add.s32 	%r171, %r155, %r170;
	add.s32 	%r172, %r156, %r171;
	add.s32 	%r173, %r157, %r172;
	add.s32 	%r174, %r158, %r173;
	add.s32 	%r175, %r159, %r174;
	add.s32 	%r176, %r160, %r175;
	add.s32 	%r177, %r161, %r176;
	add.s32 	%r178, %r162, %r177;
	add.s32 	%r179, %r163, %r178;
	add.s32 	%r180, %r164, %r179;
	add.s32 	%r181, %r165, %r180;
	add.s32 	%r182, %r166, %r181;
	add.s32 	%r183, %r167, %r182;
	add.s32 	%r184, %r168, %r183;
	add.s32 	%r685, %r169, %r184;
	sub.s32 	%r185, %r120, %r674;
	setp.lt.s32 	%p5, %r185, 4096;
	@%p5 bra 	$L__BB7_68;
	add.s32 	%r674, %r674, 4096;
	setp.le.s32 	%p6, %r674, %r87;
	@%p6 bra 	$L__BB7_58;
$L__BB7_60:
	setp.le.s32 	%p7, %r120, %r674;
	@%p7 bra 	$L__BB7_68;
	sub.s32 	%r94, %r120, %r674;
	setp.ge.s32 	%p8, %r85, %r94;
	@%p8 bra 	$L__BB7_68;
	not.b32 	%r187, %r85;
	add.s32 	%r188, %r120, %r187;
	sub.s32 	%r95, %r188, %r674;
	and.b32  	%r189, %r95, 768;
	setp.eq.s32 	%p9, %r189, 768;
	mov.u32 	%r679, %r85;
	@%p9 bra 	$L__BB7_65;
	add.s32 	%r676, %r85, %r674;
	shr.u32 	%r190, %r95, 8;
	add.s32 	%r191, %r190, 1;
	and.b32  	%r192, %r191, 3;
	neg.s32 	%r675, %r192;
	mov.u32 	%r679, %r85;
$L__BB7_64:
	.pragma "nounroll";
	mul.wide.u32 	%rd54, %r676, 4;
	add.s64 	%rd53, %rd16, %rd54;
	// begin inline asm
	ld.global.nc.u32 %r193, [%rd53];
	// end inline asm
	add.s32 	%r685, %r193, %r685;
	add.s32 	%r679, %r679, 256;
	add.s32 	%r676, %r676, 256;
	add.s32 	%r675, %r675, 1;
	setp.ne.s32 	%p10, %r675, 0;
	@%p10 bra 	$L__BB7_64;
$L__BB7_65:
	setp.lt.u32 	%p11, %r95, 768;
	@%p11 bra 	$L__BB7_68;
	cvt.u64.u32 	%rd55, %r679;
	cvt.u64.u32 	%rd56, %r674;
	add.s64 	%rd57, %rd55, %rd56;
	shl.b64 	%rd58, %rd57, 2;
	add.s64 	%rd59, %rd58, %rd16;
	add.s64 	%rd124, %rd59, 2048;
	add.s32 	%r682, %r679, %r674;
$L__BB7_67:
	mul.wide.u32 	%rd64, %r682, 4;
	add.s64 	%rd60, %rd16, %rd64;
	// begin inline asm
	ld.global.nc.u32 %r194, [%rd60];
	// end inline asm
	add.s32 	%r198, %r194, %r685;
	add.s64 	%rd61, %rd124, -1024;
	// begin inline asm
	ld.global.nc.u32 %r195, [%rd61];
	// end inline asm
	add.s32 	%r199, %r195, %r198;
	// begin inline asm
	ld.global.nc.u32 %r196, [%rd124];
	// end inline asm
	add.s32 	%r200, %r196, %r199;
	add.s64 	%rd63, %rd124, 1024;
	// begin inline asm
	ld.global.nc.u32 %r197, [%rd63];
	// end inline asm
	add.s32 	%r685, %r197, %r200;
	add.s32 	%r679, %r679, 1024;
	add.s64 	%rd124, %rd124, 4096;
	add.s32 	%r682, %r682, 1024;
	setp.lt.s32 	%p12, %r679, %r94;
	@%p12 bra 	$L__BB7_67;
$L__BB7_68:
	// begin inline asm
	mov.u32 %r201, %laneid;
	// end inline asm
	mov.b32 	%r204, 1;
	mov.b32 	%r225, 31;
	mov.b32 	%r226, -1;
	// begin inline asm
	shfl.sync.down.b32 %r202, %r685, %r204, %r225, %r226;
	// end inline asm
	setp.gt.s32 	%p13, %r201, 30;
	selp.b32 	%r227, 0, %r202, %p13;
	add.s32 	%r208, %r227, %r685;
	mov.b32 	%r209, 2;
	// begin inline asm
	shfl.sync.down.b32 %r207, %r208, %r209, %r225, %r226;
	// end inline asm
	setp.gt.s32 	%p14, %r201, 29;
	selp.b32 	%r228, 0, %r207, %p14;
	add.s32 	%r213, %r208, %r228;
	mov.b32 	%r214, 4;
	// begin inline asm
	shfl.sync.down.b32 %r212, %r213, %r214, %r225, %r226;
	// end inline asm
	setp.gt.s32 	%p15, %r201, 27;
	selp.b32 	%r229, 0, %r212, %p15;
	add.s32 	%r218, %r213, %r229;
	mov.b32 	%r219, 8;
	// begin inline asm
	shfl.sync.down.b32 %r217, %r218, %r219, %r225, %r226;
	// end inline asm
	setp.gt.s32 	%p16, %r201, 23;
	selp.b32 	%r230, 0, %r217, %p16;
	add.s32 	%r223, %r218, %r230;
	mov.b32 	%r224, 16;
	// begin inline asm
	shfl.sync.down.b32 %r222, %r223, %r224, %r225, %r226;
	// end inline asm
	setp.gt.s32 	%p17, %r201, 15;
	selp.b32 	%r231, 0, %r222, %p17;
	add.s32 	%r686, %r223, %r231;
	setp.ne.s32 	%p18, %r201, 0;
	@%p18 bra 	$L__BB7_70;
	shr.u32 	%r232, %r85, 3;
	and.b32  	%r233, %r232, 124;
	mov.u32 	%r234, _ZZN3cub18CUB_300001_SM_10006detail6reduce28DeviceReduceSingleTileKernelINS2_10policy_hubIiyN4cuda3std3__44plusIiEEE10Policy1000EPiSC_iS9_iiNS7_10__identityEEEvT0_T1_T2_T3_T4_T6_E12temp_storage;
	add.s32 	%r235, %r234, %r233;
	st.shared.u32 	[%r235+8], %r686;
$L__BB7_70:
	bar.sync 	0;
	setp.ne.s32 	%p19, %r85, 0;
	@%p19 bra 	$L__BB7_72;
	ld.shared.u32 	%r236, [_ZZN3cub18CUB_300001_SM_10006detail6reduce28DeviceReduceSingleTileKernelINS2_10policy_hubIiyN4cuda3std3__44plusIiEEE10Policy1000EPiSC_iS9_iiNS7_10__identityEEEvT0_T1_T2_T3_T4_T6_E12temp_storage+12];
	add.s32 	%r237, %r236, %r686;
	ld.shared.u32 	%r238, [_ZZN3cub18CUB_300001_SM_10006detail6reduce28DeviceReduceSingleTileKernelINS2_10policy_hubIiyN4cuda3std3__44plusIiEEE10Policy1000EPiSC_iS9_iiNS7_10__identityEEEvT0_T1_T2_T3_T4_T6_E12temp_storage+16];
	add.s32 	%r239, %r237, %r238;
	ld.shared.u32 	%r240, [_ZZN3cub18CUB_300001_SM_10006detail6reduce28DeviceReduceSingleTileKernelINS2_10policy_hubIiyN4cuda3std3__44plusIiEEE10Policy1000EPiSC_iS9_iiNS7_10__identityEEEvT0_T1_T2_T3_T4_T6_E12temp_storage+20];
	add.s32 	%r241, %r239, %r240;
	ld.shared.u32 	%r242, [_ZZN3cub18CUB_300001_SM_10006detail6reduce28DeviceReduceSingleTileKernelINS2_10policy_hubIiyN4cuda3std3__44plusIiEEE10Policy1000EPiSC_iS9_iiNS7_10__identityEEEvT0_T1_T2_T3_T4_T6_E12temp_storage+24];
	add.s32 	%r243, %r241, %r242;
	ld.shared.u32 	%r244, [_ZZN3cub18CUB_300001_SM_10006detail6reduce28DeviceReduceSingleTileKernelINS2_10policy_hubIiyN4cuda3std3__44plusIiEEE10Policy1000EPiSC_iS9_iiNS7_10__identityEEEvT0_T1_T2_T3_T4_T6_E12temp_storage+28];
	add.s32 	%r245, %r243, %r244;
	ld.shared.u32 	%r246, [_ZZN3cub18CUB_300001_SM_10006detail6reduce28DeviceReduceSingleTileKernelINS2_10policy_hubIiyN4cuda3std3__44plusIiEEE10Policy1000EPiSC_iS9_iiNS7_10__identityEEEvT0_T1_T2_T3_T4_T6_E12temp_storage+32];
	add.s32 	%r247, %r245, %r246;
	ld.shared.u32 	%r248, [_ZZN3cub18CUB_300001_SM_10006detail6reduce28DeviceReduceSingleTileKernelINS2_10policy_hubIiyN4cuda3std3__44plusIiEEE10Policy1000EPiSC_iS9_iiNS7_10__identityEEEvT0_T1_T2_T3_T4_T6_E12temp_storage+36];
	add.s32 	%r686, %r247, %r248;
$L__BB7_72:
	mov.u32 	%r631, %tid.x;
	setp.ne.s32 	%p95, %r631, 0;
	@%p95 bra 	$L__BB7_74;
	add.s32 	%r632, %r686, %r121;
	st.global.u32 	[%rd1], %r632;
$L__BB7_74:
	ret;

}
	// .globl	_ZN3cub18CUB_300001_SM_10006detail8for_each13static_kernelINS2_12policy_hub_t12policy_500_tEmN6thrust24THRUST_300001_SM_1000_NS8cuda_cub20__uninitialized_fill7functorINS7_10device_ptrIiEEiEEEEvT0_T1_
.visible .entry _ZN3cub18CUB_300001_SM_10006detail8for_each13static_kernelINS2_12policy_hub_t12policy_500_tEmN6thrust24THRUST_300001_SM_1000_NS8cuda_cub20__uninitialized_fill7functorINS7_10device_ptrIiEEiEEEEvT0_T1_(
	.param .u64 _ZN3cub18CUB_300001_SM_10006detail8for_each13static_kernelINS2_12policy_hub_t12policy_500_tEmN6thrust24THRUST_300001_SM_1000_NS8cuda_cub20__uninitialized_fill7functorINS7_10device_ptrIiEEiEEEEvT0_T1__param_0,
	.param .align 8 .b8 _ZN3cub18CUB_300001_SM_10006detail8for_each13static_kernelINS2_12policy_hub_t12policy_500_tEmN6thrust24THRUST_300001_SM_1000_NS8cuda_cub20__uninitialized_fill7functorINS7_10device_ptrIiEEiEEEEvT0_T1__param_1[16]
)
.maxntid 256
{
	.reg .pred 	%p<4>;
	.reg .b16 	%rs<5>;
	.reg .b32 	%r<12>;
	.reg .b64 	%rd<16>;

	ld.param.u32 	%r3, [_ZN3cub18CUB_300001_SM_10006detail8for_each13static_kernelINS2_12policy_hub_t12policy_500_tEmN6thrust24THRUST_300001_SM_1000_NS8cuda_cub20__uninitialized_fill7functorINS7_10device_ptrIiEEiEEEEvT0_T1__param_1+8];
	ld.param.u64 	%rd4, [_ZN3cub18CUB_300001_SM_10006detail8for_each13static_kernelINS2_12policy_hub_t12policy_500_tEmN6thrust24THRUST_300001_SM_1000_NS8cuda_cub20__uninitialized_fill7functorINS7_10device_ptrIiEEiEEEEvT0_T1__param_1];
	ld.param.u64 	%rd5, [_ZN3cub18CUB_300001_SM_10006detail8for_each13static_kernelINS2_12policy_hub_t12policy_500_tEmN6thrust24THRUST_300001_SM_1000_NS8cuda_cub20__uninitialized_fill7functorINS7_10device_ptrIiEEiEEEEvT0_T1__param_0];
	mov.u32 	%r9, %ctaid.x;
	mul.wide.u32 	%rd1, %r9, 512;
	sub.s64 	%rd2, %rd5, %rd1;
	setp.lt.u64 	%p1, %rd2, 512;
	@%p1 bra 	$L__BB8_2;
	mov.u32 	%r11, %tid.x;
	cvta.to.global.u64 	%rd11, %rd4;
	cvt.u64.u32 	%rd12, %r11;
	add.s64 	%rd13, %rd1, %rd12;
	shl.b64 	%rd14, %rd13, 2;
	add.s64 	%rd15, %rd11, %rd14;
	st.global.u32 	[%rd15], %r3;
	st.global.u32 	[%rd15+1024], %r3;
	bra.uni 	$L__BB8_6;
$L__BB8_2:
	cvta.to.global.u64 	%rd6, %rd4;
	mov.u32 	%r2, %tid.x;
	cvt.u64.u32 	%rd7, %r2;
	setp.le.u64 	%p2, %rd2, %rd7;
	add.s64 	%rd8, %rd1, %rd7;
	shl.b64 	%rd9, %rd8, 2;
	add.s64 	%rd3, %rd6, %rd9;
	@%p2 bra 	$L__BB8_4;
	st.global.u32 	[%rd3], %r3;
$L__BB8_4:
	add.s32 	%r10, %r2, 256;
	cvt.u64.u32 	%rd10, %r10;
	setp.le.u64 	%p3, %rd2, %rd10;
	@%p3 bra 	$L__BB8_6;
	st.global.u32 	[%rd3+1024], %r3;
$L__BB8_6:
	ret;

}


// ===== COMPILED SASS (sm_100) =====

	.target	sm_100

	.elftype	@"ET_EXEC"


//--------------------- .note.nv.tkinfo           --------------------------
	.section	.note.nv.tkinfo,"",@"SHT_NOTE"
	.sectionflags	@"SHF_NOTE_NV_TKINFO"
	.tkinfo
        /*0018*/ 	.word	0x00000002
        /*0030*/ 	.string	""
        /*0030*/ 	.string	"ptxas"
        /*0030*/ 	.string	"Cuda compilation tools, release 13.0, V13.0.88"
        /*0030*/ 	.string	"Build cuda_13.0.r13.0/compiler.36424714_0"
        /*0030*/ 	.string	"-arch sm_100 -m 64 "



//--------------------- .note.nv.cuinfo           --------------------------
	.section	.note.nv.cuinfo,"",@"SHT_NOTE"
	.sectionflags	@"SHF_NOTE_NV_CUINFO"
        /*0018*/ 	.short	0x0002
        /*001a*/ 	.short	0x0064
        /*001c*/ 	.short	0x0082
	.zero		2


//--------------------- .nv.info                  --------------------------
	.section	.nv.info,"",@"SHT_CUDA_INFO"
	.align	4


	//----- nvinfo : EIATTR_REGCOUNT
	.align		4
        /*0000*/ 	.byte	0x04, 0x2f
        /*0002*/ 	.short	(.L_44 - .L_43)
	.align		4
.L_43:
        /*0004*/ 	.word	index@(_Z10fillKernelPii)
        /*0008*/ 	.word	0x00000008


	//----- nvinfo : EIATTR_FRAME_SIZE
	.align		4
.L_44:
        /*000c*/ 	.byte	0x04, 0x11
        /*000e*/ 	.short	(.L_46 - .L_45)
	.align		4
.L_45:
        /*0010*/ 	.word	index@(_Z10fillKernelPii)
        /*0014*/ 	.word	0x00000000


	//----- nvinfo : EIATTR_REGCOUNT
	.align		4
.L_46:
        /*0018*/ 	.byte	0x04, 0x2f
        /*001a*/ 	.short	(.L_48 - .L_47)
	.align		4
.L_47:
        /*001c*/ 	.word	index@(_ZN3cub18CUB_300001_SM_10006detail11EmptyKernelIvEEvv)
        /*0020*/ 	.word	0x00000004


	//----- nvinfo : EIATTR_FRAME_SIZE
	.align		4
.L_48:
        /*0024*/ 	.byte	0x04, 0x11
        /*0026*/ 	.short	(.L_50 - .L_49)
	.align		4
.L_49:
        /*0028*/ 	.word	index@(_ZN3cub18CUB_300001_SM_10006detail11EmptyKernelIvEEvv)
        /*002c*/ 	.word	0x00000000


	//----- nvinfo : EIATTR_REGCOUNT
	.align		4
.L_50:
        /*0030*/ 	.byte	0x04, 0x2f
        /*0032*/ 	.short	(.L_52 - .L_51)
	.align		4
.L_51:
        /*0034*/ 	.word	index@(_ZN3cub18CUB_300001_SM_10006detail6reduce28DeviceReduceSingleTileKernelINS2_10policy_hubIijN4cuda3std3__44plusIiEEE10Policy1000EN6thrust24THRUST_300001_SM_1000_NS6detail15normal_iteratorINSD_10device_ptrIiEEEEPijS9_iiNS7_10__identityEEEvT0_T1_T2_T3_T4_T6_)
        /*0038*/ 	.word	0x00000020


	//----- nvinfo : EIATTR_FRAME_SIZE
	.align		4
.L_52:
        /*003c*/ 	.byte	0x04, 0x11
        /*003e*/ 	.short	(.L_54 - .L_53)
	.align		4
.L_53:
        /*0040*/ 	.word	index@(_ZN3cub18CUB_300001_SM_10006detail6reduce28DeviceReduceSingleTileKernelINS2_10policy_hubIijN4cuda3std3__44plusIiEEE10Policy1000EN6thrust24THRUST_300001_SM_1000_NS6detail15normal_iteratorINSD_10device_ptrIiEEEEPijS9_iiNS7_10__identityEEEvT0_T1_T2_T3_T4_T6_)
        /*0044*/ 	.word	0x00000000


	//----- nvinfo : EIATTR_REGCOUNT
	.align		4
.L_54:
        /*0048*/ 	.byte	0x04, 0x2f
        /*004a*/ 	.short	(.L_56 - .L_55)
	.align		4
.L_55:
        /*004c*/ 	.word	index@(_ZN3cub18CUB_300001_SM_10006detail6reduce18DeviceReduceKernelINS2_10policy_hubIijN4cuda3std3__44plusIiEEE10Policy1000EN6thrust24THRUST_300001_SM_1000_NS6detail15normal_iteratorINSD_10device_ptrIiEEEEjS9_iNS7_10__identityEEEvT0_PT3_T1_NS0_13GridEvenShareISN_EET2_T4_)
        /*0050*/ 	.word	0x00000020


	//----- nvinfo : EIATTR_FRAME_SIZE
	.align		4
.L_56:
        /*0054*/ 	.byte	0x04, 0x11
        /*0056*/ 	.short	(.L_58 - .L_57)
	.align		4
.L_57:
        /*0058*/ 	.word	index@(_ZN3cub18CUB_300001_SM_10006detail6reduce18DeviceReduceKernelINS2_10policy_hubIijN4cuda3std3__44plusIiEEE10Policy1000EN6thrust24THRUST_300001_SM_1000_NS6detail15normal_iteratorINSD_10device_ptrIiEEEEjS9_iNS7_10__identityEEEvT0_PT3_T1_NS0_13GridEvenShareISN_EET2_T4_)
        /*005c*/ 	.word	0x00000000


	//----- nvinfo : EIATTR_REGCOUNT
	.align		4
.L_58:
        /*0060*/ 	.byte	0x04, 0x2f
        /*0062*/ 	.short	(.L_60 - .L_59)
	.align		4
.L_59:
        /*0064*/ 	.word	index@(_ZN3cub18CUB_300001_SM_10006detail6reduce28DeviceReduceSingleTileKernelINS2_10policy_hubIijN4cuda3std3__44plusIiEEE10Policy1000EPiSC_iS9_iiNS7_10__identityEEEvT0_T1_T2_T3_T4_T6_)
        /*0068*/ 	.word	0x00000020


	//----- nvinfo : EIATTR_FRAME_SIZE
	.align		4
.L_60:
        /*006c*/ 	.byte	0x04, 0x11
        /*006e*/ 	.short	(.L_62 - .L_61)
	.align		4
.L_61:
        /*0070*/ 	.word	index@(_ZN3cub18CUB_300001_SM_10006detail6reduce28DeviceReduceSingleTileKernelINS2_10policy_hubIijN4cuda3std3__44plusIiEEE10Policy1000EPiSC_iS9_iiNS7_10__identityEEEvT0_T1_T2_T3_T4_T6_)
        /*0074*/ 	.word	0x00000000


	//----- nvinfo : EIATTR_REGCOUNT
	.align		4
.L_62:
        /*0078*/ 	.byte	0x04, 0x2f
        /*007a*/ 	.short	(.L_64 - .L_63)
	.align		4
.L_63:
        /*007c*/ 	.word	index@(_ZN3cub18CUB_300001_SM_10006detail6reduce28DeviceReduceSingleTileKernelINS2_10policy_hubIiyN4cuda3std3__44plusIiEEE10Policy1000EN6thrust24THRUST_300001_SM_1000_NS6detail15normal_iteratorINSD_10device_ptrIiEEEEPiyS9_iiNS7_10__identityEEEvT0_T1_T2_T3_T4_T6_)
        /*0080*/ 	.word	0x0000001f


	//----- nvinfo : EIATTR_FRAME_SIZE
	.align		4
.L_64:
        /*0084*/ 	.byte	0x04, 0x11
        /*0086*/ 	.short	(.L_66 - .L_65)
	.align		4
.L_65:
        /*0088*/ 	.word	index@(_ZN3cub18CUB_300001_SM_10006detail6reduce28DeviceReduceSingleTileKernelINS2_10policy_hubIiyN4cuda3std3__44plusIiEEE10Policy1000EN6thrust24THRUST_300001_SM_1000_NS6detail15normal_iteratorINSD_10device_ptrIiEEEEPiyS9_iiNS7_10__identityEEEvT0_T1_T2_T3_T4_T6_)
        /*008c*/ 	.word	0x00000000


	//----- nvinfo : EIATTR_REGCOUNT
	.align		4
.L_66:
        /*0090*/ 	.byte	0x04, 0x2f
        /*0092*/ 	.short	(.L_68 - .L_67)
	.align		4
.L_67:
        /*0094*/ 	.word	index@(_ZN3cub18CUB_300001_SM_10006detail6reduce18DeviceReduceKernelINS2_10policy_hubIiyN4cuda3std3__44plusIiEEE10Policy1000EN6thrust24THRUST_300001_SM_1000_NS6detail15normal_iteratorINSD_10device_ptrIiEEEEyS9_iNS7_10__identityEEEvT0_PT3_T1_NS0_13GridEvenShareISN_EET2_T4_)
        /*0098*/ 	.word	0x0000001e


	//----- nvinfo : EIATTR_FRAME_SIZE
	.align		4
.L_68:
        /*009c*/ 	.byte	0x04, 0x11
        /*009e*/ 	.short	(.L_70 - .L_69)
	.align		4
.L_69:
        /*00a0*/ 	.word	index@(_ZN3cub18CUB_300001_SM_10006detail6reduce18DeviceReduceKernelINS2_10policy_hubIiyN4cuda3std3__44plusIiEEE10Policy1000EN6thrust24THRUST_300001_SM_1000_NS6detail15normal_iteratorINSD_10device_ptrIiEEEEyS9_iNS7_10__identityEEEvT0_PT3_T1_NS0_13GridEvenShareISN_EET2_T4_)
        /*00a4*/ 	.word	0x00000000


	//----- nvinfo : EIATTR_REGCOUNT
	.align		4
.L_70:
        /*00a8*/ 	.byte	0x04, 0x2f
        /*00aa*/ 	.short	(.L_72 - .L_71)
	.align		4
.L_71:
        /*00ac*/ 	.word	index@(_ZN3cub18CUB_300001_SM_10006detail6reduce28DeviceReduceSingleTileKernelINS2_10policy_hubIiyN4cuda3std3__44plusIiEEE10Policy1000EPiSC_iS9_iiNS7_10__identityEEEvT0_T1_T2_T3_T4_T6_)
        /*00b0*/ 	.word	0x00000020


	//----- nvinfo : EIATTR_FRAME_SIZE
	.align		4
.L_72:
        /*00b4*/ 	.byte	0x04, 0x11
        /*00b6*/ 	.short	(.L_74 - .L_73)
	.align		4
.L_73:
        /*00b8*/ 	.word	index@(_ZN3cub18CUB_300001_SM_10006detail6reduce28DeviceReduceSingleTileKernelINS2_10policy_hubIiyN4cuda3std3__44plusIiEEE10Policy1000EPiSC_iS9_iiNS7_10__identityEEEvT0_T1_T2_T3_T4_T6_)
        /*00bc*/ 	.word	0x00000000


	//----- nvinfo : EIATTR_REGCOUNT
	.align		4
.L_74:
        /*00c0*/ 	.byte	0x04, 0x2f
        /*00c2*/ 	.short	(.L_76 - .L_75)
	.align		4
.L_75:
        /*00c4*/ 	.word	index@(_ZN3cub18CUB_300001_SM_10006detail8for_each13static_kernelINS2_12policy_hub_t12policy_500_tEmN6thrust24THRUST_300001_SM_1000_NS8cuda_cub20__uninitialized_fill7functorINS7_10device_ptrIiEEiEEEEvT0_T1_)
        /*00c8*/ 	.word	0x00000008


	//----- nvinfo : EIATTR_FRAME_SIZE
	.align		4
.L_76:
        /*00cc*/ 	.byte	0x04, 0x11
        /*00ce*/ 	.short	(.L_78 - .L_77)
	.align		4
.L_77:
        /*00d0*/ 	.word	index@(_ZN3cub18CUB_300001_SM_10006detail8for_each13static_kernelINS2_12policy_hub_t12policy_500_tEmN6thrust24THRUST_300001_SM_1000_NS8cuda_cub20__uninitialized_fill7functorINS7_10device_ptrIiEEiEEEEvT0_T1_)
        /*00d4*/ 	.word	0x00000000


	//----- nvinfo : EIATTR_MIN_STACK_SIZE
	.align		4
.L_78:
        /*00d8*/ 	.byte	0x04, 0x12
        /*00da*/ 	.short	(.L_80 - .L_79)
	.align		4
.L_79:
        /*00dc*/ 	.word	index@(_ZN3cub18CUB_300001_SM_10006detail8for_each13static_kernelINS2_12policy_hub_t12policy_500_tEmN6thrust24THRUST_300001_SM_1000_NS8cuda_cub20__uninitialized_fill7functorINS7_10device_ptrIiEEiEEEEvT0_T1_)
        /*00e0*/ 	.word	0x00000000


	//----- nvinfo : EIATTR_MIN_STACK_SIZE
	.align		4
.L_80:
        /*00e4*/ 	.byte	0x04, 0x12
        /*00e6*/ 	.short	(.L_82 - .L_81)
	.align		4
.L_81:
        /*00e8*/ 	.word	index@(_ZN3cub18CUB_300001_SM_10006detail6reduce28DeviceReduceSingleTileKernelINS2_10policy_hubIiyN4cuda3std3__44plusIiEEE10Policy1000EPiSC_iS9_iiNS7_10__identityEEEvT0_T1_T2_T3_T4_T6_)
        /*00ec*/ 	.word	0x00000000


	//----- nvinfo : EIATTR_MIN_STACK_SIZE
	.align		4
.L_82:
        /*00f0*/ 	.byte	0x04, 0x12
        /*00f2*/ 	.short	(.L_84 - .L_83)
	.align		4
.L_83:
        /*00f4*/ 	.word	index@(_ZN3cub18CUB_300001_SM_10006detail6reduce18DeviceReduceKernelINS2_10policy_hubIiyN4cuda3std3__44plusIiEEE10Policy1000EN6thrust24THRUST_300001_SM_1000_NS6detail15normal_iteratorINSD_10device_ptrIiEEEEyS9_iNS7_10__identityEEEvT0_PT3_T1_NS0_13GridEvenShareISN_EET2_T4_)
        /*00f8*/ 	.word	0x00000000


	//----- nvinfo : EIATTR_MIN_STACK_SIZE
	.align		4
.L_84:
        /*00fc*/ 	.byte	0x04, 0x12
        /*00fe*/ 	.short	(.L_86 - .L_85)
	.align		4
.L_85:
        /*0100*/ 	.word	index@(_ZN3cub18CUB_300001_SM_10006detail6reduce28DeviceReduceSingleTileKernelINS2_10policy_hubIiyN4cuda3std3__44plusIiEEE10Policy1000EN6thrust24THRUST_300001_SM_1000_NS6detail15normal_iteratorINSD_10device_ptrIiEEEEPiyS9_iiNS7_10__identityEEEvT0_T1_T2_T3_T4_T6_)
        /*0104*/ 	.word	0x00000000


	//----- nvinfo : EIATTR_MIN_STACK_SIZE
	.align		4
.L_86:
        /*0108*/ 	.byte	0x04, 0x12
        /*010a*/ 	.short	(.L_88 - .L_87)
	.align		4
.L_87:
        /*010c*/ 	.word	index@(_ZN3cub18CUB_300001_SM_10006detail6reduce28DeviceReduceSingleTileKernelINS2_10policy_hubIijN4cuda3std3__44plusIiEEE10Policy1000EPiSC_iS9_iiNS7_10__identityEEEvT0_T1_T2_T3_T4_T6_)
        /*0110*/ 	.word	0x00000000


	//----- nvinfo : EIATTR_MIN_STACK_SIZE
	.align		4
.L_88:
        /*0114*/ 	.byte	0x04, 0x12
        /*0116*/ 	.short	(.L_90 - .L_89)
	.align		4
.L_89:
        /*0118*/ 	.word	index@(_ZN3cub18CUB_300001_SM_10006detail6reduce18DeviceReduceKernelINS2_10policy_hubIijN4cuda3std3__44plusIiEEE10Policy1000EN6thrust24THRUST_300001_SM_1000_NS6detail15normal_iteratorINSD_10device_ptrIiEEEEjS9_iNS7_10__identityEEEvT0_PT3_T1_NS0_13GridEvenShareISN_EET2_T4_)
        /*011c*/ 	.word	0x00000000


	//----- nvinfo : EIATTR_MIN_STACK_SIZE
	.align		4
.L_90:
        /*0120*/ 	.byte	0x04, 0x12
        /*0122*/ 	.short	(.L_92 - .L_91)
	.align		4
.L_91:
        /*0124*/ 	.word	index@(_ZN3cub18CUB_300001_SM_10006detail6reduce28DeviceReduceSingleTileKernelINS2_10policy_hubIijN4cuda3std3__44plusIiEEE10Policy1000EN6thrust24THRUST_300001_SM_1000_NS6detail15normal_iteratorINSD_10device_ptrIiEEEEPijS9_iiNS7_10__identityEEEvT0_T1_T2_T3_T4_T6_)
        /*0128*/ 	.word	0x00000000


	//----- nvinfo : EIATTR_MIN_STACK_SIZE
	.align		4
.L_92:
        /*012c*/ 	.byte	0x04, 0x12
        /*012e*/ 	.short	(.L_94 - .L_93)
	.align		4
.L_93:
        /*0130*/ 	.word	index@(_ZN3cub18CUB_300001_SM_10006detail11EmptyKernelIvEEvv)
        /*0134*/ 	.word	0x00000000


	//----- nvinfo : EIATTR_MIN_STACK_SIZE
	.align		4
.L_94:
        /*0138*/ 	.byte	0x04, 0x12
        /*013a*/ 	.short	(.L_96 - .L_95)
	.align		4
.L_95:
        /*013c*/ 	.word	index@(_Z10fillKernelPii)
        /*0140*/ 	.word	0x00000000
.L_96:


//--------------------- .nv.compat                --------------------------
	.section	.nv.compat,"",@"SHT_CUDA_COMPAT_INFO"
	.align	4
        /*0000*/ 	.byte	0x02, 0x09, 0x00, 0x00, 0x02, 0x02, 0x01, 0x00, 0x02, 0x05, 0x05, 0x00, 0x03, 0x07, 0x01, 0x01
        /*0010*/ 	.byte	0x02, 0x03, 0x00, 0x00, 0x02, 0x06, 0x01, 0x00, 0x04, 0x0b, 0x08, 0x00, 0x09, 0x00, 0x00, 0x00
        /*0020*/ 	.byte	0x00, 0x00, 0x00, 0x00


//--------------------- .nv.info._ZN3cub18CUB_300001_SM_10006detail8for_each13static_kernelINS2_12policy_hub_t12policy_500_tEmN6thrust24THRUST_300001_SM_1000_NS8cuda_cub20__uninitialized_fill7functorINS7_10device_ptrIiEEiEEEEvT0_T1_ --------------------------
	.section	.nv.info._ZN3cub18CUB_300001_SM_10006detail8for_each13static_kernelINS2_12policy_hub_t12policy_500_tEmN6thrust24THRUST_300001_SM_1000_NS8cuda_cub20__uninitialized_fill7functorINS7_10device_ptrIiEEiEEEEvT0_T1_,"",@"SHT_CUDA_INFO"
	.sectionflags	@""
	.align	4


	//----- nvinfo : EIATTR_CUDA_API_VERSION
	.align		4
        /*0000*/ 	.byte	0x04, 0x37
        /*0002*/ 	.short	(.L_98 - .L_97)
.L_97:
        /*0004*/ 	.word	0x00000082


	//----- nvinfo : EIATTR_KPARAM_INFO
	.align		4
.L_98:
        /*0008*/ 	.byte	0x04, 0x17
        /*000a*/ 	.short	(.L_100 - .L_99)
.L_99:
        /*000c*/ 	.word	0x00000000
        /*0010*/ 	.short	0x0001
        /*0012*/ 	.short	0x0008
        /*0014*/ 	.byte	0x00, 0xf0, 0x41, 0x00


	//----- nvinfo : EIATTR_KPARAM_INFO
	.align		4
.L_100:
        /*0018*/ 	.byte	0x04, 0x17
        /*001a*/ 	.short	(.L_102 - .L_101)
.L_101:
        /*001c*/ 	.word	0x00000000
        /*0020*/ 	.short	0x0000
        /*0022*/ 	.short	0x0000
        /*0024*/ 	.byte	0x00, 0xf0, 0x21, 0x00


	//----- nvinfo : EIATTR_SPARSE_MMA_MASK
	.align		4
.L_102:
        /*0028*/ 	.byte	0x03, 0x50
        /*002a*/ 	.short	0x0000


	//----- nvinfo : EIATTR_MAXREG_COUNT
	.align		4
        /*002c*/ 	.byte	0x03, 0x1b
        /*002e*/ 	.short	0x00ff


	//----- nvinfo : EIATTR_MERCURY_ISA_VERSION
	.align		4
        /*0030*/ 	.byte	0x03, 0x5f
        /*0032*/ 	.short	0x0101


	//----- nvinfo : EIATTR_VRC_CTA_INIT_COUNT
	.align		4
        /*0034*/ 	.byte	0x02, 0x4a
	.zero		1
	.zero		1


	//----- nvinfo : EIATTR_EXIT_INSTR_OFFSETS
	.align		4
        /*0038*/ 	.byte	0x04, 0x1c
        /*003a*/ 	.short	(.L_104 - .L_103)


	//   ....[0]....
.L_103:
        /*003c*/ 	.word	0x00000130


	//   ....[1]....
        /*0040*/ 	.word	0x00000230


	//   ....[2]....
        /*0044*/ 	.word	0x00000260


	//----- nvinfo : EIATTR_MAX_THREADS
	.align		4
.L_104:
        /*0048*/ 	.byte	0x04, 0x05
        /*004a*/ 	.short	(.L_106 - .L_105)
.L_105:
        /*004c*/ 	.word	0x00000100
        /*0050*/ 	.word	0x00000001
        /*0054*/ 	.word	0x00000001


	//----- nvinfo : EIATTR_CBANK_PARAM_SIZE
	.align		4
.L_106:
        /*0058*/ 	.byte	0x03, 0x19
        /*005a*/ 	.short	0x0018


	//----- nvinfo : EIATTR_PARAM_CBANK
	.align		4
        /*005c*/ 	.byte	0x04, 0x0a
        /*005e*/ 	.short	(.L_108 - .L_107)
	.align		4
.L_107:
        /*0060*/ 	.word	index@(.nv.constant0._ZN3cub18CUB_300001_SM_10006detail8for_each13static_kernelINS2_12policy_hub_t12policy_500_tEmN6thrust24THRUST_300001_SM_1000_NS8cuda_cub20__uninitialized_fill7functorINS7_10device_ptrIiEEiEEEEvT0_T1_)
        /*0064*/ 	.short	0x0380
        /*0066*/ 	.short	0x0018


	//----- nvinfo : EIATTR_SW_WAR
	.align		4
.L_108:
        /*0068*/ 	.byte	0x04, 0x36
        /*006a*/ 	.short	(.L_110 - .L_109)
.L_109:
        /*006c*/ 	.word	0x00000008
.L_110:


//--------------------- .nv.info._ZN3cub18CUB_300001_SM_10006detail6reduce28DeviceReduceSingleTileKernelINS2_10policy_hubIiyN4cuda3std3__44plusIiEEE10Policy1000EPiSC_iS9_iiNS7_10__identityEEEvT0_T1_T2_T3_T4_T6_ --------------------------
	.section	.nv.info._ZN3cub18CUB_300001_SM_10006detail6reduce28DeviceReduceSingleTileKernelINS2_10policy_hubIiyN4cuda3std3__44plusIiEEE10Policy1000EPiSC_iS9_iiNS7_10__identityEEEvT0_T1_T2_T3_T4_T6_,"",@"SHT_CUDA_INFO"
	.sectionflags	@""
	.align	4


	//----- nvinfo : EIATTR_CUDA_API_VERSION
	.align		4
        /*0000*/ 	.byte	0x04, 0x37
        /*0002*/ 	.short	(.L_112 - .L_111)
.L_111:
        /*0004*/ 	.word	0x00000082


	//----- nvinfo : EIATTR_KPARAM_INFO
	.align		4
.L_112:
        /*0008*/ 	.byte	0x04, 0x17
        /*000a*/ 	.short	(.L_114 - .L_113)
.L_113:
        /*000c*/ 	.word	0x00000000
        /*0010*/ 	.short	0x0005
        /*0012*/ 	.short	0x001c
        /*0014*/ 	.byte	0x00, 0xf0, 0x05, 0x00


	//----- nvinfo : EIATTR_KPARAM_INFO
	.align		4
.L_114:
        /*0018*/ 	.byte	0x04, 0x17
        /*001a*/ 	.short	(.L_116 - .L_115)
.L_115:
        /*001c*/ 	.word	0x00000000
        /*0020*/ 	.short	0x0004
        /*0022*/ 	.short	0x0018
        /*0024*/ 	.byte	0x00, 0xf0, 0x11, 0x00


	//----- nvinfo : EIATTR_KPARAM_INFO
	.align		4
.L_116:
        /*0028*/ 	.byte	0x04, 0x17
        /*002a*/ 	.short	(.L_118 - .L_117)
.L_117:
        /*002c*/ 	.word	0x00000000
        /*0030*/ 	.short	0x0003
        /*0032*/ 	.short	0x0014
        /*0034*/ 	.byte	0x00, 0xf0, 0x05, 0x00


	//----- nvinfo : EIATTR_KPARAM_INFO
	.align		4
.L_118:
        /*0038*/ 	.byte	0x04, 0x17
        /*003a*/ 	.short	(.L_120 - .L_119)
.L_119:
        /*003c*/ 	.word	0x00000000
        /*0040*/ 	.short	0x0002
        /*0042*/ 	.short	0x0010
        /*0044*/ 	.byte	0x00, 0xf0, 0x11, 0x00


	//----- nvinfo : EIATTR_KPARAM_INFO
	.align		4
.L_120:
        /*0048*/ 	.byte	0x04, 0x17
        /*004a*/ 	.short	(.L_122 - .L_121)
.L_121:
        /*004c*/ 	.word	0x00000000
        /*0050*/ 	.short	0x0001
        /*0052*/ 	.short	0x0008
        /*0054*/ 	.byte	0x00, 0xf5, 0x21, 0x00


	//----- nvinfo : EIATTR_KPARAM_INFO
	.align		4
.L_122:
        /*0058*/ 	.byte	0x04, 0x17
        /*005a*/ 	.short	(.L_124 - .L_123)
.L_123:
        /*005c*/ 	.word	0x00000000
        /*0060*/ 	.short	0x0000
        /*0062*/ 	.short	0x0000
        /*0064*/ 	.byte	0x00, 0xf5, 0x21, 0x00


	//----- nvinfo : EIATTR_SPARSE_MMA_MASK
	.align		4
.L_124:
        /*0068*/ 	.byte	0x03, 0x50
        /*006a*/ 	.short	0x0000


	//----- nvinfo : EIATTR_MAXREG_COUNT
	.align		4
        /*006c*/ 	.byte	0x03, 0x1b
        /*006e*/ 	.short	0x00ff


	//----- nvinfo : EIATTR_NUM_BARRIERS
	.align		4
        /*0070*/ 	.byte	0x02, 0x4c
        /*0072*/ 	.byte	0x01
	.zero		1


	//----- nvinfo : EIATTR_MERCURY_ISA_VERSION
	.align		4
        /*0074*/ 	.byte	0x03, 0x5f
        /*0076*/ 	.short	0x0101


	//----- nvinfo : EIATTR_COOP_GROUP_MASK_REGIDS
	.align		4
        /*0078*/ 	.byte	0x04, 0x29
        /*007a*/ 	.short	(.L_126 - .L_125)


	//   ....[0]....
.L_125:
        /*007c*/ 	.word	0xffffffff


	//   ....[1]....
        /*0080*/ 	.word	0xffffffff


	//   ....[2]....
        /*0084*/ 	.word	0xffffffff


	//   ....[3]....
        /*0088*/ 	.word	0xffffffff


	//   ....[4]....
        /*008c*/ 	.word	0xffffffff


	//   ....[5]....
        /*0090*/ 	.word	0xffffffff


	//   ....[6]....
        /*0094*/ 	.word	0xffffffff


	//   ....[7]....
        /*0098*/ 	.word	0xffffffff


	//   ....[8]....
        /*009c*/ 	.word	0xffffffff


	//   ....[9]....
        /*00a0*/ 	.word	0xffffffff


	//   ....[10]....
        /*00a4*/ 	.word	0xffffffff


	//   ....[11]....
        /*00a8*/ 	.word	0xffffffff


	//   ....[12]....
        /*00ac*/ 	.word	0xffffffff


	//   ....[13]....
        /*00b0*/ 	.word	0xffffffff


	//   ....[14]....
        /*00b4*/ 	.word	0xffffffff


	//   ....[15]....
        /*00b8*/ 	.word	0xffffffff


	//   ....[16]....
        /*00bc*/ 	.word	0xffffffff


	//   ....[17]....
        /*00c0*/ 	.word	0xffffffff


	//   ....[18]....
        /*00c4*/ 	.word	0xffffffff


	//   ....[19]....
        /*00c8*/ 	.word	0xffffffff


	//   ....[20]....
        /*00cc*/ 	.word	0xffffffff


	//   ....[21]....
        /*00d0*/ 	.word	0xffffffff


	//   ....[22]....
        /*00d4*/ 	.word	0xffffffff


	//   ....[23]....
        /*00d8*/ 	.word	0xffffffff


	//   ....[24]....
        /*00dc*/ 	.word	0xffffffff


	//   ....[25]....
        /*00e0*/ 	.word	0xffffffff


	//   ....[26]....
        /*00e4*/ 	.word	0xffffffff


	//   ....[27]....
        /*00e8*/ 	.word	0xffffffff


	//   ....[28]....
        /*00ec*/ 	.word	0xffffffff


	//   ....[29]....
        /*00f0*/ 	.word	0xffffffff


	//----- nvinfo : EIATTR_COOP_GROUP_INSTR_OFFSETS
	.align		4
.L_126:
        /*00f4*/ 	.byte	0x04, 0x28
        /*00f6*/ 	.short	(.L_128 - .L_127)


	//   ....[0]....
.L_127:
        /*00f8*/ 	.word	0x00000890


	//   ....[1]....
        /*00fc*/ 	.word	0x000008f0


	//   ....[2]....
        /*0100*/ 	.word	0x00000940


	//   ....[3]....
        /*0104*/ 	.word	0x000009b0


	//   ....[4]....
        /*0108*/ 	.word	0x00000a10


	//   ....[5]....
        /*010c*/ 	.word	0x00000ba0


	//   ....[6]....
        /*0110*/ 	.word	0x00000c40


	//   ....[7]....
        /*0114*/ 	.word	0x00000cc0


	//   ....[8]....
        /*0118*/ 	.word	0x00000d20


	//   ....[9]....
        /*011c*/ 	.word	0x00000d60


	//   ....[10]....
        /*0120*/ 	.word	0x000019d0


	//   ....[11]....
        /*0124*/ 	.word	0x00001a30


	//   ....[12]....
        /*0128*/ 	.word	0x00001a90


	//   ....[13]....
        /*012c*/ 	.word	0x00001af0


	//   ....[14]....
        /*0130*/ 	.word	0x00001b50


	//   ....[15]....
        /*0134*/ 	.word	0x000023f0


	//   ....[16]....
        /*0138*/ 	.word	0x00002450


	//   ....[17]....
        /*013c*/ 	.word	0x000024a0


	//   ....[18]....
        /*0140*/ 	.word	0x00002510


	//   ....[19]....
        /*0144*/ 	.word	0x00002570


	//   ....[20]....
        /*0148*/ 	.word	0x00002700


	//   ....[21]....
        /*014c*/ 	.word	0x00002790


	//   ....[22]....
        /*0150*/ 	.word	0x000027e0


	//   ....[23]....
        /*0154*/ 	.word	0x00002850


	//   ....[24]....
        /*0158*/ 	.word	0x000028c0


	//   ....[25]....
        /*015c*/ 	.word	0x000036a0


	//   ....[26]....
        /*0160*/ 	.word	0x00003700


	//   ....[27]....
        /*0164*/ 	.word	0x00003760


	//   ....[28]....
        /*0168*/ 	.word	0x000037c0


	//   ....[29]....
        /*016c*/ 	.word	0x00003820


	//----- nvinfo : EIATTR_VRC_CTA_INIT_COUNT
	.align		4
.L_128:
        /*0170*/ 	.byte	0x02, 0x4a
	.zero		1
	.zero		1


	//----- nvinfo : EIATTR_EXIT_INSTR_OFFSETS
	.align		4
        /*0174*/ 	.byte	0x04, 0x1c
        /*0176*/ 	.short	(.L_130 - .L_129)


	//   ....[0]....
.L_129:
        /*0178*/ 	.word	0x00000080


	//   ....[1]....
        /*017c*/ 	.word	0x000000c0


	//   ....[2]....
        /*0180*/ 	.word	0x00003940


	//   ....[3]....
        /*0184*/ 	.word	0x00003990


	//----- nvinfo : EIATTR_MAX_THREADS
	.align		4
.L_130:
        /*0188*/ 	.byte	0x04, 0x05
        /*018a*/ 	.short	(.L_132 - .L_131)
.L_131:
        /*018c*/ 	.word	0x00000100
        /*0190*/ 	.word	0x00000001
        /*0194*/ 	.word	0x00000001


	//----- nvinfo : EIATTR_CRS_STACK_SIZE
	.align		4
.L_132:
        /*0198*/ 	.byte	0x04, 0x1e
        /*019a*/ 	.short	(.L_134 - .L_133)
.L_133:
        /*019c*/ 	.word	0x00000000


	//----- nvinfo : EIATTR_CBANK_PARAM_SIZE
	.align		4
.L_134:
        /*01a0*/ 	.byte	0x03, 0x19
        /*01a2*/ 	.short	0x001d


	//----- nvinfo : EIATTR_PARAM_CBANK
	.align		4
        /*01a4*/ 	.byte	0x04, 0x0a
        /*01a6*/ 	.short	(.L_136 - .L_135)
	.align		4
.L_135:
        /*01a8*/ 	.word	index@(.nv.constant0._ZN3cub18CUB_300001_SM_10006detail6reduce28DeviceReduceSingleTileKernelINS2_10policy_hubIiyN4cuda3std3__44plusIiEEE10Policy1000EPiSC_iS9_iiNS7_10__identityEEEvT0_T1_T2_T3_T4_T6_)
        /*01ac*/ 	.short	0x0380
        /*01ae*/ 	.short	0x001d


	//----- nvinfo : EIATTR_SW_WAR
	.align		4
.L_136:
        /*01b0*/ 	.byte	0x04, 0x36
        /*01b2*/ 	.short	(.L_138 - .L_137)
.L_137:
        /*01b4*/ 	.word	0x00000008
.L_138:


//--------------------- .nv.info._ZN3cub18CUB_300001_SM_10006detail6reduce18DeviceReduceKernelINS2_10policy_hubIiyN4cuda3std3__44plusIiEEE10Policy1000EN6thrust24THRUST_300001_SM_1000_NS6detail15normal_iteratorINSD_10device_ptrIiEEEEyS9_iNS7_10__identityEEEvT0_PT3_T1_NS0_13GridEvenShareISN_EET2_T4_ --------------------------
	.section	.nv.info._ZN3cub18CUB_300001_SM_10006detail6reduce18DeviceReduceKernelINS2_10policy_hubIiyN4cuda3std3__44plusIiEEE10Policy1000EN6thrust24THRUST_300001_SM_1000_NS6detail15normal_iteratorINSD_10device_ptrIiEEEEyS9_iNS7_10__identityEEEvT0_PT3_T1_NS0_13GridEvenShareISN_EET2_T4_,"",@"SHT_CUDA_INFO"
	.sectionflags	@""
	.align	4


	//----- nvinfo : EIATTR_CUDA_API_VERSION
	.align		4
        /*0000*/ 	.byte	0x04, 0x37
        /*0002*/ 	.short	(.L_140 - .L_139)
.L_139:
        /*0004*/ 	.word	0x00000082


	//----- nvinfo : EIATTR_KPARAM_INFO
	.align		4
.L_140:
        /*0008*/ 	.byte	0x04, 0x17
        /*000a*/ 	.short	(.L_142 - .L_141)
.L_141:
        /*000c*/ 	.word	0x00000000
        /*0010*/ 	.short	0x0005
        /*0012*/ 	.short	0x0061
        /*0014*/ 	.byte	0x00, 0xf0, 0x05, 0x00


	//----- nvinfo : EIATTR_KPARAM_INFO
	.align		4
.L_142:
        /*0018*/ 	.byte	0x04, 0x17
        /*001a*/ 	.short	(.L_144 - .L_143)
.L_143:
        /*001c*/ 	.word	0x00000000
        /*0020*/ 	.short	0x0004
        /*0022*/ 	.short	0x0060
        /*0024*/ 	.byte	0x00, 0xf0, 0x05, 0x00


	//----- nvinfo : EIATTR_KPARAM_INFO
	.align		4
.L_144:
        /*0028*/ 	.byte	0x04, 0x17
        /*002a*/ 	.short	(.L_146 - .L_145)
.L_145:
        /*002c*/ 	.word	0x00000000
        /*0030*/ 	.short	0x0003
        /*0032*/ 	.short	0x0018
        /*0034*/ 	.byte	0x00, 0xf0, 0x21, 0x01


	//----- nvinfo : EIATTR_KPARAM_INFO
	.align		4
.L_146:
        /*0038*/ 	.byte	0x04, 0x17
        /*003a*/ 	.short	(.L_148 - .L_147)
.L_147:
        /*003c*/ 	.word	0x00000000
        /*0040*/ 	.short	0x0002
        /*0042*/ 	.short	0x0010
        /*0044*/ 	.byte	0x00, 0xf0, 0x21, 0x00


	//----- nvinfo : EIATTR_KPARAM_INFO
	.align		4
.L_148:
        /*0048*/ 	.byte	0x04, 0x17
        /*004a*/ 	.short	(.L_150 - .L_149)
.L_149:
        /*004c*/ 	.word	0x00000000
        /*0050*/ 	.short	0x0001
        /*0052*/ 	.short	0x0008
        /*0054*/ 	.byte	0x00, 0xf5, 0x21, 0x00


	//----- nvinfo : EIATTR_KPARAM_INFO
	.align		4
.L_150:
        /*0058*/ 	.byte	0x04, 0x17
        /*005a*/ 	.short	(.L_152 - .L_151)
.L_151:
        /*005c*/ 	.word	0x00000000
        /*0060*/ 	.short	0x0000
        /*0062*/ 	.short	0x0000
        /*0064*/ 	.byte	0x00, 0xf0, 0x21, 0x00


	//----- nvinfo : EIATTR_SPARSE_MMA_MASK
	.align		4
.L_152:
        /*0068*/ 	.byte	0x03, 0x50
        /*006a*/ 	.short	0x0000


	//----- nvinfo : EIATTR_MAXREG_COUNT
	.align		4
        /*006c*/ 	.byte	0x03, 0x1b
        /*006e*/ 	.short	0x00ff


	//----- nvinfo : EIATTR_NUM_BARRIERS
	.align		4
        /*0070*/ 	.byte	0x02, 0x4c
        /*0072*/ 	.byte	0x01
	.zero		1


	//----- nvinfo : EIATTR_MERCURY_ISA_VERSION
	.align		4
        /*0074*/ 	.byte	0x03, 0x5f
        /*0076*/ 	.short	0x0101


	//----- nvinfo : EIATTR_COOP_GROUP_MASK_REGIDS
	.align		4
        /*0078*/ 	.byte	0x04, 0x29
        /*007a*/ 	.short	(.L_154 - .L_153)


	//   ....[0]....
.L_153:
        /*007c*/ 	.word	0xffffffff


	//   ....[1]....
        /*0080*/ 	.word	0xffffffff


	//   ....[2]....
        /*0084*/ 	.word	0xffffffff


	//   ....[3]....
        /*0088*/ 	.word	0xffffffff


	//   ....[4]....
        /*008c*/ 	.word	0xffffffff


	//   ....[5]....
        /*0090*/ 	.word	0xffffffff


	//   ....[6]....
        /*0094*/ 	.word	0xffffffff


	//   ....[7]....
        /*0098*/ 	.word	0xffffffff


	//   ....[8]....
        /*009c*/ 	.word	0xffffffff


	//   ....[9]....
        /*00a0*/ 	.word	0xffffffff


	//   ....[10]....
        /*00a4*/ 	.word	0xffffffff


	//   ....[11]....
        /*00a8*/ 	.word	0xffffffff


	//   ....[12]....
        /*00ac*/ 	.word	0xffffffff


	//   ....[13]....
        /*00b0*/ 	.word	0xffffffff


	//   ....[14]....
        /*00b4*/ 	.word	0xffffffff


	//----- nvinfo : EIATTR_COOP_GROUP_INSTR_OFFSETS
	.align		4
.L_154:
        /*00b8*/ 	.byte	0x04, 0x28
        /*00ba*/ 	.short	(.L_156 - .L_155)


	//   ....[0]....
.L_155:
        /*00bc*/ 	.word	0x000008e0


	//   ....[1]....
        /*00c0*/ 	.word	0x00000940


	//   ....[2]....
        /*00c4*/ 	.word	0x000009a0


	//   ....[3]....
        /*00c8*/ 	.word	0x00000a00


	//   ....[4]....
        /*00cc*/ 	.word	0x00000a60


	//   ....[5]....
        /*00d0*/ 	.word	0x00000bf0


	//   ....[6]....
        /*00d4*/ 	.word	0x00000c90


	//   ....[7]....
        /*00d8*/ 	.word	0x00000d10


	//   ....[8]....
        /*00dc*/ 	.word	0x00000d70


	//   ....[9]....
        /*00e0*/ 	.word	0x00000db0


	//   ....[10]....
        /*00e4*/ 	.word	0x00001db0


	//   ....[11]....
        /*00e8*/ 	.word	0x00001e10


	//   ....[12]....
        /*00ec*/ 	.word	0x00001e70


	//   ....[13]....
        /*00f0*/ 	.word	0x00001ed0


	//   ....[14]....
        /*00f4*/ 	.word	0x00001f30


	//----- nvinfo : EIATTR_VRC_CTA_INIT_COUNT
	.align		4
.L_156:
        /*00f8*/ 	.byte	0x02, 0x4a
	.zero		1
	.zero		1


	//----- nvinfo : EIATTR_EXIT_INSTR_OFFSETS
	.align		4
        /*00fc*/ 	.byte	0x04, 0x1c
        /*00fe*/ 	.short	(.L_158 - .L_157)


	//   ....[0]....
.L_157:
        /*0100*/ 	.word	0x00002050


	//   ....[1]....
        /*0104*/ 	.word	0x000020b0


	//----- nvinfo : EIATTR_MAX_THREADS
	.align		4
.L_158:
        /*0108*/ 	.byte	0x04, 0x05
        /*010a*/ 	.short	(.L_160 - .L_159)
.L_159:
        /*010c*/ 	.word	0x00000100
        /*0110*/ 	.word	0x00000001
        /*0114*/ 	.word	0x00000001


	//----- nvinfo : EIATTR_CRS_STACK_SIZE
	.align		4
.L_160:
        /*0118*/ 	.byte	0x04, 0x1e
        /*011a*/ 	.short	(.L_162 - .L_161)
.L_161:
        /*011c*/ 	.word	0x00000000


	//----- nvinfo : EIATTR_CBANK_PARAM_SIZE
	.align		4
.L_162:
        /*0120*/ 	.byte	0x03, 0x19
        /*0122*/ 	.short	0x0062


	//----- nvinfo : EIATTR_PARAM_CBANK
	.align		4
        /*0124*/ 	.byte	0x04, 0x0a
        /*0126*/ 	.short	(.L_164 - .L_163)
	.align		4
.L_163:
        /*0128*/ 	.word	index@(.nv.constant0._ZN3cub18CUB_300001_SM_10006detail6reduce18DeviceReduceKernelINS2_10policy_hubIiyN4cuda3std3__44plusIiEEE10Policy1000EN6thrust24THRUST_300001_SM_1000_NS6detail15normal_iteratorINSD_10device_ptrIiEEEEyS9_iNS7_10__identityEEEvT0_PT3_T1_NS0_13GridEvenShareISN_EET2_T4_)
        /*012c*/ 	.short	0x0380
        /*012e*/ 	.short	0x0062


	//----- nvinfo : EIATTR_SW_WAR
	.align		4
.L_164:
        /*0130*/ 	.byte	0x04, 0x36
        /*0132*/ 	.short	(.L_166 - .L_165)
.L_165:
        /*0134*/ 	.word	0x00000008
.L_166:


//--------------------- .nv.info._ZN3cub18CUB_300001_SM_10006detail6reduce28DeviceReduceSingleTileKernelINS2_10policy_hubIiyN4cuda3std3__44plusIiEEE10Policy1000EN6thrust24THRUST_300001_SM_1000_NS6detail15normal_iteratorINSD_10device_ptrIiEEEEPiyS9_iiNS7_10__identityEEEvT0_T1_T2_T3_T4_T6_ --------------------------
	.section	.nv.info._ZN3cub18CUB_300001_SM_10006detail6reduce28DeviceReduceSingleTileKernelINS2_10policy_hubIiyN4cuda3std3__44plusIiEEE10Policy1000EN6thrust24THRUST_300001_SM_1000_NS6detail15normal_iteratorINSD_10device_ptrIiEEEEPiyS9_iiNS7_10__identityEEEvT0_T1_T2_T3_T4_T6_,"",@"SHT_CUDA_INFO"
	.sectionflags	@""
	.align	4


	//----- nvinfo : EIATTR_CUDA_API_VERSION
	.align		4
        /*0000*/ 	.byte	0x04, 0x37
        /*0002*/ 	.short	(.L_168 - .L_167)
.L_167:
        /*0004*/ 	.word	0x00000082


	//----- nvinfo : EIATTR_KPARAM_INFO
	.align		4
.L_168:
        /*0008*/ 	.byte	0x04, 0x17
        /*000a*/ 	.short	(.L_170 - .L_169)
.L_169:
        /*000c*/ 	.word	0x00000000
        /*0010*/ 	.short	0x0005
        /*0012*/ 	.short	0x0020
        /*0014*/ 	.byte	0x00, 0xf0, 0x05, 0x00


	//----- nvinfo : EIATTR_KPARAM_INFO
	.align		4
.L_170:
        /*0018*/ 	.byte	0x04, 0x17
        /*001a*/ 	.short	(.L_172 - .L_171)
.L_171:
        /*001c*/ 	.word	0x00000000
        /*0020*/ 	.short	0x0004
        /*0022*/ 	.short	0x001c
        /*0024*/ 	.byte	0x00, 0xf0, 0x11, 0x00


	//----- nvinfo : EIATTR_KPARAM_INFO
	.align		4
.L_172:
        /*0028*/ 	.byte	0x04, 0x17
        /*002a*/ 	.short	(.L_174 - .L_173)
.L_173:
        /*002c*/ 	.word	0x00000000
        /*0030*/ 	.short	0x0003
        /*0032*/ 	.short	0x0018
        /*0034*/ 	.byte	0x00, 0xf0, 0x05, 0x00


	//----- nvinfo : EIATTR_KPARAM_INFO
	.align		4
.L_174:
        /*0038*/ 	.byte	0x04, 0x17
        /*003a*/ 	.short	(.L_176 - .L_175)
.L_175:
        /*003c*/ 	.word	0x00000000
        /*0040*/ 	.short	0x0002
        /*0042*/ 	.short	0x0010
        /*0044*/ 	.byte	0x00, 0xf0, 0x21, 0x00


	//----- nvinfo : EIATTR_KPARAM_INFO
	.align		4
.L_176:
        /*0048*/ 	.byte	0x04, 0x17
        /*004a*/ 	.short	(.L_178 - .L_177)
.L_177:
        /*004c*/ 	.word	0x00000000
        /*0050*/ 	.short	0x0001
        /*0052*/ 	.short	0x0008
        /*0054*/ 	.byte	0x00, 0xf5, 0x21, 0x00


	//----- nvinfo : EIATTR_KPARAM_INFO
	.align		4
.L_178:
        /*0058*/ 	.byte	0x04, 0x17
        /*005a*/ 	.short	(.L_180 - .L_179)
.L_179:
        /*005c*/ 	.word	0x00000000
        /*0060*/ 	.short	0x0000
        /*0062*/ 	.short	0x0000
        /*0064*/ 	.byte	0x00, 0xf0, 0x21, 0x00


	//----- nvinfo : EIATTR_SPARSE_MMA_MASK
	.align		4
.L_180:
        /*0068*/ 	.byte	0x03, 0x50
        /*006a*/ 	.short	0x0000


	//----- nvinfo : EIATTR_MAXREG_COUNT
	.align		4
        /*006c*/ 	.byte	0x03, 0x1b
        /*006e*/ 	.short	0x00ff


	//----- nvinfo : EIATTR_NUM_BARRIERS
	.align		4
        /*0070*/ 	.byte	0x02, 0x4c
        /*0072*/ 	.byte	0x01
	.zero		1


	//----- nvinfo : EIATTR_MERCURY_ISA_VERSION
	.align		4
        /*0074*/ 	.byte	0x03, 0x5f
        /*0076*/ 	.short	0x0101


	//----- nvinfo : EIATTR_COOP_GROUP_MASK_REGIDS
	.align		4
        /*0078*/ 	.byte	0x04, 0x29
        /*007a*/ 	.short	(.L_182 - .L_181)


	//   ....[0]....
.L_181:
        /*007c*/ 	.word	0xffffffff


	//   ....[1]....
        /*0080*/ 	.word	0xffffffff


	//   ....[2]....
        /*0084*/ 	.word	0xffffffff


	//   ....[3]....
        /*0088*/ 	.word	0xffffffff


	//   ....[4]....
        /*008c*/ 	.word	0xffffffff


	//   ....[5]....
        /*0090*/ 	.word	0xffffffff


	//   ....[6]....
        /*0094*/ 	.word	0xffffffff


	//   ....[7]....
        /*0098*/ 	.word	0xffffffff


	//   ....[8]....
        /*009c*/ 	.word	0xffffffff


	//   ....[9]....
        /*00a0*/ 	.word	0xffffffff


	//   ....[10]....
        /*00a4*/ 	.word	0xffffffff


	//   ....[11]....
        /*00a8*/ 	.word	0xffffffff


	//   ....[12]....
        /*00ac*/ 	.word	0xffffffff


	//   ....[13]....
        /*00b0*/ 	.word	0xffffffff


	//   ....[14]....
        /*00b4*/ 	.word	0xffffffff


	//----- nvinfo : EIATTR_COOP_GROUP_INSTR_OFFSETS
	.align		4
.L_182:
        /*00b8*/ 	.byte	0x04, 0x28
        /*00ba*/ 	.short	(.L_184 - .L_183)


	//   ....[0]....
.L_183:
        /*00bc*/ 	.word	0x00000850


	//   ....[1]....
        /*00c0*/ 	.word	0x000008b0


	//   ....[2]....
        /*00c4*/ 	.word	0x00000910


	//   ....[3]....
        /*00c8*/ 	.word	0x00000970


	//   ....[4]....
        /*00cc*/ 	.word	0x000009d0


	//   ....[5]....
        /*00d0*/ 	.word	0x00000b60


	//   ....[6]....
        /*00d4*/ 	.word	0x00000c00


	//   ....[7]....
        /*00d8*/ 	.word	0x00000c80


	//   ....[8]....
        /*00dc*/ 	.word	0x00000ce0


	//   ....[9]....
        /*00e0*/ 	.word	0x00000d20


	//   ....[10]....
        /*00e4*/ 	.word	0x00001b90


	//   ....[11]....
        /*00e8*/ 	.word	0x00001bf0


	//   ....[12]....
        /*00ec*/ 	.word	0x00001c50


	//   ....[13]....
        /*00f0*/ 	.word	0x00001cb0


	//   ....[14]....
        /*00f4*/ 	.word	0x00001d10


	//----- nvinfo : EIATTR_VRC_CTA_INIT_COUNT
	.align		4
.L_184:
        /*00f8*/ 	.byte	0x02, 0x4a
	.zero		1
	.zero		1


	//----- nvinfo : EIATTR_EXIT_INSTR_OFFSETS
	.align		4
        /*00fc*/ 	.byte	0x04, 0x1c
        /*00fe*/ 	.short	(.L_186 - .L_185)


	//   ....[0]....
.L_185:
        /*0100*/ 	.word	0x000000a0


	//   ....[1]....
        /*0104*/ 	.word	0x000000e0


	//   ....[2]....
        /*0108*/ 	.word	0x00001e20


	//   ....[3]....
        /*010c*/ 	.word	0x00001e70


	//----- nvinfo : EIATTR_MAX_THREADS
	.align		4
.L_186:
        /*0110*/ 	.byte	0x04, 0x05
        /*0112*/ 	.short	(.L_188 - .L_187)
.L_187:
        /*0114*/ 	.word	0x00000100
        /*0118*/ 	.word	0x00000001
        /*011c*/ 	.word	0x00000001


	//----- nvinfo : EIATTR_CRS_STACK_SIZE
	.align		4
.L_188:
        /*0120*/ 	.byte	0x04, 0x1e
        /*0122*/ 	.short	(.L_190 - .L_189)
.L_189:
        /*0124*/ 	.word	0x00000000


	//----- nvinfo : EIATTR_CBANK_PARAM_SIZE
	.align		4
.L_190:
        /*0128*/ 	.byte	0x03, 0x19
        /*012a*/ 	.short	0x0021


	//----- nvinfo : EIATTR_PARAM_CBANK
	.align		4
        /*012c*/ 	.byte	0x04, 0x0a
        /*012e*/ 	.short	(.L_192 - .L_191)
	.align		4
.L_191:
        /*0130*/ 	.word	index@(.nv.constant0._ZN3cub18CUB_300001_SM_10006detail6reduce28DeviceReduceSingleTileKernelINS2_10policy_hubIiyN4cuda3std3__44plusIiEEE10Policy1000EN6thrust24THRUST_300001_SM_1000_NS6detail15normal_iteratorINSD_10device_ptrIiEEEEPiyS9_iiNS7_10__identityEEEvT0_T1_T2_T3_T4_T6_)
        /*0134*/ 	.short	0x0380
        /*0136*/ 	.short	0x0021


	//----- nvinfo : EIATTR_SW_WAR
	.align		4
.L_192:
        /*0138*/ 	.byte	0x04, 0x36
        /*013a*/ 	.short	(.L_194 - .L_193)
.L_193:
        /*013c*/ 	.word	0x00000008
.L_194:


//--------------------- .nv.info._ZN3cub18CUB_300001_SM_10006detail6reduce28DeviceReduceSingleTileKernelINS2_10policy_hubIijN4cuda3std3__44plusIiEEE10Policy1000EPiSC_iS9_iiNS7_10__identityEEEvT0_T1_T2_T3_T4_T6_ --------------------------
	.section	.nv.info._ZN3cub18CUB_300001_SM_10006detail6reduce28DeviceReduceSingleTileKernelINS2_10policy_hubIijN4cuda3std3__44plusIiEEE10Policy1000EPiSC_iS9_iiNS7_10__identityEEEvT0_T1_T2_T3_T4_T6_,"",@"SHT_CUDA_INFO"
	.sectionflags	@""
	.align	4


	//----- nvinfo : EIATTR_CUDA_API_VERSION
	.align		4
        /*0000*/ 	.byte	0x04, 0x37
        /*0002*/ 	.short	(.L_196 - .L_195)
.L_195:
        /*0004*/ 	.word	0x00000082


	//----- nvinfo : EIATTR_KPARAM_INFO
	.align		4
.L_196:
        /*0008*/ 	.byte	0x04, 0x17
        /*000a*/ 	.short	(.L_198 - .L_197)
.L_197:
        /*000c*/ 	.word	0x00000000
        /*0010*/ 	.short	0x0005
        /*0012*/ 	.short	0x001c
        /*0014*/ 	.byte	0x00, 0xf0, 0x05, 0x00


	//----- nvinfo : EIATTR_KPARAM_INFO
	.align		4
.L_198:
        /*0018*/ 	.byte	0x04, 0x17
        /*001a*/ 	.short	(.L_200 - .L_199)
.L_199:
        /*001c*/ 	.word	0x00000000
        /*0020*/ 	.short	0x0004
        /*0022*/ 	.short	0x0018
        /*0024*/ 	.byte	0x00, 0xf0, 0x11, 0x00


	//----- nvinfo : EIATTR_KPARAM_INFO
	.align		4
.L_200:
        /*0028*/ 	.byte	0x04, 0x17
        /*002a*/ 	.short	(.L_202 - .L_201)
.L_201:
        /*002c*/ 	.word	0x00000000
        /*0030*/ 	.short	0x0003
        /*0032*/ 	.short	0x0014
        /*0034*/ 	.byte	0x00, 0xf0, 0x05, 0x00


	//----- nvinfo : EIATTR_KPARAM_INFO
	.align		4
.L_202:
        /*0038*/ 	.byte	0x04, 0x17
        /*003a*/ 	.short	(.L_204 - .L_203)
.L_203:
        /*003c*/ 	.word	0x00000000
        /*0040*/ 	.short	0x0002
        /*0042*/ 	.short	0x0010
        /*0044*/ 	.byte	0x00, 0xf0, 0x11, 0x00


	//----- nvinfo : EIATTR_KPARAM_INFO
	.align		4
.L_204:
        /*0048*/ 	.byte	0x04, 0x17
        /*004a*/ 	.short	(.L_206 - .L_205)
.L_205:
        /*004c*/ 	.word	0x00000000
        /*0050*/ 	.short	0x0001
        /*0052*/ 	.short	0x0008
        /*0054*/ 	.byte	0x00, 0xf5, 0x21, 0x00


	//----- nvinfo : EIATTR_KPARAM_INFO
	.align		4
.L_206:
        /*0058*/ 	.byte	0x04, 0x17
        /*005a*/ 	.short	(.L_208 - .L_207)
.L_207:
        /*005c*/ 	.word	0x00000000
        /*0060*/ 	.short	0x0000
        /*0062*/ 	.short	0x0000
        /*0064*/ 	.byte	0x00, 0xf5, 0x21, 0x00


	//----- nvinfo : EIATTR_SPARSE_MMA_MASK
	.align		4
.L_208:
        /*0068*/ 	.byte	0x03, 0x50
        /*006a*/ 	.short	0x0000


	//----- nvinfo : EIATTR_MAXREG_COUNT
	.align		4
        /*006c*/ 	.byte	0x03, 0x1b
        /*006e*/ 	.short	0x00ff


	//----- nvinfo : EIATTR_NUM_BARRIERS
	.align		4
        /*0070*/ 	.byte	0x02, 0x4c
        /*0072*/ 	.byte	0x01
	.zero		1


	//----- nvinfo : EIATTR_MERCURY_ISA_VERSION
	.align		4
        /*0074*/ 	.byte	0x03, 0x5f
        /*0076*/ 	.short	0x0101


	//----- nvinfo : EIATTR_COOP_GROUP_MASK_REGIDS
	.align		4
        /*0078*/ 	.byte	0x04, 0x29
        /*007a*/ 	.short	(.L_210 - .L_209)


	//   ....[0]....
.L_209:
        /*007c*/ 	.word	0xffffffff


	//   ....[1]....
        /*0080*/ 	.word	0xffffffff


	//   ....[2]....
        /*0084*/ 	.word	0xffffffff


	//   ....[3]....
        /*0088*/ 	.word	0xffffffff


	//   ....[4]....
        /*008c*/ 	.word	0xffffffff


	//   ....[5]....
        /*0090*/ 	.word	0xffffffff


	//   ....[6]....
        /*0094*/ 	.word	0xffffffff


	//   ....[7]....
        /*0098*/ 	.word	0xffffffff


	//   ....[8]....
        /*009c*/ 	.word	0xffffffff


	//   ....[9]....
        /*00a0*/ 	.word	0xffffffff


	//   ....[10]....
        /*00a4*/ 	.word	0xffffffff


	//   ....[11]....
        /*00a8*/ 	.word	0xffffffff


	//   ....[12]....
        /*00ac*/ 	.word	0xffffffff


	//   ....[13]....
        /*00b0*/ 	.word	0xffffffff


	//   ....[14]....
        /*00b4*/ 	.word	0xffffffff


	//   ....[15]....
        /*00b8*/ 	.word	0xffffffff


	//   ....[16]....
        /*00bc*/ 	.word	0xffffffff


	//   ....[17]....
        /*00c0*/ 	.word	0xffffffff


	//   ....[18]....
        /*00c4*/ 	.word	0xffffffff


	//   ....[19]....
        /*00c8*/ 	.word	0xffffffff


	//   ....[20]....
        /*00cc*/ 	.word	0xffffffff


	//   ....[21]....
        /*00d0*/ 	.word	0xffffffff


	//   ....[22]....
        /*00d4*/ 	.word	0xffffffff


	//   ....[23]....
        /*00d8*/ 	.word	0xffffffff


	//   ....[24]....
        /*00dc*/ 	.word	0xffffffff


	//   ....[25]....
        /*00e0*/ 	.word	0xffffffff


	//   ....[26]....
        /*00e4*/ 	.word	0xffffffff


	//   ....[27]....
        /*00e8*/ 	.word	0xffffffff


	//   ....[28]....
        /*00ec*/ 	.word	0xffffffff


	//   ....[29]....
        /*00f0*/ 	.word	0xffffffff


	//----- nvinfo : EIATTR_COOP_GROUP_INSTR_OFFSETS
	.align		4
.L_210:
        /*00f4*/ 	.byte	0x04, 0x28
        /*00f6*/ 	.short	(.L_212 - .L_211)


	//   ....[0]....
.L_211:
        /*00f8*/ 	.word	0x00000890


	//   ....[1]....
        /*00fc*/ 	.word	0x000008f0


	//   ....[2]....
        /*0100*/ 	.word	0x00000940


	//   ....[3]....
        /*0104*/ 	.word	0x000009b0


	//   ....[4]....
        /*0108*/ 	.word	0x00000a10


	//   ....[5]....
        /*010c*/ 	.word	0x00000ba0


	//   ....[6]....
        /*0110*/ 	.word	0x00000c40


	//   ....[7]....
        /*0114*/ 	.word	0x00000cc0


	//   ....[8]....
        /*0118*/ 	.word	0x00000d20


	//   ....[9]....
        /*011c*/ 	.word	0x00000d60


	//   ....[10]....
        /*0120*/ 	.word	0x000019d0


	//   ....[11]....
        /*0124*/ 	.word	0x00001a30


	//   ....[12]....
        /*0128*/ 	.word	0x00001a90


	//   ....[13]....
        /*012c*/ 	.word	0x00001af0


	//   ....[14]....
        /*0130*/ 	.word	0x00001b50


	//   ....[15]....
        /*0134*/ 	.word	0x000023f0


	//   ....[16]....
        /*0138*/ 	.word	0x00002450


	//   ....[17]....
        /*013c*/ 	.word	0x000024a0


	//   ....[18]....
        /*0140*/ 	.word	0x00002510


	//   ....[19]....
        /*0144*/ 	.word	0x00002570


	//   ....[20]....
        /*0148*/ 	.word	0x00002700


	//   ....[21]....
        /*014c*/ 	.word	0x00002790


	//   ....[22]....
        /*0150*/ 	.word	0x000027e0


	//   ....[23]....
        /*0154*/ 	.word	0x00002850


	//   ....[24]....
        /*0158*/ 	.word	0x000028c0


	//   ....[25]....
        /*015c*/ 	.word	0x000036a0


	//   ....[26]....
        /*0160*/ 	.word	0x00003700


	//   ....[27]....
        /*0164*/ 	.word	0x00003760


	//   ....[28]....
        /*0168*/ 	.word	0x000037c0


	//   ....[29]....
        /*016c*/ 	.word	0x00003820


	//----- nvinfo : EIATTR_VRC_CTA_INIT_COUNT
	.align		4
.L_212:
        /*0170*/ 	.byte	0x02, 0x4a
	.zero		1
	.zero		1


	//----- nvinfo : EIATTR_EXIT_INSTR_OFFSETS
	.align		4
        /*0174*/ 	.byte	0x04, 0x1c
        /*0176*/ 	.short	(.L_214 - .L_213)


	//   ....[0]....
.L_213:
        /*0178*/ 	.word	0x00000080


	//   ....[1]....
        /*017c*/ 	.word	0x000000c0


	//   ....[2]....
        /*0180*/ 	.word	0x00003940


	//   ....[3]....
        /*0184*/ 	.word	0x00003990


	//----- nvinfo : EIATTR_MAX_THREADS
	.align		4
.L_214:
        /*0188*/ 	.byte	0x04, 0x05
        /*018a*/ 	.short	(.L_216 - .L_215)
.L_215:
        /*018c*/ 	.word	0x00000100
        /*0190*/ 	.word	0x00000001
        /*0194*/ 	.word	0x00000001


	//----- nvinfo : EIATTR_CRS_STACK_SIZE
	.align		4
.L_216:
        /*0198*/ 	.byte	0x04, 0x1e
        /*019a*/ 	.short	(.L_218 - .L_217)
.L_217:
        /*019c*/ 	.word	0x00000000


	//----- nvinfo : EIATTR_CBANK_PARAM_SIZE
	.align		4
.L_218:
        /*01a0*/ 	.byte	0x03, 0x19
        /*01a2*/ 	.short	0x001d


	//----- nvinfo : EIATTR_PARAM_CBANK
	.align		4
        /*01a4*/ 	.byte	0x04, 0x0a
        /*01a6*/ 	.short	(.L_220 - .L_219)
	.align		4
.L_219:
        /*01a8*/ 	.word	index@(.nv.constant0._ZN3cub18CUB_300001_SM_10006detail6reduce28DeviceReduceSingleTileKernelINS2_10policy_hubIijN4cuda3std3__44plusIiEEE10Policy1000EPiSC_iS9_iiNS7_10__identityEEEvT0_T1_T2_T3_T4_T6_)
        /*01ac*/ 	.short	0x0380
        /*01ae*/ 	.short	0x001d


	//----- nvinfo : EIATTR_SW_WAR
	.align		4
.L_220:
        /*01b0*/ 	.byte	0x04, 0x36
        /*01b2*/ 	.short	(.L_222 - .L_221)
.L_221:
        /*01b4*/ 	.word	0x00000008
.L_222:


//--------------------- .nv.info._ZN3cub18CUB_300001_SM_10006detail6reduce18DeviceReduceKernelINS2_10policy_hubIijN4cuda3std3__44plusIiEEE10Policy1000EN6thrust24THRUST_300001_SM_1000_NS6detail15normal_iteratorINSD_10device_ptrIiEEEEjS9_iNS7_10__identityEEEvT0_PT3_T1_NS0_13GridEvenShareISN_EET2_T4_ --------------------------
	.section	.nv.info._ZN3cub18CUB_300001_SM_10006detail6reduce18DeviceReduceKernelINS2_10policy_hubIijN4cuda3std3__44plusIiEEE10Policy1000EN6thrust24THRUST_300001_SM_1000_NS6detail15normal_iteratorINSD_10device_ptrIiEEEEjS9_iNS7_10__identityEEEvT0_PT3_T1_NS0_13GridEvenShareISN_EET2_T4_,"",@"SHT_CUDA_INFO"
	.sectionflags	@""
	.align	4


	//----- nvinfo : EIATTR_CUDA_API_VERSION
	.align		4
        /*0000*/ 	.byte	0x04, 0x37
        /*0002*/ 	.short	(.L_224 - .L_223)
.L_223:
        /*0004*/ 	.word	0x00000082


	//----- nvinfo : EIATTR_KPARAM_INFO
	.align		4
.L_224:
        /*0008*/ 	.byte	0x04, 0x17
        /*000a*/ 	.short	(.L_226 - .L_225)
.L_225:
        /*000c*/ 	.word	0x00000000
        /*0010*/ 	.short	0x0005
        /*0012*/ 	.short	0x003d
        /*0014*/ 	.byte	0x00, 0xf0, 0x05, 0x00


	//----- nvinfo : EIATTR_KPARAM_INFO
	.align		4
.L_226:
        /*0018*/ 	.byte	0x04, 0x17
        /*001a*/ 	.short	(.L_228 - .L_227)
.L_227:
        /*001c*/ 	.word	0x00000000
        /*0020*/ 	.short	0x0004
        /*0022*/ 	.short	0x003c
        /*0024*/ 	.byte	0x00, 0xf0, 0x05, 0x00


	//----- nvinfo : EIATTR_KPARAM_INFO
	.align		4
.L_228:
        /*0028*/ 	.byte	0x04, 0x17
        /*002a*/ 	.short	(.L_230 - .L_229)
.L_229:
        /*002c*/ 	.word	0x00000000
        /*0030*/ 	.short	0x0003
        /*0032*/ 	.short	0x0014
        /*0034*/ 	.byte	0x00, 0xf0, 0xa1, 0x00


	//----- nvinfo : EIATTR_KPARAM_INFO
	.align		4
.L_230:
        /*0038*/ 	.byte	0x04, 0x17
        /*003a*/ 	.short	(.L_232 - .L_231)
.L_231:
        /*003c*/ 	.word	0x00000000
        /*0040*/ 	.short	0x0002
        /*0042*/ 	.short	0x0010
        /*0044*/ 	.byte	0x00, 0xf0, 0x11, 0x00


	//----- nvinfo : EIATTR_KPARAM_INFO
	.align		4
.L_232:
        /*0048*/ 	.byte	0x04, 0x17
        /*004a*/ 	.short	(.L_234 - .L_233)
.L_233:
        /*004c*/ 	.word	0x00000000
        /*0050*/ 	.short	0x0001
        /*0052*/ 	.short	0x0008
        /*0054*/ 	.byte	0x00, 0xf5, 0x21, 0x00


	//----- nvinfo : EIATTR_KPARAM_INFO
	.align		4
.L_234:
        /*0058*/ 	.byte	0x04, 0x17
        /*005a*/ 	.short	(.L_236 - .L_235)
.L_235:
        /*005c*/ 	.word	0x00000000
        /*0060*/ 	.short	0x0000
        /*0062*/ 	.short	0x0000
        /*0064*/ 	.byte	0x00, 0xf0, 0x21, 0x00


	//----- nvinfo : EIATTR_SPARSE_MMA_MASK
	.align		4
.L_236:
        /*0068*/ 	.byte	0x03, 0x50
        /*006a*/ 	.short	0x0000


	//----- nvinfo : EIATTR_MAXREG_COUNT
	.align		4
        /*006c*/ 	.byte	0x03, 0x1b
        /*006e*/ 	.short	0x00ff


	//----- nvinfo : EIATTR_NUM_BARRIERS
	.align		4
        /*0070*/ 	.byte	0x02, 0x4c
        /*0072*/ 	.byte	0x01
	.zero		1


	//----- nvinfo : EIATTR_MERCURY_ISA_VERSION
	.align		4
        /*0074*/ 	.byte	0x03, 0x5f
        /*0076*/ 	.short	0x0101


	//----- nvinfo : EIATTR_COOP_GROUP_MASK_REGIDS
	.align		4
        /*0078*/ 	.byte	0x04, 0x29
        /*007a*/ 	.short	(.L_238 - .L_237)


	//   ....[0]....
.L_237:
        /*007c*/ 	.word	0xffffffff


	//   ....[1]....
        /*0080*/ 	.word	0xffffffff


	//   ....[2]....
        /*0084*/ 	.word	0xffffffff


	//   ....[3]....
        /*0088*/ 	.word	0xffffffff


	//   ....[4]....
        /*008c*/ 	.word	0xffffffff


	//   ....[5]....
        /*0090*/ 	.word	0xffffffff


	//   ....[6]....
        /*0094*/ 	.word	0xffffffff


	//   ....[7]....
        /*0098*/ 	.word	0xffffffff


	//   ....[8]....
        /*009c*/ 	.word	0xffffffff


	//   ....[9]....
        /*00a0*/ 	.word	0xffffffff


	//   ....[10]....
        /*00a4*/ 	.word	0xffffffff


	//   ....[11]....
        /*00a8*/ 	.word	0xffffffff


	//   ....[12]....
        /*00ac*/ 	.word	0xffffffff


	//   ....[13]....
        /*00b0*/ 	.word	0xffffffff


	//   ....[14]....
        /*00b4*/ 	.word	0xffffffff


	//----- nvinfo : EIATTR_COOP_GROUP_INSTR_OFFSETS
	.align		4
.L_238:
        /*00b8*/ 	.byte	0x04, 0x28
        /*00ba*/ 	.short	(.L_240 - .L_239)


	//   ....[0]....
.L_239:
        /*00bc*/ 	.word	0x00000b10


	//   ....[1]....
        /*00c0*/ 	.word	0x00000b70


	//   ....[2]....
        /*00c4*/ 	.word	0x00000bd0


	//   ....[3]....
        /*00c8*/ 	.word	0x00000c30


	//   ....[4]....
        /*00cc*/ 	.word	0x00000c90


	//   ....[5]....
        /*00d0*/ 	.word	0x00000e20


	//   ....[6]....
        /*00d4*/ 	.word	0x00000ec0


	//   ....[7]....
        /*00d8*/ 	.word	0x00000f20


	//   ....[8]....
        /*00dc*/ 	.word	0x00000f80


	//   ....[9]....
        /*00e0*/ 	.word	0x00000fe0


	//   ....[10]....
        /*00e4*/ 	.word	0x00002100


	//   ....[11]....
        /*00e8*/ 	.word	0x00002170


	//   ....[12]....
        /*00ec*/ 	.word	0x000021c0


	//   ....[13]....
        /*00f0*/ 	.word	0x00002210


	//   ....[14]....
        /*00f4*/ 	.word	0x00002280


	//----- nvinfo : EIATTR_VRC_CTA_INIT_COUNT
	.align		4
.L_240:
        /*00f8*/ 	.byte	0x02, 0x4a
	.zero		1
	.zero		1


	//----- nvinfo : EIATTR_EXIT_INSTR_OFFSETS
	.align		4
        /*00fc*/ 	.byte	0x04, 0x1c
        /*00fe*/ 	.short	(.L_242 - .L_241)


	//   ....[0]....
.L_241:
        /*0100*/ 	.word	0x000023b0


	//   ....[1]....
        /*0104*/ 	.word	0x000023f0


	//----- nvinfo : EIATTR_MAX_THREADS
	.align		4
.L_242:
        /*0108*/ 	.byte	0x04, 0x05
        /*010a*/ 	.short	(.L_244 - .L_243)
.L_243:
        /*010c*/ 	.word	0x00000100
        /*0110*/ 	.word	0x00000001
        /*0114*/ 	.word	0x00000001


	//----- nvinfo : EIATTR_CRS_STACK_SIZE
	.align		4
.L_244:
        /*0118*/ 	.byte	0x04, 0x1e
        /*011a*/ 	.short	(.L_246 - .L_245)
.L_245:
        /*011c*/ 	.word	0x00000000


	//----- nvinfo : EIATTR_CBANK_PARAM_SIZE
	.align		4
.L_246:
        /*0120*/ 	.byte	0x03, 0x19
        /*0122*/ 	.short	0x003e


	//----- nvinfo : EIATTR_PARAM_CBANK
	.align		4
        /*0124*/ 	.byte	0x04, 0x0a
        /*0126*/ 	.short	(.L_248 - .L_247)
	.align		4
.L_247:
        /*0128*/ 	.word	index@(.nv.constant0._ZN3cub18CUB_300001_SM_10006detail6reduce18DeviceReduceKernelINS2_10policy_hubIijN4cuda3std3__44plusIiEEE10Policy1000EN6thrust24THRUST_300001_SM_1000_NS6detail15normal_iteratorINSD_10device_ptrIiEEEEjS9_iNS7_10__identityEEEvT0_PT3_T1_NS0_13GridEvenShareISN_EET2_T4_)
        /*012c*/ 	.short	0x0380
        /*012e*/ 	.short	0x003e


	//----- nvinfo : EIATTR_SW_WAR
	.align		4
.L_248:
        /*0130*/ 	.byte	0x04, 0x36
        /*0132*/ 	.short	(.L_250 - .L_249)
.L_249:
        /*0134*/ 	.word	0x00000008
.L_250:


//--------------------- .nv.info._ZN3cub18CUB_300001_SM_10006detail6reduce28DeviceReduceSingleTileKernelINS2_10policy_hubIijN4cuda3std3__44plusIiEEE10Policy1000EN6thrust24THRUST_300001_SM_1000_NS6detail15normal_iteratorINSD_10device_ptrIiEEEEPijS9_iiNS7_10__identityEEEvT0_T1_T2_T3_T4_T6_ --------------------------
	.section	.nv.info._ZN3cub18CUB_300001_SM_10006detail6reduce28DeviceReduceSingleTileKernelINS2_10policy_hubIijN4cuda3std3__44plusIiEEE10Policy1000EN6thrust24THRUST_300001_SM_1000_NS6detail15normal_iteratorINSD_10device_ptrIiEEEEPijS9_iiNS7_10__identityEEEvT0_T1_T2_T3_T4_T6_,"",@"SHT_CUDA_INFO"
	.sectionflags	@""
	.align	4


	//----- nvinfo : EIATTR_CUDA_API_VERSION
	.align		4
        /*0000*/ 	.byte	0x04, 0x37
        /*0002*/ 	.short	(.L_252 - .L_251)
.L_251:
        /*0004*/ 	.word	0x00000082


	//----- nvinfo : EIATTR_KPARAM_INFO
	.align		4
.L_252:
        /*0008*/ 	.byte	0x04, 0x17
        /*000a*/ 	.short	(.L_254 - .L_253)
.L_253:
        /*000c*/ 	.word	0x00000000
        /*0010*/ 	.short	0x0005
        /*0012*/ 	.short	0x001c
        /*0014*/ 	.byte	0x00, 0xf0, 0x05, 0x00


	//----- nvinfo : EIATTR_KPARAM_INFO
	.align		4
.L_254:
        /*0018*/ 	.byte	0x04, 0x17
        /*001a*/ 	.short	(.L_256 - .L_255)
.L_255:
        /*001c*/ 	.word	0x00000000
        /*0020*/ 	.short	0x0004
        /*0022*/ 	.short	0x0018
        /*0024*/ 	.byte	0x00, 0xf0, 0x11, 0x00


	//----- nvinfo : EIATTR_KPARAM_INFO
	.align		4
.L_256:
        /*0028*/ 	.byte	0x04, 0x17
        /*002a*/ 	.short	(.L_258 - .L_257)
.L_257:
        /*002c*/ 	.word	0x00000000
        /*0030*/ 	.short	0x0003
        /*0032*/ 	.short	0x0014
        /*0034*/ 	.byte	0x00, 0xf0, 0x05, 0x00


	//----- nvinfo : EIATTR_KPARAM_INFO
	.align		4
.L_258:
        /*0038*/ 	.byte	0x04, 0x17
        /*003a*/ 	.short	(.L_260 - .L_259)
.L_259:
        /*003c*/ 	.word	0x00000000
        /*0040*/ 	.short	0x0002
        /*0042*/ 	.short	0x0010
        /*0044*/ 	.byte	0x00, 0xf0, 0x11, 0x00


	//----- nvinfo : EIATTR_KPARAM_INFO
	.align		4
.L_260:
        /*0048*/ 	.byte	0x04, 0x17
        /*004a*/ 	.short	(.L_262 - .L_261)
.L_261:
        /*004c*/ 	.word	0x00000000
        /*0050*/ 	.short	0x0001
        /*0052*/ 	.short	0x0008
        /*0054*/ 	.byte	0x00, 0xf5, 0x21, 0x00


	//----- nvinfo : EIATTR_KPARAM_INFO
	.align		4
.L_262:
        /*0058*/ 	.byte	0x04, 0x17
        /*005a*/ 	.short	(.L_264 - .L_263)
.L_263:
        /*005c*/ 	.word	0x00000000
        /*0060*/ 	.short	0x0000
        /*0062*/ 	.short	0x0000
        /*0064*/ 	.byte	0x00, 0xf0, 0x21, 0x00


	//----- nvinfo : EIATTR_SPARSE_MMA_MASK
	.align		4
.L_264:
        /*0068*/ 	.byte	0x03, 0x50
        /*006a*/ 	.short	0x0000


	//----- nvinfo : EIATTR_MAXREG_COUNT
	.align		4
        /*006c*/ 	.byte	0x03, 0x1b
        /*006e*/ 	.short	0x00ff


	//----- nvinfo : EIATTR_NUM_BARRIERS
	.align		4
        /*0070*/ 	.byte	0x02, 0x4c
        /*0072*/ 	.byte	0x01
	.zero		1


	//----- nvinfo : EIATTR_MERCURY_ISA_VERSION
	.align		4
        /*0074*/ 	.byte	0x03, 0x5f
        /*0076*/ 	.short	0x0101


	//----- nvinfo : EIATTR_COOP_GROUP_MASK_REGIDS
	.align		4
        /*0078*/ 	.byte	0x04, 0x29
        /*007a*/ 	.short	(.L_266 - .L_265)


	//   ....[0]....
.L_265:
        /*007c*/ 	.word	0xffffffff


	//   ....[1]....
        /*0080*/ 	.word	0xffffffff


	//   ....[2]....
        /*0084*/ 	.word	0xffffffff


	//   ....[3]....
        /*0088*/ 	.word	0xffffffff


	//   ....[4]....
        /*008c*/ 	.word	0xffffffff


	//   ....[5]....
        /*0090*/ 	.word	0xffffffff


	//   ....[6]....
        /*0094*/ 	.word	0xffffffff


	//   ....[7]....
        /*0098*/ 	.word	0xffffffff


	//   ....[8]....
        /*009c*/ 	.word	0xffffffff


	//   ....[9]....
        /*00a0*/ 	.word	0xffffffff


	//   ....[10]....
        /*00a4*/ 	.word	0xffffffff


	//   ....[11]....
        /*00a8*/ 	.word	0xffffffff


	//   ....[12]....
        /*00ac*/ 	.word	0xffffffff


	//   ....[13]....
        /*00b0*/ 	.word	0xffffffff


	//   ....[14]....
        /*00b4*/ 	.word	0xffffffff


	//----- nvinfo : EIATTR_COOP_GROUP_INSTR_OFFSETS
	.align		4
.L_266:
        /*00b8*/ 	.byte	0x04, 0x28
        /*00ba*/ 	.short	(.L_268 - .L_267)


	//   ....[0]....
.L_267:
        /*00bc*/ 	.word	0x00000830


	//   ....[1]....
        /*00c0*/ 	.word	0x00000890


	//   ....[2]....
        /*00c4*/ 	.word	0x000008f0


	//   ....[3]....
        /*00c8*/ 	.word	0x00000950


	//   ....[4]....
        /*00cc*/ 	.word	0x000009b0


	//   ....[5]....
        /*00d0*/ 	.word	0x00000b40


	//   ....[6]....
        /*00d4*/ 	.word	0x00000be0


	//   ....[7]....
        /*00d8*/ 	.word	0x00000c60


	//   ....[8]....
        /*00dc*/ 	.word	0x00000cc0


	//   ....[9]....
        /*00e0*/ 	.word	0x00000d00


	//   ....[10]....
        /*00e4*/ 	.word	0x00001cc0


	//   ....[11]....
        /*00e8*/ 	.word	0x00001d20


	//   ....[12]....
        /*00ec*/ 	.word	0x00001d80


	//   ....[13]....
        /*00f0*/ 	.word	0x00001de0


	//   ....[14]....
        /*00f4*/ 	.word	0x00001e40


	//----- nvinfo : EIATTR_VRC_CTA_INIT_COUNT
	.align		4
.L_268:
        /*00f8*/ 	.byte	0x02, 0x4a
	.zero		1
	.zero		1


	//----- nvinfo : EIATTR_EXIT_INSTR_OFFSETS
	.align		4
        /*00fc*/ 	.byte	0x04, 0x1c
        /*00fe*/ 	.short	(.L_270 - .L_269)


	//   ....[0]....
.L_269:
        /*0100*/ 	.word	0x00000080


	//   ....[1]....
        /*0104*/ 	.word	0x000000c0


	//   ....[2]....
        /*0108*/ 	.word	0x00001f60


	//   ....[3]....
        /*010c*/ 	.word	0x00001fb0


	//----- nvinfo : EIATTR_MAX_THREADS
	.align		4
.L_270:
        /*0110*/ 	.byte	0x04, 0x05
        /*0112*/ 	.short	(.L_272 - .L_271)
.L_271:
        /*0114*/ 	.word	0x00000100
        /*0118*/ 	.word	0x00000001
        /*011c*/ 	.word	0x00000001


	//----- nvinfo : EIATTR_CRS_STACK_SIZE
	.align		4
.L_272:
        /*0120*/ 	.byte	0x04, 0x1e
        /*0122*/ 	.short	(.L_274 - .L_273)
.L_273:
        /*0124*/ 	.word	0x00000000


	//----- nvinfo : EIATTR_CBANK_PARAM_SIZE
	.align		4
.L_274:
        /*0128*/ 	.byte	0x03, 0x19
        /*012a*/ 	.short	0x001d


	//----- nvinfo : EIATTR_PARAM_CBANK
	.align		4
        /*012c*/ 	.byte	0x04, 0x0a
        /*012e*/ 	.short	(.L_276 - .L_275)
	.align		4
.L_275:
        /*0130*/ 	.word	index@(.nv.constant0._ZN3cub18CUB_300001_SM_10006detail6reduce28DeviceReduceSingleTileKernelINS2_10policy_hubIijN4cuda3std3__44plusIiEEE10Policy1000EN6thrust24THRUST_300001_SM_1000_NS6detail15normal_iteratorINSD_10device_ptrIiEEEEPijS9_iiNS7_10__identityEEEvT0_T1_T2_T3_T4_T6_)
        /*0134*/ 	.short	0x0380
        /*0136*/ 	.short	0x001d


	//----- nvinfo : EIATTR_SW_WAR
	.align		4
.L_276:
        /*0138*/ 	.byte	0x04, 0x36
        /*013a*/ 	.short	(.L_278 - .L_277)
.L_277:
        /*013c*/ 	.word	0x00000008
.L_278:


//--------------------- .nv.info._ZN3cub18CUB_300001_SM_10006detail11EmptyKernelIvEEvv --------------------------
	.section	.nv.info._ZN3cub18CUB_300001_SM_10006detail11EmptyKernelIvEEvv,"",@"SHT_CUDA_INFO"
	.sectionflags	@""
	.align	4


	//----- nvinfo : EIATTR_CUDA_API_VERSION
	.align		4
        /*0000*/ 	.byte	0x04, 0x37
        /*0002*/ 	.short	(.L_280 - .L_279)
.L_279:
        /*0004*/ 	.word	0x00000082


	//----- nvinfo : EIATTR_SPARSE_MMA_MASK
	.align		4
.L_280:
        /*0008*/ 	.byte	0x03, 0x50
        /*000a*/ 	.short	0x0000


	//----- nvinfo : EIATTR_MAXREG_COUNT
	.align		4
        /*000c*/ 	.byte	0x03, 0x1b
        /*000e*/ 	.short	0x00ff


	//----- nvinfo : EIATTR_MERCURY_ISA_VERSION
	.align		4
        /*0010*/ 	.byte	0x03, 0x5f
        /*0012*/ 	.short	0x0101


	//----- nvinfo : EIATTR_VRC_CTA_INIT_COUNT
	.align		4
        /*0014*/ 	.byte	0x02, 0x4a
	.zero		1
	.zero		1


	//----- nvinfo : EIATTR_EXIT_INSTR_OFFSETS
	.align		4
        /*0018*/ 	.byte	0x04, 0x1c
        /*001a*/ 	.short	(.L_282 - .L_281)


	//   ....[0]....
.L_281:
        /*001c*/ 	.word	0x00000010


	//----- nvinfo : EIATTR_SW_WAR
	.align		4
.L_282:
        /*0020*/ 	.byte	0x04, 0x36
        /*0022*/ 	.short	(.L_284 - .L_283)
.L_283:
        /*0024*/ 	.word	0x00000008
.L_284:


//--------------------- .nv.info._Z10fillKernelPii --------------------------
	.section	.nv.info._Z10fillKernelPii,"",@"SHT_CUDA_INFO"
	.sectionflags	@""
	.align	4


	//----- nvinfo : EIATTR_CUDA_API_VERSION
	.align		4
        /*0000*/ 	.byte	0x04, 0x37
        /*0002*/ 	.short	(.L_286 - .L_285)
.L_285:
        /*0004*/ 	.word	0x00000082


	//----- nvinfo : EIATTR_KPARAM_INFO
	.align		4
.L_286:
        /*0008*/ 	.byte	0x04, 0x17
        /*000a*/ 	.short	(.L_288 - .L_287)
.L_287:
        /*000c*/ 	.word	0x00000000
        /*0010*/ 	.short	0x0001
        /*0012*/ 	.short	0x0008
        /*0014*/ 	.byte	0x00, 0xf0, 0x11, 0x00


	//----- nvinfo : EIATTR_KPARAM_INFO
	.align		4
.L_288:
        /*0018*/ 	.byte	0x04, 0x17
        /*001a*/ 	.short	(.L_290 - .L_289)
.L_289:
        /*001c*/ 	.word	0x00000000
        /*0020*/ 	.short	0x0000
        /*0022*/ 	.short	0x0000
        /*0024*/ 	.byte	0x00, 0xf5, 0x21, 0x00


	//----- nvinfo : EIATTR_SPARSE_MMA_MASK
	.align		4
.L_290:
        /*0028*/ 	.byte	0x03, 0x50
        /*002a*/ 	.short	0x0000


	//----- nvinfo : EIATTR_MAXREG_COUNT
	.align		4
        /*002c*/ 	.byte	0x03, 0x1b
        /*002e*/ 	.short	0x00ff


	//----- nvinfo : EIATTR_MERCURY_ISA_VERSION
	.align		4
        /*0030*/ 	.byte	0x03, 0x5f
        /*0032*/ 	.short	0x0101


	//----- nvinfo : EIATTR_VRC_CTA_INIT_COUNT
	.align		4
        /*0034*/ 	.byte	0x02, 0x4a
	.zero		1
	.zero		1


	//----- nvinfo : EIATTR_EXIT_INSTR_OFFSETS
	.align		4
        /*0038*/ 	.byte	0x04, 0x1c
        /*003a*/ 	.short	(.L_292 - .L_291)


	//   ....[0]....
.L_291:
        /*003c*/ 	.word	0x00000070


	//   ....[1]....
        /*0040*/ 	.word	0x000000c0


	//----- nvinfo : EIATTR_CBANK_PARAM_SIZE
	.align		4
.L_292:
        /*0044*/ 	.byte	0x03, 0x19
        /*0046*/ 	.short	0x000c


	//----- nvinfo : EIATTR_PARAM_CBANK
	.align		4
        /*0048*/ 	.byte	0x04, 0x0a
        /*004a*/ 	.short	(.L_294 - .L_293)
	.align		4
.L_293:
        /*004c*/ 	.word	index@(.nv.constant0._Z10fillKernelPii)
        /*0050*/ 	.short	0x0380
        /*0052*/ 	.short	0x000c


	//----- nvinfo : EIATTR_SW_WAR
	.align		4
.L_294:
        /*0054*/ 	.byte	0x04, 0x36
        /*0056*/ 	.short	(.L_296 - .L_295)
.L_295:
        /*0058*/ 	.word	0x00000008
.L_296:


//--------------------- .nv.callgraph             --------------------------
	.section	.nv.callgraph,"",@"SHT_CUDA_CALLGRAPH"
	.align	4
	.sectionentsize	8
	.align		4
        /*0000*/ 	.word	0x00000000
	.align		4
        /*0004*/ 	.word	0xffffffff
	.align		4
        /*0008*/ 	.word	0x00000000
	.align		4
        /*000c*/ 	.word	0xfffffffe
	.align		4
        /*0010*/ 	.word	0x00000000
	.align		4
        /*0014*/ 	.word	0xfffffffd
	.align		4
        /*0018*/ 	.word	0x00000000
	.align		4
        /*001c*/ 	.word	0xfffffffc


//--------------------- .nv.constant4             --------------------------
	.section	.nv.constant4,"a",@progbits
	.align	8
	.align		8
.nv.constant4:
        /*0000*/ 	.dword	_ZN34_INTERNAL_af6a36c4_4_k_cu_6ce8ca364cuda3std3__45__cpo5beginE
	.align		8
        /*0008*/ 	.dword	_ZN34_INTERNAL_af6a36c4_4_k_cu_6ce8ca364cuda3std3__45__cpo3endE
	.align		8
        /*0010*/ 	.dword	_ZN34_INTERNAL_af6a36c4_4_k_cu_6ce8ca364cuda3std3__45__cpo6cbeginE
	.align		8
        /*0018*/ 	.dword	_ZN34_INTERNAL_af6a36c4_4_k_cu_6ce8ca364cuda3std3__45__cpo4cendE
	.align		8
        /*0020*/ 	.dword	_ZN34_INTERNAL_af6a36c4_4_k_cu_6ce8ca364cuda3std3__45__cpo6rbeginE
	.align		8
        /*0028*/ 	.dword	_ZN34_INTERNAL_af6a36c4_4_k_cu_6ce8ca364cuda3std3__45__cpo4rendE
	.align		8
        /*0030*/ 	.dword	_ZN34_INTERNAL_af6a36c4_4_k_cu_6ce8ca364cuda3std3__45__cpo7crbeginE
	.align		8
        /*0038*/ 	.dword	_ZN34_INTERNAL_af6a36c4_4_k_cu_6ce8ca364cuda3std3__45__cpo5crendE
	.align		8
        /*0040*/ 	.dword	_ZN34_INTERNAL_af6a36c4_4_k_cu_6ce8ca364cuda3std3__436_GLOBAL__N__af6a36c4_4_k_cu_6ce8ca366ignoreE
	.align		8
        /*0048*/ 	.dword	_ZN34_INTERNAL_af6a36c4_4_k_cu_6ce8ca364cuda3std3__419piecewise_constructE
	.align		8
        /*0050*/ 	.dword	_ZN34_INTERNAL_af6a36c4_4_k_cu_6ce8ca364cuda3std3__48in_placeE
	.align		8
        /*0058*/ 	.dword	_ZN34_INTERNAL_af6a36c4_4_k_cu_6ce8ca364cuda3std3__420unreachable_sentinelE
	.align		8
        /*0060*/ 	.dword	_ZN34_INTERNAL_af6a36c4_4_k_cu_6ce8ca364cuda3std3__47nulloptE
	.align		8
        /*0068*/ 	.dword	_ZN34_INTERNAL_af6a36c4_4_k_cu_6ce8ca364cuda3std3__48unexpectE
	.align		8
        /*0070*/ 	.dword	_ZN34_INTERNAL_af6a36c4_4_k_cu_6ce8ca364cuda3std6ranges3__45__cpo4swapE
	.align		8
        /*0078*/ 	.dword	_ZN34_INTERNAL_af6a36c4_4_k_cu_6ce8ca364cuda3std6ranges3__45__cpo9iter_moveE
	.align		8
        /*0080*/ 	.dword	_ZN34_INTERNAL_af6a36c4_4_k_cu_6ce8ca364cuda3std6ranges3__45__cpo5beginE
	.align		8
        /*0088*/ 	.dword	_ZN34_INTERNAL_af6a36c4_4_k_cu_6ce8ca364cuda3std6ranges3__45__cpo3endE
	.align		8
        /*0090*/ 	.dword	_ZN34_INTERNAL_af6a36c4_4_k_cu_6ce8ca364cuda3std6ranges3__45__cpo6cbeginE
	.align		8
        /*0098*/ 	.dword	_ZN34_INTERNAL_af6a36c4_4_k_cu_6ce8ca364cuda3std6ranges3__45__cpo4cendE
	.align		8
        /*00a0*/ 	.dword	_ZN34_INTERNAL_af6a36c4_4_k_cu_6ce8ca364cuda3std6ranges3__45__cpo7advanceE
	.align		8
        /*00a8*/ 	.dword	_ZN34_INTERNAL_af6a36c4_4_k_cu_6ce8ca364cuda3std6ranges3__45__cpo9iter_swapE
	.align		8
        /*00b0*/ 	.dword	_ZN34_INTERNAL_af6a36c4_4_k_cu_6ce8ca364cuda3std6ranges3__45__cpo4nextE
	.align		8
        /*00b8*/ 	.dword	_ZN34_INTERNAL_af6a36c4_4_k_cu_6ce8ca364cuda3std6ranges3__45__cpo4prevE
	.align		8
        /*00c0*/ 	.dword	_ZN34_INTERNAL_af6a36c4_4_k_cu_6ce8ca364cuda3std6ranges3__45__cpo4dataE
	.align		8
        /*00c8*/ 	.dword	_ZN34_INTERNAL_af6a36c4_4_k_cu_6ce8ca364cuda3std6ranges3__45__cpo5cdataE
	.align		8
        /*00d0*/ 	.dword	_ZN34_INTERNAL_af6a36c4_4_k_cu_6ce8ca364cuda3std6ranges3__45__cpo4sizeE
	.align		8
        /*00d8*/ 	.dword	_ZN34_INTERNAL_af6a36c4_4_k_cu_6ce8ca364cuda3std6ranges3__45__cpo5ssizeE
	.align		8
        /*00e0*/ 	.dword	_ZN34_INTERNAL_af6a36c4_4_k_cu_6ce8ca364cuda3std6ranges3__45__cpo8distanceE
	.align		8
        /*00e8*/ 	.dword	_ZN34_INTERNAL_af6a36c4_4_k_cu_6ce8ca366thrust24THRUST_300001_SM_1000_NS8cuda_cub3parE
	.align		8
        /*00f0*/ 	.dword	_ZN34_INTERNAL_af6a36c4_4_k_cu_6ce8ca366thrust24THRUST_300001_SM_1000_NS8cuda_cub10par_nosyncE
	.align		8
        /*00f8*/ 	.dword	_ZN34_INTERNAL_af6a36c4_4_k_cu_6ce8ca366thrust24THRUST_300001_SM_1000_NS6system6detail10sequential3seqE
	.align		8
        /*0100*/ 	.dword	_ZN34_INTERNAL_af6a36c4_4_k_cu_6ce8ca366thrust24THRUST_300001_SM_1000_NS12placeholders2_1E
	.align		8
        /*0108*/ 	.dword	_ZN34_INTERNAL_af6a36c4_4_k_cu_6ce8ca366thrust24THRUST_300001_SM_1000_NS12placeholders2_2E
	.align		8
        /*0110*/ 	.dword	_ZN34_INTERNAL_af6a36c4_4_k_cu_6ce8ca366thrust24THRUST_300001_SM_1000_NS12placeholders2_3E
	.align		8
        /*0118*/ 	.dword	_ZN34_INTERNAL_af6a36c4_4_k_cu_6ce8ca366thrust24THRUST_300001_SM_1000_NS12placeholders2_4E
	.align		8
        /*0120*/ 	.dword	_ZN34_INTERNAL_af6a36c4_4_k_cu_6ce8ca366thrust24THRUST_300001_SM_1000_NS12placeholders2_5E
	.align		8
        /*0128*/ 	.dword	_ZN34_INTERNAL_af6a36c4_4_k_cu_6ce8ca366thrust24THRUST_300001_SM_1000_NS12placeholders2_6E
	.align		8
        /*0130*/ 	.dword	_ZN34_INTERNAL_af6a36c4_4_k_cu_6ce8ca366thrust24THRUST_300001_SM_1000_NS12placeholders2_7E
	.align		8
        /*0138*/ 	.dword	_ZN34_INTERNAL_af6a36c4_4_k_cu_6ce8ca366thrust24THRUST_300001_SM_1000_NS12placeholders2_8E
	.align		8
        /*0140*/ 	.dword	_ZN34_INTERNAL_af6a36c4_4_k_cu_6ce8ca366thrust24THRUST_300001_SM_1000_NS12placeholders2_9E
	.align		8
        /*0148*/ 	.dword	_ZN34_INTERNAL_af6a36c4_4_k_cu_6ce8ca366thrust24THRUST_300001_SM_1000_NS12placeholders3_10E
	.align		8
        /*0150*/ 	.dword	_ZN34_INTERNAL_af6a36c4_4_k_cu_6ce8ca366thrust24THRUST_300001_SM_1000_NS3seqE


//--------------------- .text._ZN3cub18CUB_300001_SM_10006detail8for_each13static_kernelINS2_12policy_hub_t12policy_500_tEmN6thrust24THRUST_300001_SM_1000_NS8cuda_cub20__uninitialized_fill7functorINS7_10device_ptrIiEEiEEEEvT0_T1_ --------------------------
	.section	.text._ZN3cub18CUB_300001_SM_10006detail8for_each13static_kernelINS2_12policy_hub_t12policy_500_tEmN6thrust24THRUST_300001_SM_1000_NS8cuda_cub20__uninitialized_fill7functorINS7_10device_ptrIiEEiEEEEvT0_T1_,"ax",@progbits
	.align	128
        .global         _ZN3cub18CUB_300001_SM_10006detail8for_each13static_kernelINS2_12policy_hub_t12policy_500_tEmN6thrust24THRUST_300001_SM_1000_NS8cuda_cub20__uninitialized_fill7functorINS7_10device_ptrIiEEiEEEEvT0_T1_
        .type           _ZN3cub18CUB_300001_SM_10006detail8for_each13static_kernelINS2_12policy_hub_t12policy_500_tEmN6thrust24THRUST_300001_SM_1000_NS8cuda_cub20__uninitialized_fill7functorINS7_10device_ptrIiEEiEEEEvT0_T1_,@function
        .size           _ZN3cub18CUB_300001_SM_10006detail8for_each13static_kernelINS2_12policy_hub_t12policy_500_tEmN6thrust24THRUST_300001_SM_1000_NS8cuda_cub20__uninitialized_fill7functorINS7_10device_ptrIiEEiEEEEvT0_T1_,(.L_x_239 - _ZN3cub18CUB_300001_SM_10006detail8for_each13static_kernelINS2_12policy_hub_t12policy_500_tEmN6thrust24THRUST_300001_SM_1000_NS8cuda_cub20__uninitialized_fill7functorINS7_10device_ptrIiEEiEEEEvT0_T1_)
        .other          _ZN3cub18CUB_300001_SM_10006detail8for_each13static_kernelINS2_12policy_hub_t12policy_500_tEmN6thrust24THRUST_300001_SM_1000_NS8cuda_cub20__uninitialized_fill7functorINS7_10device_ptrIiEEiEEEEvT0_T1_,@"STO_CUDA_ENTRY STV_DEFAULT"
_ZN3cub18CUB_300001_SM_10006detail8for_each13static_kernelINS2_12policy_hub_t12policy_500_tEmN6thrust24THRUST_300001_SM_1000_NS8cuda_cub20__uninitialized_fill7functorINS7_10device_ptrIiEEiEEEEvT0_T1_:
.text._ZN3cub18CUB_300001_SM_10006detail8for_each13static_kernelINS2_12policy_hub_t12policy_500_tEmN6thrust24THRUST_300001_SM_1000_NS8cuda_cub20__uninitialized_fill7functorINS7_10device_ptrIiEEiEEEEvT0_T1_:
[----:B------:R-:W-:Y:S08]  /*0000*/  LDC R1, c[0x0][0x37c] ;  /* 0x0000df00ff017b82 */ /* 0x000ff00000000800 */
[----:B------:R-:W0:Y:S01]  /*0010*/  S2UR UR4, SR_CTAID.X ;  /* 0x00000000000479c3 */ /* 0x000e220000002500 */
[----:B------:R-:W1:Y:S01]  /*0020*/  LDCU.64 UR6, c[0x0][0x380] ;  /* 0x00007000ff0677ac */ /* 0x000e620008000a00 */
[----:B------:R-:W2:Y:S01]  /*0030*/  LDCU.64 UR8, c[0x0][0x358] ;  /* 0x00006b00ff0877ac */ /* 0x000ea20008000a00 */
[----:B0-----:R-:W-:-:S04]  /*0040*/  UIMAD.WIDE.U32 UR4, UR4, 0x200, URZ ;  /* 0x00000200040478a5 */ /* 0x001fc8000f8e00ff */
[----:B-1----:R-:W-:-:S04]  /*0050*/  UIADD3 UR6, UP0, UPT, -UR4, UR6, URZ ;  /* 0x0000000604067290 */ /* 0x002fc8000ff1e1ff */
[----:B------:R-:W-:Y:S02]  /*0060*/  UIADD3.X UR7, UPT, UPT, ~UR5, UR7, URZ, UP0, !UPT ;  /* 0x0000000705077290 */ /* 0x000fe400087fe5ff */
[----:B------:R-:W-:-:S04]  /*0070*/  UISETP.GE.U32.AND UP0, UPT, UR6, 0x200, UPT ;  /* 0x000002000600788c */ /* 0x000fc8000bf06070 */
[----:B------:R-:W-:-:S09]  /*0080*/  UISETP.GE.U32.AND.EX UP0, UPT, UR7, URZ, UPT, UP0 ;  /* 0x000000ff0700728c */ /* 0x000fd2000bf06100 */
[----:B--2---:R-:W-:Y:S05]  /*0090*/  BRA.U !UP0, `(.L_x_0) ;  /* 0x0000000108287547 */ /* 0x004fea000b800000 */
[----:B------:R-:W0:Y:S01]  /*00a0*/  S2R R0, SR_TID.X ;  /* 0x0000000000007919 */ /* 0x000e220000002100 */
[----:B------:R-:W1:Y:S01]  /*00b0*/  LDCU.64 UR6, c[0x0][0x388] ;  /* 0x00007100ff0677ac */ /* 0x000e620008000a00 */
[----:B------:R-:W2:Y:S01]  /*00c0*/  LDC R5, c[0x0][0x390] ;  /* 0x0000e400ff057b82 */ /* 0x000ea20000000800 */
[----:B0-----:R-:W-:-:S05]  /*00d0*/  IADD3 R0, P0, PT, R0, UR4, RZ ;  /* 0x0000000400007c10 */ /* 0x001fca000ff1e0ff */
[----:B------:R-:W-:Y:S01]  /*00e0*/  IMAD.X R3, RZ, RZ, UR5, P0 ;  /* 0x00000005ff037e24 */ /* 0x000fe200080e06ff */
[----:B-1----:R-:W-:-:S04]  /*00f0*/  LEA R2, P0, R0, UR6, 0x2 ;  /* 0x0000000600027c11 */ /* 0x002fc8000f8010ff */
[----:B------:R-:W-:-:S05]  /*0100*/  LEA.HI.X R3, R0, UR7, R3, 0x2, P0 ;  /* 0x0000000700037c11 */ /* 0x000fca00080f1403 */
[----:B--2---:R-:W-:Y:S04]  /*0110*/  STG.E desc[UR8][R2.64], R5 ;  /* 0x0000000502007986 */ /* 0x004fe8000c101908 */
[----:B------:R-:W-:Y:S01]  /*0120*/  STG.E desc[UR8][R2.64+0x400], R5 ;  /* 0x0004000502007986 */ /* 0x000fe2000c101908 */
[----:B------:R-:W-:Y:S05]  /*0130*/  EXIT ;  /* 0x000000000000794d */ /* 0x000fea0003800000 */
.L_x_0:
[----:B------:R-:W0:Y:S01]  /*0140*/  S2R R0, SR_TID.X ;  /* 0x0000000000007919 */ /* 0x000e220000002100 */
[----:B------:R-:W-:Y:S01]  /*0150*/  IMAD.U32 R2, RZ, RZ, UR7 ;  /* 0x00000007ff027e24 */ /* 0x000fe2000f8e00ff */
[----:B------:R-:W1:Y:S01]  /*0160*/  LDCU.64 UR10, c[0x0][0x388] ;  /* 0x00007100ff0a77ac */ /* 0x000e620008000a00 */
[----:B------:R-:W-:Y:S01]  /*0170*/  IMAD.U32 R4, RZ, RZ, UR7 ;  /* 0x00000007ff047e24 */ /* 0x000fe2000f8e00ff */
[----:B0-----:R-:W-:-:S04]  /*0180*/  ISETP.LT.U32.AND P0, PT, R0, UR6, PT ;  /* 0x0000000600007c0c */ /* 0x001fc8000bf01070 */
[----:B------:R-:W-:Y:S01]  /*0190*/  ISETP.GT.U32.AND.EX P0, PT, R2, RZ, PT, P0 ;  /* 0x000000ff0200720c */ /* 0x000fe20003f04100 */
[C---:B------:R-:W-:Y:S01]  /*01a0*/  VIADD R2, R0.reuse, 0x100 ;  /* 0x0000010000027836 */ /* 0x040fe20000000000 */
[----:B------:R-:W-:-:S04]  /*01b0*/  IADD3 R0, P2, PT, R0, UR4, RZ ;  /* 0x0000000400007c10 */ /* 0x000fc8000ff5e0ff */
[----:B------:R-:W-:Y:S01]  /*01c0*/  ISETP.LT.U32.AND P1, PT, R2, UR6, PT ;  /* 0x0000000602007c0c */ /* 0x000fe2000bf21070 */
[----:B------:R-:W-:Y:S01]  /*01d0*/  IMAD.X R3, RZ, RZ, UR5, P2 ;  /* 0x00000005ff037e24 */ /* 0x000fe200090e06ff */
[----:B-1----:R-:W-:Y:S02]  /*01e0*/  LEA R2, P2, R0, UR10, 0x2 ;  /* 0x0000000a00027c11 */ /* 0x002fe4000f8410ff */
[----:B------:R-:W-:Y:S02]  /*01f0*/  ISETP.GT.U32.AND.EX P1, PT, R4, RZ, PT, P1 ;  /* 0x000000ff0400720c */ /* 0x000fe40003f24110 */
[----:B------:R-:W-:Y:S01]  /*0200*/  LEA.HI.X R3, R0, UR11, R3, 0x2, P2 ;  /* 0x0000000b00037c11 */ /* 0x000fe200090f1403 */
[----:B------:R-:W0:Y:S04]  /*0210*/  @P0 LDC R5, c[0x0][0x390] ;  /* 0x0000e400ff050b82 */ /* 0x000e280000000800 */
[----:B0-----:R0:W-:Y:S06]  /*0220*/  @P0 STG.E desc[UR8][R2.64], R5 ;  /* 0x0000000502000986 */ /* 0x0011ec000c101908 */
[----:B------:R-:W-:Y:S05]  /*0230*/  @!P1 EXIT ;  /* 0x000000000000994d */ /* 0x000fea0003800000 */
[----:B0-----:R-:W0:Y:S02]  /*0240*/  LDC R5, c[0x0][0x390] ;  /* 0x0000e400ff057b82 */ /* 0x001e240000000800 */
[----:B0-----:R-:W-:Y:S01]  /*0250*/  STG.E desc[UR8][R2.64+0x400], R5 ;  /* 0x0004000502007986 */ /* 0x001fe2000c101908 */
[----:B------:R-:W-:Y:S05]  /*0260*/  EXIT ;  /* 0x000000000000794d */ /* 0x000fea0003800000 */
.L_x_1:
[----:B------:R-:W-:-:S00]  /*0270*/  BRA `(.L_x_1) ;  /* 0xfffffffc00fc7947 */ /* 0x000fc0000383ffff */
[----:B------:R-:W-:-:S00]  /*0280*/  NOP ;  /* 0x0000000000007918 */ /* 0x000fc00000000000 */
[----:B------:R-:W-:-:S00]  /*0290*/  NOP ;  /* 0x0000000000007918 */ /* 0x000fc00000000000 */
[----:B------:R-:W-:-:S00]  /*02a0*/  NOP ;  /* 0x0000000000007918 */ /* 0x000fc00000000000 */
[----:B------:R-:W-:-:S00]  /*02b0*/  NOP ;  /* 0x0000000000007918 */ /* 0x000fc00000000000 */
[----:B------:R-:W-:-:S00]  /*02c0*/  NOP ;  /* 0x0000000000007918 */ /* 0x000fc00000000000 */
[----:B------:R-:W-:-:S00]  /*02d0*/  NOP ;  /* 0x0000000000007918 */ /* 0x000fc00000000000 */
[----:B------:R-:W-:-:S00]  /*02e0*/  NOP ;  /* 0x0000000000007918 */ /* 0x000fc00000000000 */
[----:B------:R-:W-:-:S00]  /*02f0*/  NOP ;  /* 0x0000000000007918 */ /* 0x000fc00000000000 */
.L_x_239:


//--------------------- .text._ZN3cub18CUB_300001_SM_10006detail6reduce28DeviceReduceSingleTileKernelINS2_10policy_hubIiyN4cuda3std3__44plusIiEEE10Policy1000EPiSC_iS9_iiNS7_10__identityEEEvT0_T1_T2_T3_T4_T6_ --------------------------
	.section	.text._ZN3cub18CUB_300001_SM_10006detail6reduce28DeviceReduceSingleTileKernelINS2_10policy_hubIiyN4cuda3std3__44plusIiEEE10Policy1000EPiSC_iS9_iiNS7_10__identityEEEvT0_T1_T2_T3_T4_T6_,"ax",@progbits
	.align	128
        .global         _ZN3cub18CUB_300001_SM_10006detail6reduce28DeviceReduceSingleTileKernelINS2_10policy_hubIiyN4cuda3std3__44plusIiEEE10Policy1000EPiSC_iS9_iiNS7_10__identityEEEvT0_T1_T2_T3_T4_T6_
        .type           _ZN3cub18CUB_300001_SM_10006detail6reduce28DeviceReduceSingleTileKernelINS2_10policy_hubIiyN4cuda3std3__44plusIiEEE10Policy1000EPiSC_iS9_iiNS7_10__identityEEEvT0_T1_T2_T3_T4_T6_,@function
        .size           _ZN3cub18CUB_300001_SM_10006detail6reduce28DeviceReduceSingleTileKernelINS2_10policy_hubIiyN4cuda3std3__44plusIiEEE10Policy1000EPiSC_iS9_iiNS7_10__identityEEEvT0_T1_T2_T3_T4_T6_,(.L_x_240 - _ZN3cub18CUB_300001_SM_10006detail6reduce28DeviceReduceSingleTileKernelINS2_10policy_hubIiyN4cuda3std3__44plusIiEEE10Policy1000EPiSC_iS9_iiNS7_10__identityEEEvT0_T1_T2_T3_T4_T6_)
        .other          _ZN3cub18CUB_300001_SM_10006detail6reduce28DeviceReduceSingleTileKernelINS2_10policy_hubIiyN4cuda3std3__44plusIiEEE10Policy1000EPiSC_iS9_iiNS7_10__identityEEEvT0_T1_T2_T3_T4_T6_,@"STO_CUDA_ENTRY STV_DEFAULT"
_ZN3cub18CUB_300001_SM_10006detail6reduce28DeviceReduceSingleTileKernelINS2_10policy_hubIiyN4cuda3std3__44plusIiEEE10Policy1000EPiSC_iS9_iiNS7_10__identityEEEvT0_T1_T2_T3_T4_T6_:
.text._ZN3cub18CUB_300001_SM_10006detail6reduce28DeviceReduceSingleTileKernelINS2_10policy_hubIiyN4cuda3std3__44plusIiEEE10Policy1000EPiSC_iS9_iiNS7_10__identityEEEvT0_T1_T2_T3_T4_T6_:
[----:B------:R-:W-:Y:S01]  /*0000*/  LDC R1, c[0x0][0x37c] ;  /* 0x0000df00ff017b82 */ /* 0x000fe20000000800 */
[----:B------:R-:W0:Y:S01]  /*0010*/  LDCU UR4, c[0x0][0x390] ;  /* 0x00007200ff0477ac */ /* 0x000e220008000800 */
[----:B------:R-:W1:Y:S01]  /*0020*/  LDCU.64 UR6, c[0x0][0x358] ;  /* 0x00006b00ff0677ac */ /* 0x000e620008000a00 */
[----:B0-----:R-:W-:-:S05]  /*0030*/  IMAD.U32 R20, RZ, RZ, UR4 ;  /* 0x00000004ff147e24 */ /* 0x001fca000f8e00ff */
[----:B------:R-:W-:-:S13]  /*0040*/  ISETP.NE.AND P0, PT, R20, RZ, PT ;  /* 0x000000ff1400720c */ /* 0x000fda0003f05270 */
[----:B-1----:R-:W-:Y:S05]  /*0050*/  @P0 BRA `(.L_x_2) ;  /* 0x00000000001c0947 */ /* 0x002fea0003800000 */
[----:B------:R-:W0:Y:S02]  /*0060*/  S2R R0, SR_TID.X ;  /* 0x0000000000007919 */ /* 0x000e240000002100 */
[----:B0-----:R-:W-:-:S13]  /*0070*/  ISETP.NE.AND P0, PT, R0, RZ, PT ;  /* 0x000000ff0000720c */ /* 0x001fda0003f05270 */
[----:B------:R-:W-:Y:S05]  /*0080*/  @P0 EXIT ;  /* 0x000000000000094d */ /* 0x000fea0003800000 */
[----:B------:R-:W0:Y:S08]  /*0090*/  LDC R5, c[0x0][0x398] ;  /* 0x0000e600ff057b82 */ /* 0x000e300000000800 */
[----:B------:R-:W0:Y:S02]  /*00a0*/  LDC.64 R2, c[0x0][0x388] ;  /* 0x0000e200ff027b82 */ /* 0x000e240000000a00 */
[----:B0-----:R-:W-:Y:S01]  /*00b0*/  STG.E desc[UR6][R2.64], R5 ;  /* 0x0000000502007986 */ /* 0x001fe2000c101906 */
[----:B------:R-:W-:Y:S05]  /*00c0*/  EXIT ;  /* 0x000000000000794d */ /* 0x000fea0003800000 */
.L_x_2:
[----:B------:R-:W0:Y:S01]  /*00d0*/  LDCU UR4, c[0x0][0x380] ;  /* 0x00007000ff0477ac */ /* 0x000e220008000800 */
[----:B------:R-:W-:Y:S01]  /*00e0*/  BSSY.RECONVERGENT B0, `(.L_x_3) ;  /* 0x0000385000007945 */ /* 0x000fe20003800200 */
[----:B0-----:R-:W-:-:S09]  /*00f0*/  ULOP3.LUT UP0, URZ, UR4, 0xf, URZ, 0xc0, !UPT ;  /* 0x0000000f04ff7892 */ /* 0x001fd2000f80c0ff */
[----:B------:R-:W-:Y:S05]  /*0100*/  BRA.U UP0, `(.L_x_4) ;  /* 0x0000001900d87547 */ /* 0x000fea000b800000 */
[----:B------:R-:W-:-:S13]  /*0110*/  ISETP.GT.AND P0, PT, R20, 0xfff, PT ;  /* 0x00000fff1400780c */ /* 0x000fda0003f04270 */
[----:B------:R-:W-:Y:S05]  /*0120*/  @P0 BRA `(.L_x_5) ;  /* 0x0000000c008c0947 */ /* 0x000fea0003800000 */
[----:B------:R-:W0:Y:S01]  /*0130*/  S2R R9, SR_TID.X ;  /* 0x0000000000097919 */ /* 0x000e220000002100 */
[----:B------:R-:W-:Y:S01]  /*0140*/  BSSY.RECONVERGENT B1, `(.L_x_6) ;  /* 0x0000009000017945 */ /* 0x000fe20003800200 */
[----:B------:R-:W-:Y:S01]  /*0150*/  IMAD.MOV.U32 R0, RZ, RZ, RZ ;  /* 0x000000ffff007224 */ /* 0x000fe200078e00ff */
[----:B0-----:R-:W-:Y:S01]  /*0160*/  ISETP.GE.AND P0, PT, R9, R20, PT ;  /* 0x000000140900720c */ /* 0x001fe20003f06270 */
[----:B------:R-:W-:-:S12]  /*0170*/  IMAD.MOV.U32 R11, RZ, RZ, R9 ;  /* 0x000000ffff0b7224 */ /* 0x000fd800078e0009 */
[----:B------:R-:W-:Y:S05]  /*0180*/  @P0 BRA `(.L_x_7) ;  /* 0x0000000000100947 */ /* 0x000fea0003800000 */
[----:B------:R-:W0:Y:S02]  /*0190*/  LDC.64 R2, c[0x0][0x380] ;  /* 0x0000e000ff027b82 */ /* 0x000e240000000a00 */
[----:B0-----:R-:W-:-:S05]  /*01a0*/  IMAD.WIDE.U32 R2, R9, 0x4, R2 ;  /* 0x0000000409027825 */ /* 0x001fca00078e0002 */
[----:B------:R0:W5:Y:S01]  /*01b0*/  LDG.E.CONSTANT R0, desc[UR6][R2.64] ;  /* 0x0000000602007981 */ /* 0x000162000c1e9900 */
[----:B------:R-:W-:-:S07]  /*01c0*/  VIADD R11, R9, 0x100 ;  /* 0x00000100090b7836 */ /* 0x000fce0000000000 */
.L_x_7:
[----:B------:R-:W-:Y:S05]  /*01d0*/  BSYNC.RECONVERGENT B1 ;  /* 0x0000000000017941 */ /* 0x000fea0003800200 */
.L_x_6:
[----:B------:R-:W-:Y:S01]  /*01e0*/  ISETP.GE.AND P0, PT, R11, R20, PT ;  /* 0x000000140b00720c */ /* 0x000fe20003f06270 */
[----:B------:R-:W-:-:S12]  /*01f0*/  BSSY.RECONVERGENT B1, `(.L_x_8) ;  /* 0x0000066000017945 */ /* 0x000fd80003800200 */
[----:B------:R-:W-:Y:S05]  /*0200*/  @P0 BRA `(.L_x_9) ;  /* 0x0000000400900947 */ /* 0x000fea0003800000 */
[----:B0-----:R-:W-:Y:S01]  /*0210*/  LOP3.LUT R3, RZ, R11, RZ, 0x33, !PT ;  /* 0x0000000bff037212 */ /* 0x001fe200078e33ff */
[----:B------:R-:W-:Y:S04]  /*0220*/  BSSY.RECONVERGENT B2, `(.L_x_10) ;  /* 0x0000015000027945 */ /* 0x000fe80003800200 */
[----:B------:R-:W-:-:S05]  /*0230*/  IMAD.IADD R4, R3, 0x1, R20 ;  /* 0x0000000103047824 */ /* 0x000fca00078e0214 */
[C---:B------:R-:W-:Y:S02]  /*0240*/  LOP3.LUT R2, R4.reuse, 0x300, RZ, 0xc0, !PT ;  /* 0x0000030004027812 */ /* 0x040fe400078ec0ff */
[----:B------:R-:W-:Y:S02]  /*0250*/  ISETP.GE.U32.AND P1, PT, R4, 0x300, PT ;  /* 0x000003000400780c */ /* 0x000fe40003f26070 */
[----:B------:R-:W-:-:S13]  /*0260*/  ISETP.NE.AND P0, PT, R2, 0x300, PT ;  /* 0x000003000200780c */ /* 0x000fda0003f05270 */
[----:B------:R-:W-:Y:S05]  /*0270*/  @!P0 BRA `(.L_x_11) ;  /* 0x00000000003c8947 */ /* 0x000fea0003800000 */
[----:B------:R-:W0:Y:S01]  /*0280*/  LDC.64 R2, c[0x0][0x380] ;  /* 0x0000e000ff027b82 */ /* 0x000e220000000a00 */
[----:B------:R-:W-:-:S04]  /*0290*/  LEA.HI R4, R4, 0x1, RZ, 0x18 ;  /* 0x0000000104047811 */ /* 0x000fc800078fc0ff */
[----:B------:R-:W-:-:S05]  /*02a0*/  LOP3.LUT R4, R4, 0x3, RZ, 0xc0, !PT ;  /* 0x0000000304047812 */ /* 0x000fca00078ec0ff */
[----:B------:R-:W-:Y:S02]  /*02b0*/  IMAD.MOV R4, RZ, RZ, -R4 ;  /* 0x000000ffff047224 */ /* 0x000fe400078e0a04 */
[----:B0-----:R-:W-:-:S04]  /*02c0*/  IMAD.WIDE.U32 R2, R11, 0x4, R2 ;  /* 0x000000040b027825 */ /* 0x001fc800078e0002 */
[----:B------:R-:W-:-:S07]  /*02d0*/  IMAD.MOV.U32 R5, RZ, RZ, R3 ;  /* 0x000000ffff057224 */ /* 0x000fce00078e0003 */
.L_x_12:
[----:B------:R-:W-:-:S06]  /*02e0*/  IMAD.MOV.U32 R3, RZ, RZ, R5 ;  /* 0x000000ffff037224 */ /* 0x000fcc00078e0005 */
[----:B------:R0:W2:Y:S01]  /*02f0*/  LDG.E.CONSTANT R3, desc[UR6][R2.64] ;  /* 0x0000000602037981 */ /* 0x0000a2000c1e9900 */
[----:B------:R-:W-:Y:S02]  /*0300*/  VIADD R4, R4, 0x1 ;  /* 0x0000000104047836 */ /* 0x000fe40000000000 */
[----:B------:R-:W-:-:S03]  /*0310*/  VIADD R11, R11, 0x100 ;  /* 0x000001000b0b7836 */ /* 0x000fc60000000000 */
[----:B------:R-:W-:Y:S02]  /*0320*/  ISETP.NE.AND P0, PT, R4, RZ, PT ;  /* 0x000000ff0400720c */ /* 0x000fe40003f05270 */
[----:B0-----:R-:W-:-:S05]  /*0330*/  IADD3 R2, P2, PT, R2, 0x400, RZ ;  /* 0x0000040002027810 */ /* 0x001fca0007f5e0ff */
[----:B------:R-:W-:Y:S02]  /*0340*/  IMAD.X R5, RZ, RZ, R5, P2 ;  /* 0x000000ffff057224 */ /* 0x000fe400010e0605 */
[----:B--2--5:R-:W-:-:S04]  /*0350*/  IMAD.IADD R0, R3, 0x1, R0 ;  /* 0x0000000103007824 */ /* 0x024fc800078e0200 */
[----:B------:R-:W-:Y:S05]  /*0360*/  @P0 BRA `(.L_x_12) ;  /* 0xfffffffc00dc0947 */ /* 0x000fea000383ffff */
.L_x_11:
[----:B------:R-:W-:Y:S05]  /*0370*/  BSYNC.RECONVERGENT B2 ;  /* 0x0000000000027941 */ /* 0x000fea0003800200 */
.L_x_10:
[----:B------:R-:W-:Y:S05]  /*0380*/  @!P1 BRA `(.L_x_9) ;  /* 0x0000000400309947 */ /* 0x000fea0003800000 */
[----:B------:R-:W-:Y:S01]  /*0390*/  IMAD.IADD R2, R20, 0x1, -R11 ;  /* 0x0000000114027824 */ /* 0x000fe200078e0a0b */
[----:B------:R-:W-:Y:S01]  /*03a0*/  BSSY.RECONVERGENT B2, `(.L_x_13) ;  /* 0x0000029000027945 */ /* 0x000fe20003800200 */
[----:B------:R-:W-:-:S03]  /*03b0*/  PLOP3.LUT P0, PT, PT, PT, PT, 0x80, 0x8 ;  /* 0x000000000008781c */ /* 0x000fc60003f0f070 */
[----:B------:R-:W-:-:S13]  /*03c0*/  ISETP.GT.AND P1, PT, R2, 0xc00, PT ;  /* 0x00000c000200780c */ /* 0x000fda0003f24270 */
[----:B------:R-:W-:Y:S05]  /*03d0*/  @!P1 BRA `(.L_x_14) ;  /* 0x0000000000949947 */ /* 0x000fea0003800000 */
[----:B------:R-:W-:Y:S01]  /*03e0*/  PLOP3.LUT P0, PT, PT, PT, PT, 0x8, 0x80 ;  /* 0x000000000080781c */ /* 0x000fe20003f0e170 */
[----:B------:R-:W-:-:S12]  /*03f0*/  VIADD R8, R20, 0xfffff400 ;  /* 0xfffff40014087836 */ /* 0x000fd80000000000 */
.L_x_15:
[----:B------:R-:W0:Y:S01]  /*0400*/  LDC.64 R4, c[0x0][0x380] ;  /* 0x0000e000ff047b82 */ /* 0x000e220000000a00 */
[C---:B------:R-:W-:Y:S02]  /*0410*/  VIADD R7, R11.reuse, 0x400 ;  /* 0x000004000b077836 */ /* 0x040fe40000000000 */
[C---:B------:R-:W-:Y:S02]  /*0420*/  VIADD R3, R11.reuse, 0x800 ;  /* 0x000008000b037836 */ /* 0x040fe40000000000 */
[----:B0-----:R-:W-:-:S05]  /*0430*/  IMAD.WIDE R22, R11, 0x4, R4 ;  /* 0x000000040b167825 */ /* 0x001fca00078e0204 */
[----:B------:R-:W2:Y:S01]  /*0440*/  LDG.E.CONSTANT R13, desc[UR6][R22.64] ;  /* 0x00000006160d7981 */ /* 0x000ea2000c1e9900 */
[----:B------:R-:W-:-:S03]  /*0450*/  IMAD.WIDE R6, R7, 0x4, R4 ;  /* 0x0000000407067825 */ /* 0x000fc600078e0204 */
[----:B------:R-:W2:Y:S04]  /*0460*/  LDG.E.CONSTANT R10, desc[UR6][R22.64+0x400] ;  /* 0x00040006160a7981 */ /* 0x000ea8000c1e9900 */
[----:B------:R-:W3:Y:S04]  /*0470*/  LDG.E.CONSTANT R12, desc[UR6][R22.64+0x800] ;  /* 0x00080006160c7981 */ /* 0x000ee8000c1e9900 */
[----:B------:R-:W3:Y:S01]  /*0480*/  LDG.E.CONSTANT R19, desc[UR6][R22.64+0xc00] ;  /* 0x000c000616137981 */ /* 0x000ee2000c1e9900 */
[----:B------:R-:W-:-:S03]  /*0490*/  IMAD.WIDE R2, R3, 0x4, R4 ;  /* 0x0000000403027825 */ /* 0x000fc600078e0204 */
[----:B------:R-:W4:Y:S04]  /*04a0*/  LDG.E.CONSTANT R16, desc[UR6][R6.64] ;  /* 0x0000000606107981 */ /* 0x000f28000c1e9900 */
[----:B------:R-:W4:Y:S01]  /*04b0*/  LDG.E.CONSTANT R15, desc[UR6][R6.64+0x400] ;  /* 0x00040006060f7981 */ /* 0x000f22000c1e9900 */
[----:B------:R-:W-:-:S03]  /*04c0*/  VIADD R25, R11, 0xc00 ;  /* 0x00000c000b197836 */ /* 0x000fc60000000000 */
[----:B------:R-:W4:Y:S04]  /*04d0*/  LDG.E.CONSTANT R14, desc[UR6][R6.64+0x800] ;  /* 0x00080006060e7981 */ /* 0x000f28000c1e9900 */
[----:B------:R-:W4:Y:S01]  /*04e0*/  LDG.E.CONSTANT R21, desc[UR6][R6.64+0xc00] ;  /* 0x000c000606157981 */ /* 0x000f22000c1e9900 */
[----:B------:R-:W-:-:S03]  /*04f0*/  IMAD.WIDE R4, R25, 0x4, R4 ;  /* 0x0000000419047825 */ /* 0x000fc600078e0204 */
[----:B------:R-:W4:Y:S04]  /*0500*/  LDG.E.CONSTANT R18, desc[UR6][R2.64] ;  /* 0x0000000602127981 */ /* 0x000f28000c1e9900 */
[----:B------:R-:W4:Y:S04]  /*0510*/  LDG.E.CONSTANT R17, desc[UR6][R2.64+0x400] ;  /* 0x0004000602117981 */ /* 0x000f28000c1e9900 */
[----:B------:R-:W4:Y:S04]  /*0520*/  LDG.E.CONSTANT R23, desc[UR6][R2.64+0x800] ;  /* 0x0008000602177981 */ /* 0x000f28000c1e9900 */
[----:B------:R-:W4:Y:S04]  /*0530*/  LDG.E.CONSTANT R24, desc[UR6][R2.64+0xc00] ;  /* 0x000c000602187981 */ /* 0x000f28000c1e9900 */
[----:B------:R-:W4:Y:S04]  /*0540*/  LDG.E.CONSTANT R25, desc[UR6][R4.64] ;  /* 0x0000000604197981 */ /* 0x000f28000c1e9900 */
[----:B------:R-:W4:Y:S04]  /*0550*/  LDG.E.CONSTANT R26, desc[UR6][R4.64+0x400] ;  /* 0x00040006041a7981 */ /* 0x000f28000c1e9900 */
[----:B------:R-:W4:Y:S04]  /*0560*/  LDG.E.CONSTANT R22, desc[UR6][R4.64+0x800] ;  /* 0x0008000604167981 */ /* 0x000f28000c1e9900 */
[----:B------:R-:W4:Y:S01]  /*0570*/  LDG.E.CONSTANT R27, desc[UR6][R4.64+0xc00] ;  /* 0x000c0006041b7981 */ /* 0x000f22000c1e9900 */
[----:B------:R-:W-:-:S05]  /*0580*/  VIADD R11, R11, 0x1000 ;  /* 0x000010000b0b7836 */ /* 0x000fca0000000000 */
[----:B------:R-:W-:Y:S02]  /*0590*/  ISETP.GE.AND P1, PT, R11, R8, PT ;  /* 0x000000080b00720c */ /* 0x000fe40003f26270 */
[----:B--2--5:R-:W-:-:S04]  /*05a0*/  IADD3 R10, PT, PT, R10, R13, R0 ;  /* 0x0000000d0a0a7210 */ /* 0x024fc80007ffe000 */
[----:B---3--:R-:W-:-:S04]  /*05b0*/  IADD3 R10, PT, PT, R19, R12, R10 ;  /* 0x0000000c130a7210 */ /* 0x008fc80007ffe00a */
[----:B----4-:R-:W-:-:S04]  /*05c0*/  IADD3 R10, PT, PT, R15, R16, R10 ;  /* 0x000000100f0a7210 */ /* 0x010fc80007ffe00a */
[----:B------:R-:W-:-:S04]  /*05d0*/  IADD3 R10, PT, PT, R21, R14, R10 ;  /* 0x0000000e150a7210 */ /* 0x000fc80007ffe00a */
[----:B------:R-:W-:-:S04]  /*05e0*/  IADD3 R10, PT, PT, R17, R18, R10 ;  /* 0x00000012110a7210 */ /* 0x000fc80007ffe00a */
[----:B------:R-:W-:-:S04]  /*05f0*/  IADD3 R10, PT, PT, R24, R23, R10 ;  /* 0x00000017180a7210 */ /* 0x000fc80007ffe00a */
[----:B------:R-:W-:-:S04]  /*0600*/  IADD3 R25, PT, PT, R26, R25, R10 ;  /* 0x000000191a197210 */ /* 0x000fc80007ffe00a */
[----:B------:R-:W-:Y:S01]  /*0610*/  IADD3 R0, PT, PT, R27, R22, R25 ;  /* 0x000000161b007210 */ /* 0x000fe20007ffe019 */
[----:B------:R-:W-:Y:S06]  /*0620*/  @!P1 BRA `(.L_x_15) ;  /* 0xfffffffc00749947 */ /* 0x000fec000383ffff */
.L_x_14:
[----:B------:R-:W-:Y:S05]  /*0630*/  BSYNC.RECONVERGENT B2 ;  /* 0x0000000000027941 */ /* 0x000fea0003800200 */
.L_x_13:
[----:B------:R-:W-:Y:S01]  /*0640*/  IMAD.IADD R2, R20, 0x1, -R11 ;  /* 0x0000000114027824 */ /* 0x000fe200078e0a0b */
[----:B------:R-:W-:Y:S04]  /*0650*/  BSSY.RECONVERGENT B2, `(.L_x_16) ;  /* 0x0000015000027945 */ /* 0x000fe80003800200 */
[----:B------:R-:W-:-:S13]  /*0660*/  ISETP.GT.AND P1, PT, R2, 0x400, PT ;  /* 0x000004000200780c */ /* 0x000fda0003f24270 */
[----:B------:R-:W-:Y:S05]  /*0670*/  @!P1 BRA `(.L_x_17) ;  /* 0x0000000000489947 */ /* 0x000fea0003800000 */
[----:B------:R-:W0:Y:S01]  /*0680*/  LDC.64 R4, c[0x0][0x380] ;  /* 0x0000e000ff047b82 */ /* 0x000e220000000a00 */
[C---:B------:R-:W-:Y:S02]  /*0690*/  VIADD R13, R11.reuse, 0x400 ;  /* 0x000004000b0d7836 */ /* 0x040fe40000000000 */
[----:B0-----:R-:W-:-:S05]  /*06a0*/  IMAD.WIDE R2, R11, 0x4, R4 ;  /* 0x000000040b027825 */ /* 0x001fca00078e0204 */
[----:B------:R-:W2:Y:S01]  /*06b0*/  LDG.E.CONSTANT R7, desc[UR6][R2.64] ;  /* 0x0000000602077981 */ /* 0x000ea2000c1e9900 */
[----:B------:R-:W-:-:S03]  /*06c0*/  IMAD.WIDE R4, R13, 0x4, R4 ;  /* 0x000000040d047825 */ /* 0x000fc600078e0204 */
[----:B------:R-:W2:Y:S04]  /*06d0*/  LDG.E.CONSTANT R6, desc[UR6][R2.64+0x400] ;  /* 0x0004000602067981 */ /* 0x000ea8000c1e9900 */
[----:B------:R-:W3:Y:S04]  /*06e0*/  LDG.E.CONSTANT R13, desc[UR6][R2.64+0x800] ;  /* 0x00080006020d7981 */ /* 0x000ee8000c1e9900 */
[----:B------:R-:W3:Y:S04]  /*06f0*/  LDG.E.CONSTANT R8, desc[UR6][R2.64+0xc00] ;  /* 0x000c000602087981 */ /* 0x000ee8000c1e9900 */
[----:B------:R-:W4:Y:S04]  /*0700*/  LDG.E.CONSTANT R15, desc[UR6][R4.64] ;  /* 0x00000006040f7981 */ /* 0x000f28000c1e9900 */
[----:B------:R-:W4:Y:S04]  /*0710*/  LDG.E.CONSTANT R10, desc[UR6][R4.64+0x400] ;  /* 0x00040006040a7981 */ /* 0x000f28000c1e9900 */
[----:B------:R-:W4:Y:S04]  /*0720*/  LDG.E.CONSTANT R17, desc[UR6][R4.64+0x800] ;  /* 0x0008000604117981 */ /* 0x000f28000c1e9900 */
[----:B------:R-:W4:Y:S01]  /*0730*/  LDG.E.CONSTANT R12, desc[UR6][R4.64+0xc00] ;  /* 0x000c0006040c7981 */ /* 0x000f22000c1e9900 */
[----:B------:R-:W-:Y:S01]  /*0740*/  PLOP3.LUT P0, PT, PT, PT, PT, 0x8, 0x80 ;  /* 0x000000000080781c */ /* 0x000fe20003f0e170 */
[----:B------:R-:W-:Y:S01]  /*0750*/  VIADD R11, R11, 0x800 ;  /* 0x000008000b0b7836 */ /* 0x000fe20000000000 */
[----:B--2--5:R-:W-:-:S04]  /*0760*/  IADD3 R6, PT, PT, R6, R7, R0 ;  /* 0x0000000706067210 */ /* 0x024fc80007ffe000 */
[----:B---3--:R-:W-:-:S04]  /*0770*/  IADD3 R6, PT, PT, R8, R13, R6 ;  /* 0x0000000d08067210 */ /* 0x008fc80007ffe006 */
[----:B----4-:R-:W-:-:S04]  /*0780*/  IADD3 R6, PT, PT, R10, R15, R6 ;  /* 0x0000000f0a067210 */ /* 0x010fc80007ffe006 */
[----:B------:R-:W-:-:S07]  /*0790*/  IADD3 R0, PT, PT, R12, R17, R6 ;  /* 0x000000110c007210 */ /* 0x000fce0007ffe006 */
.L_x_17:
[----:B------:R-:W-:Y:S05]  /*07a0*/  BSYNC.RECONVERGENT B2 ;  /* 0x0000000000027941 */ /* 0x000fea0003800200 */
.L_x_16:
[----:B------:R-:W-:-:S13]  /*07b0*/  ISETP.LT.OR P0, PT, R11, R20, P0 ;  /* 0x000000140b00720c */ /* 0x000fda0000701670 */
[----:B------:R-:W-:Y:S05]  /*07c0*/  @!P0 BRA `(.L_x_9) ;  /* 0x0000000000208947 */ /* 0x000fea0003800000 */
[----:B------:R-:W0:Y:S02]  /*07d0*/  LDC.64 R2, c[0x0][0x380] ;  /* 0x0000e000ff027b82 */ /* 0x000e240000000a00 */
[----:B0-----:R-:W-:-:S05]  /*07e0*/  IMAD.WIDE R2, R11, 0x4, R2 ;  /* 0x000000040b027825 */ /* 0x001fca00078e0202 */
[----:B------:R-:W2:Y:S04]  /*07f0*/  LDG.E.CONSTANT R5, desc[UR6][R2.64] ;  /* 0x0000000602057981 */ /* 0x000ea8000c1e9900 */
[----:B------:R-:W2:Y:S04]  /*0800*/  LDG.E.CONSTANT R4, desc[UR6][R2.64+0x400] ;  /* 0x0004000602047981 */ /* 0x000ea8000c1e9900 */
[----:B------:R-:W3:Y:S04]  /*0810*/  LDG.E.CONSTANT R7, desc[UR6][R2.64+0x800] ;  /* 0x0008000602077981 */ /* 0x000ee8000c1e9900 */
[----:B------:R-:W3:Y:S01]  /*0820*/  LDG.E.CONSTANT R6, desc[UR6][R2.64+0xc00] ;  /* 0x000c000602067981 */ /* 0x000ee2000c1e9900 */
[----:B--2--5:R-:W-:-:S04]  /*0830*/  IADD3 R0, PT, PT, R4, R5, R0 ;  /* 0x0000000504007210 */ /* 0x024fc80007ffe000 */
[----:B---3--:R-:W-:-:S07]  /*0840*/  IADD3 R0, PT, PT, R6, R7, R0 ;  /* 0x0000000706007210 */ /* 0x008fce0007ffe000 */
.L_x_9:
[----:B------:R-:W-:Y:S05]  /*0850*/  BSYNC.RECONVERGENT B1 ;  /* 0x0000000000017941 */ /* 0x000fea0003800200 */
.L_x_8:
[----:B------:R-:W-:-:S13]  /*0860*/  ISETP.GE.AND P0, PT, R20, 0x100, PT ;  /* 0x000001001400780c */ /* 0x000fda0003f06270 */
[----:B------:R-:W-:Y:S05]  /*0870*/  @!P0 BRA `(.L_x_18) ;  /* 0x0000000000ac8947 */ /* 0x000fea0003800000 */
[----:B------:R-:W1:Y:S01]  /*0880*/  S2R R6, SR_LANEID ;  /* 0x0000000000067919 */ /* 0x000e620000000000 */
[----:B0----5:R-:W0:Y:S01]  /*0890*/  SHFL.DOWN PT, R2, R0, 0x1, 0x1f ;  /* 0x08201f0000027f89 */ /* 0x021e2200000e0000 */
[C---:B-1----:R-:W-:Y:S02]  /*08a0*/  ISETP.GT.AND P0, PT, R6.reuse, 0x1e, PT ;  /* 0x0000001e0600780c */ /* 0x042fe40003f04270 */
[----:B------:R-:W-:Y:S02]  /*08b0*/  ISETP.NE.AND P1, PT, R6, RZ, PT ;  /* 0x000000ff0600720c */ /* 0x000fe40003f25270 */
[----:B0-----:R-:W-:Y:S02]  /*08c0*/  SEL R3, R2, RZ, !P0 ;  /* 0x000000ff02037207 */ /* 0x001fe40004000000 */
[----:B------:R-:W-:-:S03]  /*08d0*/  ISETP.GT.AND P0, PT, R6, 0x1d, PT ;  /* 0x0000001d0600780c */ /* 0x000fc60003f04270 */
[----:B------:R-:W-:-:S05]  /*08e0*/  IMAD.IADD R3, R3, 0x1, R0 ;  /* 0x0000000103037824 */ /* 0x000fca00078e0200 */
[----:B------:R-:W0:Y:S01]  /*08f0*/  SHFL.DOWN PT, R2, R3, 0x2, 0x1f ;  /* 0x08401f0003027f89 */ /* 0x000e2200000e0000 */
[----:B------:R-:W1:Y:S01]  /*0900*/  @!P1 S2R R7, SR_CgaCtaId ;  /* 0x0000000000079919 */ /* 0x000e620000008800 */
[----:B0-----:R-:W-:Y:S02]  /*0910*/  SEL R2, R2, RZ, !P0 ;  /* 0x000000ff02027207 */ /* 0x001fe40004000000 */
[----:B------:R-:W-:-:S03]  /*0920*/  ISETP.GT.AND P0, PT, R6, 0x1b, PT ;  /* 0x0000001b0600780c */ /* 0x000fc60003f04270 */
[----:B------:R-:W-:-:S05]  /*0930*/  IMAD.IADD R2, R3, 0x1, R2 ;  /* 0x0000000103027824 */ /* 0x000fca00078e0202 */
[----:B------:R-:W0:Y:S02]  /*0940*/  SHFL.DOWN PT, R4, R2, 0x4, 0x1f ;  /* 0x08801f0002047f89 */ /* 0x000e2400000e0000 */
[----:B0-----:R-:W-:Y:S02]  /*0950*/  SEL R5, R4, RZ, !P0 ;  /* 0x000000ff04057207 */ /* 0x001fe40004000000 */
[----:B------:R-:W-:Y:S02]  /*0960*/  ISETP.GT.AND P0, PT, R6, 0x17, PT ;  /* 0x000000170600780c */ /* 0x000fe40003f04270 */
[----:B------:R-:W-:Y:S01]  /*0970*/  @!P1 MOV R4, 0x400 ;  /* 0x0000040000049802 */ /* 0x000fe20000000f00 */
[----:B------:R-:W-:Y:S01]  /*0980*/  IMAD.IADD R5, R2, 0x1, R5 ;  /* 0x0000000102057824 */ /* 0x000fe200078e0205 */
[----:B------:R-:W-:Y:S02]  /*0990*/  @!P1 SHF.R.U32.HI R2, RZ, 0x3, R9 ;  /* 0x00000003ff029819 */ /* 0x000fe40000011609 */
[----:B-1----:R-:W-:-:S02]  /*09a0*/  @!P1 LEA R7, R7, R4, 0x18 ;  /* 0x0000000407079211 */ /* 0x002fc400078ec0ff */
[----:B------:R-:W0:Y:S01]  /*09b0*/  SHFL.DOWN PT, R0, R5, 0x8, 0x1f ;  /* 0x09001f0005007f89 */ /* 0x000e2200000e0000 */
[----:B------:R-:W-:-:S05]  /*09c0*/  @!P1 LOP3.LUT R2, R2, 0x7c, RZ, 0xc0, !PT ;  /* 0x0000007c02029812 */ /* 0x000fca00078ec0ff */
[----:B------:R-:W-:Y:S01]  /*09d0*/  @!P1 IMAD.IADD R2, R2, 0x1, R7 ;  /* 0x0000000102029824 */ /* 0x000fe200078e0207 */
[----:B0-----:R-:W-:Y:S02]  /*09e0*/  SEL R0, R0, RZ, !P0 ;  /* 0x000000ff00007207 */ /* 0x001fe40004000000 */
[----:B------:R-:W-:-:S03]  /*09f0*/  ISETP.GT.AND P0, PT, R6, 0xf, PT ;  /* 0x0000000f0600780c */ /* 0x000fc60003f04270 */
[----:B------:R-:W-:-:S05]  /*0a00*/  IMAD.IADD R0, R5, 0x1, R0 ;  /* 0x0000000105007824 */ /* 0x000fca00078e0200 */
[----:B------:R-:W0:Y:S02]  /*0a10*/  SHFL.DOWN PT, R3, R0, 0x10, 0x1f ;  /* 0x0a001f0000037f89 */ /* 0x000e2400000e0000 */
[----:B0-----:R-:W-:Y:S02]  /*0a20*/  SEL R3, R3, RZ, !P0 ;  /* 0x000000ff03037207 */ /* 0x001fe40004000000 */
[----:B------:R-:W-:-:S03]  /*0a30*/  ISETP.NE.AND P0, PT, R9, RZ, PT ;  /* 0x000000ff0900720c */ /* 0x000fc60003f05270 */
[----:B------:R-:W-:-:S05]  /*0a40*/  IMAD.IADD R3, R0, 0x1, R3 ;  /* 0x0000000100037824 */ /* 0x000fca00078e0203 */
[----:B------:R0:W-:Y:S01]  /*0a50*/  @!P1 STS [R2+0x8], R3 ;  /* 0x0000080302009388 */ /* 0x0001e20000000800 */
[----:B------:R-:W-:Y:S06]  /*0a60*/  BAR.SYNC.DEFER_BLOCKING 0x0 ;  /* 0x0000000000007b1d */ /* 0x000fec0000010000 */
[----:B------:R-:W-:Y:S05]  /*0a70*/  @P0 BRA `(.L_x_19) ;  /* 0x0000002c00ac0947 */ /* 0x000fea0003800000 */
[----:B------:R-:W1:Y:S01]  /*0a80*/  S2UR UR5, SR_CgaCtaId ;  /* 0x00000000000579c3 */ /* 0x000e620000008800 */
[----:B------:R-:W-:Y:S02]  /*0a90*/  UMOV UR4, 0x400 ;  /* 0x0000040000047882 */ /* 0x000fe40000000000 */
[----:B-1----:R-:W-:-:S09]  /*0aa0*/  ULEA UR4, UR5, UR4, 0x18 ;  /* 0x0000000405047291 */ /* 0x002fd2000f8ec0ff */
[----:B------:R-:W-:Y:S04]  /*0ab0*/  LDS R0, [UR4+0xc] ;  /* 0x00000c04ff007984 */ /* 0x000fe80008000800 */
[----:B------:R-:W1:Y:S04]  /*0ac0*/  LDS.128 R4, [UR4+0x10] ;  /* 0x00001004ff047984 */ /* 0x000e680008000c00 */
[----:B------:R-:W2:Y:S01]  /*0ad0*/  LDS.64 R8, [UR4+0x20] ;  /* 0x00002004ff087984 */ /* 0x000ea20008000a00 */
[----:B-1----:R-:W-:-:S04]  /*0ae0*/  IADD3 R0, PT, PT, R4, R0, R3 ;  /* 0x0000000004007210 */ /* 0x002fc80007ffe003 */
[----:B------:R-:W-:-:S04]  /*0af0*/  IADD3 R0, PT, PT, R6, R0, R5 ;  /* 0x0000000006007210 */ /* 0x000fc80007ffe005 */
[----:B--2---:R-:W-:-:S05]  /*0b00*/  IADD3 R0, PT, PT, R8, R0, R7 ;  /* 0x0000000008007210 */ /* 0x004fca0007ffe007 */
[----:B0-----:R-:W-:Y:S01]  /*0b10*/  IMAD.IADD R3, R0, 0x1, R9 ;  /* 0x0000000100037824 */ /* 0x001fe200078e0209 */
[----:B------:R-:W-:Y:S06]  /*0b20*/  BRA `(.L_x_19) ;  /* 0x0000002c00807947 */ /* 0x000fec0003800000 */
.L_x_18:
[----:B0-----:R-:W-:Y:S01]  /*0b30*/  LOP3.LUT R2, R9, 0x3e0, RZ, 0xc0, !PT ;  /* 0x000003e009027812 */ /* 0x001fe200078ec0ff */
[----:B------:R-:W0:Y:S03]  /*0b40*/  S2R R8, SR_LANEID ;  /* 0x0000000000087919 */ /* 0x000e260000000000 */
[----:B------:R-:W-:Y:S01]  /*0b50*/  LOP3.LUT R5, RZ, R2, RZ, 0x33, !PT ;  /* 0x00000002ff057212 */ /* 0x000fe200078e33ff */
[----:B------:R-:W-:-:S04]  /*0b60*/  VIADD R3, R2, 0x20 ;  /* 0x0000002002037836 */ /* 0x000fc80000000000 */
[----:B------:R-:W-:Y:S01]  /*0b70*/  IMAD.IADD R5, R5, 0x1, R20 ;  /* 0x0000000105057824 */ /* 0x000fe200078e0214 */
[----:B------:R-:W-:-:S04]  /*0b80*/  ISETP.GT.AND P0, PT, R3, R20, PT ;  /* 0x000000140300720c */ /* 0x000fc80003f04270 */
[----:B------:R-:W-:-:S05]  /*0b90*/  SEL R5, R5, 0x1f, P0 ;  /* 0x0000001f05057807 */ /* 0x000fca0000000000 */
[----:B-----5:R-:W1:Y:S01]  /*0ba0*/  SHFL.DOWN PT, R2, R0, 0x1, R5 ;  /* 0x0820000000027989 */ /* 0x020e6200000e0005 */
[CC--:B0-----:R-:W-:Y:S01]  /*0bb0*/  ISETP.GE.AND P0, PT, R8.reuse, R5.reuse, PT ;  /* 0x000000050800720c */ /* 0x0c1fe20003f06270 */
[C---:B------:R-:W-:Y:S01]  /*0bc0*/  VIADD R4, R8.reuse, 0x2 ;  /* 0x0000000208047836 */ /* 0x040fe20000000000 */
[C---:B------:R-:W-:Y:S01]  /*0bd0*/  ISETP.NE.AND P1, PT, R8.reuse, RZ, PT ;  /* 0x000000ff0800720c */ /* 0x040fe20003f25270 */
[----:B------:R-:W-:Y:S01]  /*0be0*/  VIADD R6, R8, 0x4 ;  /* 0x0000000408067836 */ /* 0x000fe20000000000 */
[----:B-1----:R-:W-:Y:S02]  /*0bf0*/  SEL R3, R2, RZ, !P0 ;  /* 0x000000ff02037207 */ /* 0x002fe40004000000 */
[----:B------:R-:W-:-:S03]  /*0c00*/  ISETP.GT.AND P0, PT, R4, R5, PT ;  /* 0x000000050400720c */ /* 0x000fc60003f04270 */
[----:B------:R-:W-:-:S06]  /*0c10*/  IMAD.IADD R2, R3, 0x1, R0 ;  /* 0x0000000103027824 */ /* 0x000fcc00078e0200 */
[----:B------:R-:W0:Y:S01]  /*0c20*/  @!P1 S2R R10, SR_CgaCtaId ;  /* 0x00000000000a9919 */ /* 0x000e220000008800 */
[----:B------:R-:W-:Y:S01]  /*0c30*/  @!P1 MOV R7, 0x400 ;  /* 0x0000040000079802 */ /* 0x000fe20000000f00 */
[----:B------:R-:W1:Y:S02]  /*0c40*/  SHFL.DOWN PT, R3, R2, 0x2, R5 ;  /* 0x0840000002037989 */ /* 0x000e6400000e0005 */
[----:B-1----:R-:W-:Y:S02]  /*0c50*/  SEL R3, R3, RZ, !P0 ;  /* 0x000000ff03037207 */ /* 0x002fe40004000000 */
[----:B------:R-:W-:Y:S02]  /*0c60*/  ISETP.GT.AND P0, PT, R6, R5, PT ;  /* 0x000000050600720c */ /* 0x000fe40003f04270 */
[----:B------:R-:W-:Y:S01]  /*0c70*/  @!P1 SHF.R.U32.HI R6, RZ, 0x3, R9 ;  /* 0x00000003ff069819 */ /* 0x000fe20000011609 */
[----:B------:R-:W-:Y:S01]  /*0c80*/  IMAD.IADD R4, R2, 0x1, R3 ;  /* 0x0000000102047824 */ /* 0x000fe200078e0203 */
[----:B0-----:R-:W-:Y:S01]  /*0c90*/  @!P1 LEA R7, R10, R7, 0x18 ;  /* 0x000000070a079211 */ /* 0x001fe200078ec0ff */
[----:B------:R-:W-:Y:S01]  /*0ca0*/  VIADD R2, R8, 0x8 ;  /* 0x0000000808027836 */ /* 0x000fe20000000000 */
[----:B------:R-:W-:-:S02]  /*0cb0*/  @!P1 LOP3.LUT R6, R6, 0x7c, RZ, 0xc0, !PT ;  /* 0x0000007c06069812 */ /* 0x000fc400078ec0ff */
[----:B------:R-:W0:Y:S03]  /*0cc0*/  SHFL.DOWN PT, R3, R4, 0x4, R5 ;  /* 0x0880000004037989 */ /* 0x000e2600000e0005 */
[----:B------:R-:W-:Y:S01]  /*0cd0*/  @!P1 IMAD.IADD R6, R6, 0x1, R7 ;  /* 0x0000000106069824 */ /* 0x000fe200078e0207 */
[----:B0-----:R-:W-:Y:S02]  /*0ce0*/  SEL R3, R3, RZ, !P0 ;  /* 0x000000ff03037207 */ /* 0x001fe40004000000 */
[----:B------:R-:W-:-:S03]  /*0cf0*/  ISETP.GT.AND P0, PT, R2, R5, PT ;  /* 0x000000050200720c */ /* 0x000fc60003f04270 */
[----:B------:R-:W-:Y:S02]  /*0d00*/  IMAD.IADD R0, R4, 0x1, R3 ;  /* 0x0000000104007824 */ /* 0x000fe400078e0203 */
[----:B------:R-:W-:-:S03]  /*0d10*/  VIADD R4, R8, 0x10 ;  /* 0x0000001008047836 */ /* 0x000fc60000000000 */
[----:B------:R-:W0:Y:S02]  /*0d20*/  SHFL.DOWN PT, R3, R0, 0x8, R5 ;  /* 0x0900000000037989 */ /* 0x000e2400000e0005 */
[----:B0-----:R-:W-:Y:S02]  /*0d30*/  SEL R3, R3, RZ, !P0 ;  /* 0x000000ff03037207 */ /* 0x001fe40004000000 */
[----:B------:R-:W-:-:S03]  /*0d40*/  ISETP.GT.AND P0, PT, R4, R5, PT ;  /* 0x000000050400720c */ /* 0x000fc60003f04270 */
[----:B------:R-:W-:-:S05]  /*0d50*/  IMAD.IADD R2, R0, 0x1, R3 ;  /* 0x0000000100027824 */ /* 0x000fca00078e0203 */
[----:B------:R-:W0:Y:S02]  /*0d60*/  SHFL.DOWN PT, R3, R2, 0x10, R5 ;  /* 0x0a00000002037989 */ /* 0x000e2400000e0005 */
[----:B0-----:R-:W-:Y:S02]  /*0d70*/  SEL R3, R3, RZ, !P0 ;  /* 0x000000ff03037207 */ /* 0x001fe40004000000 */
[----:B------:R-:W-:-:S03]  /*0d80*/  ISETP.NE.AND P0, PT, R9, RZ, PT ;  /* 0x000000ff0900720c */ /* 0x000fc60003f05270 */
[----:B------:R-:W-:-:S05]  /*0d90*/  IMAD.IADD R3, R2, 0x1, R3 ;  /* 0x0000000102037824 */ /* 0x000fca00078e0203 */
[----:B------:R4:W-:Y:S01]  /*0da0*/  @!P1 STS [R6+0x8], R3 ;  /* 0x0000080306009388 */ /* 0x0009e20000000800 */
[----:B------:R-:W-:Y:S06]  /*0db0*/  BAR.SYNC.DEFER_BLOCKING 0x0 ;  /* 0x0000000000007b1d */ /* 0x000fec0000010000 */
[----:B------:R-:W-:Y:S05]  /*0dc0*/  @P0 BRA `(.L_x_19) ;  /* 0x0000002800d80947 */ /* 0x000fea0003800000 */
[----:B------:R-:W0:Y:S01]  /*0dd0*/  S2UR UR5, SR_CgaCtaId ;  /* 0x00000000000579c3 */ /* 0x000e220000008800 */
[----:B------:R-:W-:Y:S01]  /*0de0*/  UMOV UR4, 0x400 ;  /* 0x0000040000047882 */ /* 0x000fe20000000000 */
[C---:B------:R-:W-:Y:S02]  /*0df0*/  ISETP.GT.AND P2, PT, R20.reuse, 0x40, PT ;  /* 0x000000401400780c */ /* 0x040fe40003f44270 */
[C---:B------:R-:W-:Y:S02]  /*0e00*/  ISETP.GT.AND P1, PT, R20.reuse, 0x20, PT ;  /* 0x000000201400780c */ /* 0x040fe40003f24270 */
[----:B------:R-:W-:Y:S01]  /*0e10*/  ISETP.GT.AND P3, PT, R20, 0x80, PT ;  /* 0x000000801400780c */ /* 0x000fe20003f64270 */
[----:B0-----:R-:W-:-:S09]  /*0e20*/  ULEA UR4, UR5, UR4, 0x18 ;  /* 0x0000000405047291 */ /* 0x001fd2000f8ec0ff */
[----:B----4-:R-:W0:Y:S04]  /*0e30*/  LDS.128 R4, [UR4+0x10] ;  /* 0x00001004ff047984 */ /* 0x010e280008000c00 */
[----:B------:R-:W1:Y:S04]  /*0e40*/  LDS R0, [UR4+0xc] ;  /* 0x00000c04ff007984 */ /* 0x000e680008000800 */
[----:B------:R-:W2:Y:S01]  /*0e50*/  LDS.64 R8, [UR4+0x20] ;  /* 0x00002004ff087984 */ /* 0x000ea20008000a00 */
[----:B0-----:R-:W-:Y:S02]  /*0e60*/  SEL R4, R4, RZ, P2 ;  /* 0x000000ff04047207 */ /* 0x001fe40001000000 */
[----:B------:R-:W-:-:S02]  /*0e70*/  ISETP.GT.AND P2, PT, R20, 0x60, PT ;  /* 0x000000601400780c */ /* 0x000fc40003f44270 */
[----:B-1----:R-:W-:Y:S02]  /*0e80*/  SEL R0, R0, RZ, P1 ;  /* 0x000000ff00007207 */ /* 0x002fe40000800000 */
[----:B------:R-:W-:Y:S02]  /*0e90*/  SEL R5, R5, RZ, P2 ;  /* 0x000000ff05057207 */ /* 0x000fe40001000000 */
[----:B------:R-:W-:Y:S02]  /*0ea0*/  IADD3 R0, PT, PT, R4, R0, R3 ;  /* 0x0000000004007210 */ /* 0x000fe40007ffe003 */
[----:B------:R-:W-:Y:S02]  /*0eb0*/  ISETP.GT.AND P1, PT, R20, 0xa0, PT ;  /* 0x000000a01400780c */ /* 0x000fe40003f24270 */
[----:B------:R-:W-:Y:S02]  /*0ec0*/  SEL R6, R6, RZ, P3 ;  /* 0x000000ff06067207 */ /* 0x000fe40001800000 */
[----:B------:R-:W-:-:S02]  /*0ed0*/  ISETP.GT.AND P2, PT, R20, 0xc0, PT ;  /* 0x000000c01400780c */ /* 0x000fc40003f44270 */
[----:B------:R-:W-:Y:S02]  /*0ee0*/  ISETP.GT.AND P3, PT, R20, 0xe0, PT ;  /* 0x000000e01400780c */ /* 0x000fe40003f64270 */
[----:B------:R-:W-:Y:S02]  /*0ef0*/  SEL R7, R7, RZ, P1 ;  /* 0x000000ff07077207 */ /* 0x000fe40000800000 */
[----:B------:R-:W-:Y:S02]  /*0f00*/  IADD3 R0, PT, PT, R6, R0, R5 ;  /* 0x0000000006007210 */ /* 0x000fe40007ffe005 */
[----:B--2---:R-:W-:Y:S02]  /*0f10*/  SEL R8, R8, RZ, P2 ;  /* 0x000000ff08087207 */ /* 0x004fe40001000000 */
[----:B------:R-:W-:Y:S02]  /*0f20*/  SEL R9, R9, RZ, P3 ;  /* 0x000000ff09097207 */ /* 0x000fe40001800000 */
[----:B------:R-:W-:-:S05]  /*0f30*/  IADD3 R0, PT, PT, R8, R0, R7 ;  /* 0x0000000008007210 */ /* 0x000fca0007ffe007 */
[----:B------:R-:W-:Y:S01]  /*0f40*/  IMAD.IADD R3, R0, 0x1, R9 ;  /* 0x0000000100037824 */ /* 0x000fe200078e0209 */
[----:B------:R-:W-:Y:S06]  /*0f50*/  BRA `(.L_x_19) ;  /* 0x0000002800747947 */ /* 0x000fec0003800000 */
.L_x_5:
[----:B------:R-:W0:Y:S01]  /*0f60*/  S2R R0, SR_TID.X ;  /* 0x0000000000007919 */ /* 0x000e220000002100 */
[----:B------:R-:W1:Y:S01]  /*0f70*/  LDC.64 R2, c[0x0][0x380] ;  /* 0x0000e000ff027b82 */ /* 0x000e620000000a00 */
[----:B0-----:R-:W-:-:S04]  /*0f80*/  IMAD.SHL.U32 R5, R0, 0x4, RZ ;  /* 0x0000000400057824 */ /* 0x001fc800078e00ff */
[----:B-1----:R-:W-:-:S05]  /*0f90*/  IMAD.WIDE.U32 R2, R5, 0x4, R2 ;  /* 0x0000000405027825 */ /* 0x002fca00078e0002 */
[----:B------:R-:W2:Y:S04]  /*0fa0*/  LDG.E.128.CONSTANT R4, desc[UR6][R2.64] ;  /* 0x0000000602047981 */ /* 0x000ea8000c1e9d00 */
[----:B------:R-:W3:Y:S04]  /*0fb0*/  LDG.E.128.CONSTANT R8, desc[UR6][R2.64+0x1000] ;  /* 0x0010000602087981 */ /* 0x000ee8000c1e9d00 */
[----:B------:R-:W4:Y:S04]  /*0fc0*/  LDG.E.128.CONSTANT R12, desc[UR6][R2.64+0x2000] ;  /* 0x00200006020c7981 */ /* 0x000f28000c1e9d00 */
[----:B------:R-:W5:Y:S01]  /*0fd0*/  LDG.E.128.CONSTANT R16, desc[UR6][R2.64+0x3000] ;  /* 0x0030000602107981 */ /* 0x000f62000c1e9d00 */
[----:B------:R-:W-:Y:S01]  /*0fe0*/  ISETP.GE.U32.AND P0, PT, R20, 0x2000, PT ;  /* 0x000020001400780c */ /* 0x000fe20003f06070 */
[----:B------:R-:W-:Y:S01]  /*0ff0*/  IMAD.MOV.U32 R23, RZ, RZ, 0x1000 ;  /* 0x00001000ff177424 */ /* 0x000fe200078e00ff */
[----:B--2---:R-:W-:-:S04]  /*1000*/  IADD3 R5, PT, PT, R6, R5, R4 ;  /* 0x0000000506057210 */ /* 0x004fc80007ffe004 */
[----:B---3--:R-:W-:-:S04]  /*1010*/  IADD3 R5, PT, PT, R8, R7, R5 ;  /* 0x0000000708057210 */ /* 0x008fc80007ffe005 */
[----:B------:R-:W-:-:S04]  /*1020*/  IADD3 R5, PT, PT, R10, R9, R5 ;  /* 0x000000090a057210 */ /* 0x000fc80007ffe005 */
[----:B----4-:R-:W-:-:S04]  /*1030*/  IADD3 R5, PT, PT, R12, R11, R5 ;  /* 0x0000000b0c057210 */ /* 0x010fc80007ffe005 */
[----:B------:R-:W-:-:S04]  /*1040*/  IADD3 R5, PT, PT, R14, R13, R5 ;  /* 0x0000000d0e057210 */ /* 0x000fc80007ffe005 */
[----:B-----5:R-:W-:-:S04]  /*1050*/  IADD3 R5, PT, PT, R16, R15, R5 ;  /* 0x0000000f10057210 */ /* 0x020fc80007ffe005 */
[----:B------:R-:W-:-:S05]  /*1060*/  IADD3 R5, PT, PT, R18, R17, R5 ;  /* 0x0000001112057210 */ /* 0x000fca0007ffe005 */
[----:B------:R-:W-:Y:S01]  /*1070*/  IMAD.IADD R21, R19, 0x1, R5 ;  /* 0x0000000113157824 */ /* 0x000fe200078e0205 */
[----:B------:R-:W-:Y:S06]  /*1080*/  @!P0 BRA `(.L_x_20) ;  /* 0x00000000005c8947 */ /* 0x000fec0003800000 */
[----:B------:R-:W0:Y:S01]  /*1090*/  LDC R24, c[0x0][0x390] ;  /* 0x0000e400ff187b82 */ /* 0x000e220000000800 */
[----:B------:R-:W-:Y:S02]  /*10a0*/  VIADD R22, R20, 0xfffff000 ;  /* 0xfffff00014167836 */ /* 0x000fe40000000000 */
[----:B------:R-:W-:-:S07]  /*10b0*/  IMAD.MOV.U32 R23, RZ, RZ, 0x1000 ;  /* 0x00001000ff177424 */ /* 0x000fce00078e00ff */
.L_x_22:
[----:B------:R-:W-:-:S05]  /*10c0*/  IMAD.WIDE R26, R23, 0x4, R2 ;  /* 0x00000004171a7825 */ /* 0x000fca00078e0202 */
[----:B------:R-:W2:Y:S04]  /*10d0*/  LDG.E.128.CONSTANT R12, desc[UR6][R26.64] ;  /* 0x000000061a0c7981 */ /* 0x000ea8000c1e9d00 */
[----:B------:R-:W3:Y:S04]  /*10e0*/  LDG.E.128.CONSTANT R16, desc[UR6][R26.64+0x1000] ;  /* 0x001000061a107981 */ /* 0x000ee8000c1e9d00 */
[----:B------:R-:W4:Y:S04]  /*10f0*/  LDG.E.128.CONSTANT R4, desc[UR6][R26.64+0x2000] ;  /* 0x002000061a047981 */ /* 0x000f28000c1e9d00 */
[----:B------:R-:W5:Y:S01]  /*1100*/  LDG.E.128.CONSTANT R8, desc[UR6][R26.64+0x3000] ;  /* 0x003000061a087981 */ /* 0x000f62000c1e9d00 */
[----:B0-----:R-:W-:Y:S01]  /*1110*/  IMAD.MOV.U32 R20, RZ, RZ, R24 ;  /* 0x000000ffff147224 */ /* 0x001fe200078e0018 */
[----:B--2---:R-:W-:-:S04]  /*1120*/  IADD3 R13, PT, PT, R13, R12, R21 ;  /* 0x0000000c0d0d7210 */ /* 0x004fc80007ffe015 */
[----:B------:R-:W-:-:S04]  /*1130*/  IADD3 R13, PT, PT, R15, R14, R13 ;  /* 0x0000000e0f0d7210 */ /* 0x000fc80007ffe00d */
[----:B---3--:R-:W-:-:S04]  /*1140*/  IADD3 R13, PT, PT, R17, R16, R13 ;  /* 0x00000010110d7210 */ /* 0x008fc80007ffe00d */
[----:B------:R-:W-:-:S04]  /*1150*/  IADD3 R13, PT, PT, R19, R18, R13 ;  /* 0x00000012130d7210 */ /* 0x000fc80007ffe00d */
[----:B----4-:R-:W-:Y:S01]  /*1160*/  IADD3 R13, PT, PT, R5, R4, R13 ;  /* 0x00000004050d7210 */ /* 0x010fe20007ffe00d */
[----:B------:R-:W-:-:S03]  /*1170*/  IMAD.IADD R4, R20, 0x1, -R23 ;  /* 0x0000000114047824 */ /* 0x000fc600078e0a17 */
[----:B------:R-:W-:Y:S02]  /*1180*/  IADD3 R13, PT, PT, R7, R6, R13 ;  /* 0x00000006070d7210 */ /* 0x000fe40007ffe00d */
[----:B------:R-:W-:Y:S02]  /*1190*/  ISETP.GE.AND P0, PT, R4, 0x1000, PT ;  /* 0x000010000400780c */ /* 0x000fe40003f06270 */
[----:B-----5:R-:W-:-:S04]  /*11a0*/  IADD3 R13, PT, PT, R9, R8, R13 ;  /* 0x00000008090d7210 */ /* 0x020fc80007ffe00d */
[----:B------:R-:W-:-:S07]  /*11b0*/  IADD3 R21, PT, PT, R11, R10, R13 ;  /* 0x0000000a0b157210 */ /* 0x000fce0007ffe00d */
[----:B------:R-:W-:Y:S05]  /*11c0*/  @!P0 BRA `(.L_x_21) ;  /* 0x0000000400fc8947 */ /* 0x000fea0003800000 */
[----:B------:R-:W-:-:S05]  /*11d0*/  VIADD R23, R23, 0x1000 ;  /* 0x0000100017177836 */ /* 0x000fca0000000000 */
[----:B------:R-:W-:-:S13]  /*11e0*/  ISETP.GT.AND P0, PT, R23, R22, PT ;  /* 0x000000161700720c */ /* 0x000fda0003f04270 */
[----:B------:R-:W-:Y:S05]  /*11f0*/  @!P0 BRA `(.L_x_22) ;  /* 0xfffffffc00b08947 */ /* 0x000fea000383ffff */
.L_x_20:
[----:B------:R-:W-:-:S13]  /*1200*/  ISETP.GE.AND P0, PT, R23, R20, PT ;  /* 0x000000141700720c */ /* 0x000fda0003f06270 */
[----:B------:R-:W-:Y:S05]  /*1210*/  @P0 BRA `(.L_x_21) ;  /* 0x0000000400e80947 */ /* 0x000fea0003800000 */
[----:B------:R-:W-:Y:S01]  /*1220*/  IMAD.IADD R9, R20, 0x1, -R23 ;  /* 0x0000000114097824 */ /* 0x000fe200078e0a17 */
[----:B------:R-:W-:Y:S04]  /*1230*/  BSSY.RECONVERGENT B1, `(.L_x_21) ;  /* 0x0000078000017945 */ /* 0x000fe80003800200 */
[----:B------:R-:W-:-:S13]  /*1240*/  ISETP.GE.AND P0, PT, R0, R9, PT ;  /* 0x000000090000720c */ /* 0x000fda0003f06270 */
[----:B------:R-:W-:Y:S05]  /*1250*/  @P0 BRA `(.L_x_23) ;  /* 0x0000000400d40947 */ /* 0x000fea0003800000 */
[----:B------:R-:W-:Y:S01]  /*1260*/  LOP3.LUT R2, RZ, R0, RZ, 0x33, !PT ;  /* 0x00000000ff027212 */ /* 0x000fe200078e33ff */
[----:B------:R-:W-:Y:S01]  /*1270*/  BSSY.RECONVERGENT B2, `(.L_x_24) ;  /* 0x0000015000027945 */ /* 0x000fe20003800200 */
[----:B------:R-:W-:Y:S02]  /*1280*/  IMAD.MOV.U32 R8, RZ, RZ, R0 ;  /* 0x000000ffff087224 */ /* 0x000fe400078e0000 */
[----:B------:R-:W-:-:S04]  /*1290*/  IADD3 R2, PT, PT, -R23, R20, R2 ;  /* 0x0000001417027210 */ /* 0x000fc80007ffe102 */
[C---:B------:R-:W-:Y:S02]  /*12a0*/  LOP3.LUT R3, R2.reuse, 0x300, RZ, 0xc0, !PT ;  /* 0x0000030002037812 */ /* 0x040fe400078ec0ff */
[----:B------:R-:W-:Y:S02]  /*12b0*/  ISETP.GE.U32.AND P1, PT, R2, 0x300, PT ;  /* 0x000003000200780c */ /* 0x000fe40003f26070 */
[----:B------:R-:W-:-:S13]  /*12c0*/  ISETP.NE.AND P0, PT, R3, 0x300, PT ;  /* 0x000003000300780c */ /* 0x000fda0003f05270 */
[----:B------:R-:W-:Y:S05]  /*12d0*/  @!P0 BRA `(.L_x_25) ;  /* 0x0000000000388947 */ /* 0x000fea0003800000 */
[----:B------:R-:W0:Y:S01]  /*12e0*/  LDC.64 R4, c[0x0][0x380] ;  /* 0x0000e000ff047b82 */ /* 0x000e220000000a00 */
[----:B------:R-:W-:Y:S01]  /*12f0*/  LEA.HI R2, R2, 0x1, RZ, 0x18 ;  /* 0x0000000102027811 */ /* 0x000fe200078fc0ff */
[----:B------:R-:W-:Y:S02]  /*1300*/  IMAD.IADD R7, R0, 0x1, R23 ;  /* 0x0000000100077824 */ /* 0x000fe400078e0217 */
[----:B------:R-:W-:Y:S01]  /*1310*/  IMAD.MOV.U32 R8, RZ, RZ, R0 ;  /* 0x000000ffff087224 */ /* 0x000fe200078e0000 */
[----:B------:R-:W-:-:S05]  /*1320*/  LOP3.LUT R2, R2, 0x3, RZ, 0xc0, !PT ;  /* 0x0000000302027812 */ /* 0x000fca00078ec0ff */
[----:B------:R-:W-:-:S07]  /*1330*/  IMAD.MOV R6, RZ, RZ, -R2 ;  /* 0x000000ffff067224 */ /* 0x000fce00078e0a02 */
.L_x_26:
[----:B0-----:R-:W-:-:S06]  /*1340*/  IMAD.WIDE.U32 R2, R7, 0x4, R4 ;  /* 0x0000000407027825 */ /* 0x001fcc00078e0004 */
[----:B------:R-:W2:Y:S01]  /*1350*/  LDG.E.CONSTANT R2, desc[UR6][R2.64] ;  /* 0x0000000602027981 */ /* 0x000ea2000c1e9900 */
[----:B------:R-:W-:Y:S02]  /*1360*/  VIADD R6, R6, 0x1 ;  /* 0x0000000106067836 */ /* 0x000fe40000000000 */
[----:B------:R-:W-:Y:S02]  /*1370*/  VIADD R8, R8, 0x100 ;  /* 0x0000010008087836 */ /* 0x000fe40000000000 */
[----:B------:R-:W-:Y:S01]  /*1380*/  VIADD R7, R7, 0x100 ;  /* 0x0000010007077836 */ /* 0x000fe20000000000 */
[----:B------:R-:W-:Y:S01]  /*1390*/  ISETP.NE.AND P0, PT, R6, RZ, PT ;  /* 0x000000ff0600720c */ /* 0x000fe20003f05270 */
[----:B--2---:R-:W-:-:S12]  /*13a0*/  IMAD.IADD R21, R2, 0x1, R21 ;  /* 0x0000000102157824 */ /* 0x004fd800078e0215 */
[----:B------:R-:W-:Y:S05]  /*13b0*/  @P0 BRA `(.L_x_26) ;  /* 0xfffffffc00e00947 */ /* 0x000fea000383ffff */
.L_x_25:
[----:B------:R-:W-:Y:S05]  /*13c0*/  BSYNC.RECONVERGENT B2 ;  /* 0x0000000000027941 */ /* 0x000fea0003800200 */
.L_x_24:
[----:B------:R-:W-:Y:S05]  /*13d0*/  @!P1 BRA `(.L_x_23) ;  /* 0x0000000400749947 */ /* 0x000fea0003800000 */
[----:B------:R-:W0:Y:S01]  /*13e0*/  LDCU.64 UR4, c[0x0][0x380] ;  /* 0x00007000ff0477ac */ /* 0x000e220008000a00 */
[----:B------:R-:W-:Y:S01]  /*13f0*/  IMAD.IADD R5, R9, 0x1, -R8 ;  /* 0x0000000109057824 */ /* 0x000fe200078e0a08 */
[C---:B------:R-:W-:Y:S01]  /*1400*/  IADD3 R3, P0, PT, R8.reuse, R23, RZ ;  /* 0x0000001708037210 */ /* 0x040fe20007f1e0ff */
[----:B------:R-:W-:Y:S01]  /*1410*/  BSSY.RECONVERGENT B2, `(.L_x_27) ;  /* 0x0000033000027945 */ /* 0x000fe20003800200 */
[----:B------:R-:W-:Y:S02]  /*1420*/  IMAD.IADD R23, R8, 0x1, R23 ;  /* 0x0000000108177824 */ /* 0x000fe400078e0217 */
[----:B------:R-:W-:Y:S01]  /*1430*/  ISETP.GT.AND P1, PT, R5, 0xc00, PT ;  /* 0x00000c000500780c */ /* 0x000fe20003f24270 */
[----:B------:R-:W-:Y:S01]  /*1440*/  IMAD.X R4, RZ, RZ, RZ, P0 ;  /* 0x000000ffff047224 */ /* 0x000fe200000e06ff */
[----:B0-----:R-:W-:-:S04]  /*1450*/  LEA R2, P0, R3, UR4, 0x2 ;  /* 0x0000000403027c11 */ /* 0x001fc8000f8010ff */
[----:B------:R-:W-:Y:S02]  /*1460*/  LEA.HI.X R3, R3, UR5, R4, 0x2, P0 ;  /* 0x0000000503037c11 */ /* 0x000fe400080f1404 */
[----:B------:R-:W-:-:S05]  /*1470*/  IADD3 R2, P0, PT, R2, 0x800, RZ ;  /* 0x0000080002027810 */ /* 0x000fca0007f1e0ff */
[----:B------:R-:W-:Y:S01]  /*1480*/  IMAD.X R3, RZ, RZ, R3, P0 ;  /* 0x000000ffff037224 */ /* 0x000fe200000e0603 */
[----:B------:R-:W-:Y:S01]  /*1490*/  PLOP3.LUT P0, PT, PT, PT, PT, 0x80, 0x8 ;  /* 0x000000000008781c */ /* 0x000fe20003f0f070 */
[----:B------:R-:W-:-:S12]  /*14a0*/  @!P1 BRA `(.L_x_28) ;  /* 0x0000000000a49947 */ /* 0x000fd80003800000 */
[----:B------:R-:W-:Y:S01]  /*14b0*/  PLOP3.LUT P0, PT, PT, PT, PT, 0x8, 0x80 ;  /* 0x000000000080781c */ /* 0x000fe20003f0e170 */
[----:B------:R-:W-:-:S12]  /*14c0*/  VIADD R11, R9, 0xfffff400 ;  /* 0xfffff400090b7836 */ /* 0x000fd80000000000 */
.L_x_29:
[----:B------:R-:W0:Y:S01]  /*14d0*/  LDC.64 R4, c[0x0][0x380] ;  /* 0x0000e000ff047b82 */ /* 0x000e220000000a00 */
[C---:B------:R-:W-:Y:S01]  /*14e0*/  VIADD R27, R23.reuse, 0x400 ;  /* 0x00000400171b7836 */ /* 0x040fe20000000000 */
[----:B------:R-:W2:Y:S01]  /*14f0*/  LDG.E.CONSTANT R12, desc[UR6][R2.64+-0x400] ;  /* 0xfffc0006020c7981 */ /* 0x000ea2000c1e9900 */
[----:B------:R-:W-:-:S03]  /*1500*/  VIADD R7, R23, 0x800 ;  /* 0x0000080017077836 */ /* 0x000fc60000000000 */
[----:B------:R-:W3:Y:S04]  /*1510*/  LDG.E.CONSTANT R18, desc[UR6][R2.64] ;  /* 0x0000000602127981 */ /* 0x000ee8000c1e9900 */
[----:B------:R-:W3:Y:S04]  /*1520*/  LDG.E.CONSTANT R17, desc[UR6][R2.64+0x400] ;  /* 0x0004000602117981 */ /* 0x000ee8000c1e9900 */
[----:B------:R-:W4:Y:S01]  /*1530*/  LDG.E.CONSTANT R15, desc[UR6][R2.64+0xc00] ;  /* 0x000c0006020f7981 */ /* 0x000f22000c1e9900 */
[----:B------:R-:W-:-:S03]  /*1540*/  VIADD R29, R23, 0xc00 ;  /* 0x00000c00171d7836 */ /* 0x000fc60000000000 */
[----:B------:R-:W5:Y:S04]  /*1550*/  LDG.E.CONSTANT R14, desc[UR6][R2.64+0x1000] ;  /* 0x00100006020e7981 */ /* 0x000f68000c1e9900 */
[----:B------:R-:W5:Y:S01]  /*1560*/  LDG.E.CONSTANT R13, desc[UR6][R2.64+0x1400] ;  /* 0x00140006020d7981 */ /* 0x000f62000c1e9900 */
[----:B0-----:R-:W-:-:S03]  /*1570*/  IMAD.WIDE.U32 R24, R23, 0x4, R4 ;  /* 0x0000000417187825 */ /* 0x001fc600078e0004 */
[----:B------:R-:W5:Y:S04]  /*1580*/  LDG.E.CONSTANT R19, desc[UR6][R2.64+0x1c00] ;  /* 0x001c000602137981 */ /* 0x000f68000c1e9900 */
[----:B------:R-:W2:Y:S01]  /*1590*/  LDG.E.CONSTANT R10, desc[UR6][R24.64] ;  /* 0x00000006180a7981 */ /* 0x000ea2000c1e9900 */
[----:B------:R-:W-:-:S03]  /*15a0*/  IMAD.WIDE.U32 R26, R27, 0x4, R4 ;  /* 0x000000041b1a7825 */ /* 0x000fc600078e0004 */
[----:B------:R-:W5:Y:S01]  /*15b0*/  LDG.E.CONSTANT R20, desc[UR6][R2.64+0x2400] ;  /* 0x0024000602147981 */ /* 0x000f62000c1e9900 */
[----:B------:R-:W-:-:S03]  /*15c0*/  IMAD.WIDE.U32 R6, R7, 0x4, R4 ;  /* 0x0000000407067825 */ /* 0x000fc600078e0004 */
[----:B------:R-:W4:Y:S01]  /*15d0*/  LDG.E.CONSTANT R16, desc[UR6][R26.64] ;  /* 0x000000061a107981 */ /* 0x000f22000c1e9900 */
[----:B------:R-:W-:-:S03]  /*15e0*/  IMAD.WIDE.U32 R4, R29, 0x4, R4 ;  /* 0x000000041d047825 */ /* 0x000fc600078e0004 */
[----:B------:R-:W5:Y:S04]  /*15f0*/  LDG.E.CONSTANT R6, desc[UR6][R6.64] ;  /* 0x0000000606067981 */ /* 0x000f68000c1e9900 */
[----:B------:R-:W5:Y:S04]  /*1600*/  LDG.E.CONSTANT R25, desc[UR6][R2.64+0x2000] ;  /* 0x0020000602197981 */ /* 0x000f68000c1e9900 */
[----:B------:R0:W5:Y:S04]  /*1610*/  LDG.E.CONSTANT R5, desc[UR6][R4.64] ;  /* 0x0000000604057981 */ /* 0x000168000c1e9900 */
[----:B------:R-:W5:Y:S04]  /*1620*/  LDG.E.CONSTANT R24, desc[UR6][R2.64+0x2c00] ;  /* 0x002c000602187981 */ /* 0x000f68000c1e9900 */
[----:B------:R-:W5:Y:S04]  /*1630*/  LDG.E.CONSTANT R27, desc[UR6][R2.64+0x3000] ;  /* 0x00300006021b7981 */ /* 0x000f68000c1e9900 */
[----:B------:R1:W5:Y:S01]  /*1640*/  LDG.E.CONSTANT R22, desc[UR6][R2.64+0x3400] ;  /* 0x0034000602167981 */ /* 0x000362000c1e9900 */
[----:B------:R-:W-:-:S05]  /*1650*/  VIADD R8, R8, 0x1000 ;  /* 0x0000100008087836 */ /* 0x000fca0000000000 */
[----:B------:R-:W-:Y:S02]  /*1660*/  ISETP.GE.AND P1, PT, R8, R11, PT ;  /* 0x0000000b0800720c */ /* 0x000fe40003f26270 */
[----:B0-----:R-:W-:Y:S01]  /*1670*/  IADD3 R4, P2, PT, R2, 0x4000, RZ ;  /* 0x0000400002047810 */ /* 0x001fe20007f5e0ff */
[----:B------:R-:W-:-:S04]  /*1680*/  VIADD R23, R23, 0x1000 ;  /* 0x0000100017177836 */ /* 0x000fc80000000000 */
[----:B-1----:R-:W-:Y:S02]  /*1690*/  IMAD.X R3, RZ, RZ, R3, P2 ;  /* 0x000000ffff037224 */ /* 0x002fe400010e0603 */
[----:B------:R-:W-:Y:S01]  /*16a0*/  IMAD.MOV.U32 R2, RZ, RZ, R4 ;  /* 0x000000ffff027224 */ /* 0x000fe200078e0004 */
[----:B--2---:R-:W-:-:S04]  /*16b0*/  IADD3 R10, PT, PT, R12, R10, R21 ;  /* 0x0000000a0c0a7210 */ /* 0x004fc80007ffe015 */
[----:B---3--:R-:W-:-:S04]  /*16c0*/  IADD3 R10, PT, PT, R17, R18, R10 ;  /* 0x00000012110a7210 */ /* 0x008fc80007ffe00a */
[----:B----4-:R-:W-:-:S04]  /*16d0*/  IADD3 R10, PT, PT, R15, R16, R10 ;  /* 0x000000100f0a7210 */ /* 0x010fc80007ffe00a */
[----:B-----5:R-:W-:-:S04]  /*16e0*/  IADD3 R10, PT, PT, R13, R14, R10 ;  /* 0x0000000e0d0a7210 */ /* 0x020fc80007ffe00a */
[----:B------:R-:W-:-:S04]  /*16f0*/  IADD3 R6, PT, PT, R19, R6, R10 ;  /* 0x0000000613067210 */ /* 0x000fc80007ffe00a */
[----:B------:R-:W-:-:S04]  /*1700*/  IADD3 R6, PT, PT, R20, R25, R6 ;  /* 0x0000001914067210 */ /* 0x000fc80007ffe006 */
[----:B------:R-:W-:-:S04]  /*1710*/  IADD3 R5, PT, PT, R24, R5, R6 ;  /* 0x0000000518057210 */ /* 0x000fc80007ffe006 */
[----:B------:R-:W-:Y:S01]  /*1720*/  IADD3 R21, PT, PT, R22, R27, R5 ;  /* 0x0000001b16157210 */ /* 0x000fe20007ffe005 */
[----:B------:R-:W-:Y:S06]  /*1730*/  @!P1 BRA `(.L_x_29) ;  /* 0xfffffffc00649947 */ /* 0x000fec000383ffff */
.L_x_28:
[----:B------:R-:W-:Y:S05]  /*1740*/  BSYNC.RECONVERGENT B2 ;  /* 0x0000000000027941 */ /* 0x000fea0003800200 */
.L_x_27:
[----:B------:R-:W-:Y:S01]  /*1750*/  IMAD.IADD R4, R9, 0x1, -R8 ;  /* 0x0000000109047824 */ /* 0x000fe200078e0a08 */
[----:B------:R-:W-:Y:S04]  /*1760*/  BSSY.RECONVERGENT B2, `(.L_x_30) ;  /* 0x000001a000027945 */ /* 0x000fe80003800200 */
[----:B------:R-:W-:-:S13]  /*1770*/  ISETP.GT.AND P1, PT, R4, 0x400, PT ;  /* 0x000004000400780c */ /* 0x000fda0003f24270 */
[----:B------:R-:W-:Y:S05]  /*1780*/  @!P1 BRA `(.L_x_31) ;  /* 0x00000000005c9947 */ /* 0x000fea0003800000 */
[----:B------:R-:W0:Y:S01]  /*1790*/  LDC.64 R6, c[0x0][0x380] ;  /* 0x0000e000ff067b82 */ /* 0x000e220000000a00 */
[C---:B------:R-:W-:Y:S01]  /*17a0*/  VIADD R11, R23.reuse, 0x400 ;  /* 0x00000400170b7836 */ /* 0x040fe20000000000 */
[----:B------:R-:W2:Y:S04]  /*17b0*/  LDG.E.CONSTANT R10, desc[UR6][R2.64+-0x400] ;  /* 0xfffc0006020a7981 */ /* 0x000ea8000c1e9900 */
[----:B------:R-:W3:Y:S04]  /*17c0*/  LDG.E.CONSTANT R12, desc[UR6][R2.64+0x400] ;  /* 0x00040006020c7981 */ /* 0x000ee8000c1e9900 */
[----:B------:R-:W4:Y:S04]  /*17d0*/  LDG.E.CONSTANT R13, desc[UR6][R2.64+0xc00] ;  /* 0x000c0006020d7981 */ /* 0x000f28000c1e9900 */
[----:B------:R-:W5:Y:S04]  /*17e0*/  LDG.E.CONSTANT R15, desc[UR6][R2.64+0x1000] ;  /* 0x00100006020f7981 */ /* 0x000f68000c1e9900 */
[----:B------:R1:W5:Y:S01]  /*17f0*/  LDG.E.CONSTANT R14, desc[UR6][R2.64+0x1400] ;  /* 0x00140006020e7981 */ /* 0x000362000c1e9900 */
[----:B0-----:R-:W-:-:S04]  /*1800*/  IMAD.WIDE.U32 R4, R23, 0x4, R6 ;  /* 0x0000000417047825 */ /* 0x001fc800078e0006 */
[----:B------:R-:W-:Y:S02]  /*1810*/  IMAD.WIDE.U32 R6, R11, 0x4, R6 ;  /* 0x000000040b067825 */ /* 0x000fe400078e0006 */
[----:B------:R-:W2:Y:S04]  /*1820*/  LDG.E.CONSTANT R4, desc[UR6][R4.64] ;  /* 0x0000000604047981 */ /* 0x000ea8000c1e9900 */
[----:B------:R-:W3:Y:S04]  /*1830*/  LDG.E.CONSTANT R11, desc[UR6][R2.64] ;  /* 0x00000006020b7981 */ /* 0x000ee8000c1e9900 */
[----:B------:R-:W4:Y:S01]  /*1840*/  LDG.E.CONSTANT R7, desc[UR6][R6.64] ;  /* 0x0000000606077981 */ /* 0x000f22000c1e9900 */
[----:B------:R-:W-:Y:S01]  /*1850*/  PLOP3.LUT P0, PT, PT, PT, PT, 0x8, 0x80 ;  /* 0x000000000080781c */ /* 0x000fe20003f0e170 */
[----:B------:R-:W-:-:S02]  /*1860*/  VIADD R8, R8, 0x800 ;  /* 0x0000080008087836 */ /* 0x000fc40000000000 */
[----:B------:R-:W-:Y:S01]  /*1870*/  VIADD R23, R23, 0x800 ;  /* 0x0000080017177836 */ /* 0x000fe20000000000 */
[----:B--2---:R-:W-:Y:S02]  /*1880*/  IADD3 R10, PT, PT, R10, R4, R21 ;  /* 0x000000040a0a7210 */ /* 0x004fe40007ffe015 */
[----:B------:R-:W-:Y:S02]  /*1890*/  IADD3 R4, P1, PT, R2, 0x2000, RZ ;  /* 0x0000200002047810 */ /* 0x000fe40007f3e0ff */
[----:B---3--:R-:W-:-:S03]  /*18a0*/  IADD3 R10, PT, PT, R12, R11, R10 ;  /* 0x0000000b0c0a7210 */ /* 0x008fc60007ffe00a */
[----:B------:R-:W-:Y:S01]  /*18b0*/  IMAD.X R5, RZ, RZ, R3, P1 ;  /* 0x000000ffff057224 */ /* 0x000fe200008e0603 */
[----:B----4-:R-:W-:Y:S01]  /*18c0*/  IADD3 R10, PT, PT, R13, R7, R10 ;  /* 0x000000070d0a7210 */ /* 0x010fe20007ffe00a */
[----:B-1----:R-:W-:Y:S02]  /*18d0*/  IMAD.MOV.U32 R2, RZ, RZ, R4 ;  /* 0x000000ffff027224 */ /* 0x002fe400078e0004 */
[----:B------:R-:W-:Y:S01]  /*18e0*/  IMAD.MOV.U32 R3, RZ, RZ, R5 ;  /* 0x000000ffff037224 */ /* 0x000fe200078e0005 */
[----:B-----5:R-:W-:-:S07]  /*18f0*/  IADD3 R21, PT, PT, R14, R15, R10 ;  /* 0x0000000f0e157210 */ /* 0x020fce0007ffe00a */
.L_x_31:
[----:B------:R-:W-:Y:S05]  /*1900*/  BSYNC.RECONVERGENT B2 ;  /* 0x0000000000027941 */ /* 0x000fea0003800200 */
.L_x_30:
[----:B------:R-:W-:-:S13]  /*1910*/  ISETP.LT.OR P0, PT, R8, R9, P0 ;  /* 0x000000090800720c */ /* 0x000fda0000701670 */
[----:B------:R-:W-:Y:S05]  /*1920*/  @!P0 BRA `(.L_x_23) ;  /* 0x0000000000208947 */ /* 0x000fea0003800000 */
[----:B------:R-:W0:Y:S01]  /*1930*/  LDC.64 R4, c[0x0][0x380] ;  /* 0x0000e000ff047b82 */ /* 0x000e220000000a00 */
[----:B------:R-:W2:Y:S04]  /*1940*/  LDG.E.CONSTANT R6, desc[UR6][R2.64+-0x400] ;  /* 0xfffc000602067981 */ /* 0x000ea8000c1e9900 */
[----:B------:R-:W3:Y:S04]  /*1950*/  LDG.E.CONSTANT R7, desc[UR6][R2.64] ;  /* 0x0000000602077981 */ /* 0x000ee8000c1e9900 */
[----:B------:R-:W3:Y:S01]  /*1960*/  LDG.E.CONSTANT R8, desc[UR6][R2.64+0x400] ;  /* 0x0004000602087981 */ /* 0x000ee2000c1e9900 */
[----:B0-----:R-:W-:-:S06]  /*1970*/  IMAD.WIDE.U32 R4, R23, 0x4, R4 ;  /* 0x0000000417047825 */ /* 0x001fcc00078e0004 */
[----:B------:R-:W2:Y:S02]  /*1980*/  LDG.E.CONSTANT R4, desc[UR6][R4.64] ;  /* 0x0000000604047981 */ /* 0x000ea4000c1e9900 */
[----:B--2---:R-:W-:-:S04]  /*1990*/  IADD3 R6, PT, PT, R6, R4, R21 ;  /* 0x0000000406067210 */ /* 0x004fc80007ffe015 */
[----:B---3--:R-:W-:-:S07]  /*19a0*/  IADD3 R21, PT, PT, R8, R7, R6 ;  /* 0x0000000708157210 */ /* 0x008fce0007ffe006 */
.L_x_23:
[----:B------:R-:W-:Y:S05]  /*19b0*/  BSYNC.RECONVERGENT B1 ;  /* 0x0000000000017941 */ /* 0x000fea0003800200 */
.L_x_21:
[----:B------:R-:W0:Y:S01]  /*19c0*/  S2R R8, SR_LANEID ;  /* 0x0000000000087919 */ /* 0x000e220000000000 */
[----:B------:R-:W1:Y:S01]  /*19d0*/  SHFL.DOWN PT, R2, R21, 0x1, 0x1f ;  /* 0x08201f0015027f89 */ /* 0x000e6200000e0000 */
[C---:B0-----:R-:W-:Y:S02]  /*19e0*/  ISETP.GT.AND P0, PT, R8.reuse, 0x1e, PT ;  /* 0x0000001e0800780c */ /* 0x041fe40003f04270 */
[----:B------:R-:W-:Y:S02]  /*19f0*/  ISETP.NE.AND P1, PT, R8, RZ, PT ;  /* 0x000000ff0800720c */ /* 0x000fe40003f25270 */
[----:B-1----:R-:W-:Y:S02]  /*1a00*/  SEL R2, R2, RZ, !P0 ;  /* 0x000000ff02027207 */ /* 0x002fe40004000000 */
[----:B------:R-:W-:-:S03]  /*1a10*/  ISETP.GT.AND P0, PT, R8, 0x1d, PT ;  /* 0x0000001d0800780c */ /* 0x000fc60003f04270 */
[----:B------:R-:W-:-:S05]  /*1a20*/  IMAD.IADD R2, R2, 0x1, R21 ;  /* 0x0000000102027824 */ /* 0x000fca00078e0215 */
[----:B------:R-:W0:Y:S01]  /*1a30*/  SHFL.DOWN PT, R3, R2, 0x2, 0x1f ;  /* 0x08401f0002037f89 */ /* 0x000e2200000e0000 */
[----:B------:R-:W-:Y:S01]  /*1a40*/  @!P1 MOV R6, 0x400 ;  /* 0x0000040000069802 */ /* 0x000fe20000000f00 */
[----:B------:R-:W1:Y:S01]  /*1a50*/  @!P1 S2R R7, SR_CgaCtaId ;  /* 0x0000000000079919 */ /* 0x000e620000008800 */
[----:B0-----:R-:W-:Y:S02]  /*1a60*/  SEL R3, R3, RZ, !P0 ;  /* 0x000000ff03037207 */ /* 0x001fe40004000000 */
[----:B------:R-:W-:-:S03]  /*1a70*/  ISETP.GT.AND P0, PT, R8, 0x1b, PT ;  /* 0x0000001b0800780c */ /* 0x000fc60003f04270 */
[----:B------:R-:W-:-:S05]  /*1a80*/  IMAD.IADD R3, R2, 0x1, R3 ;  /* 0x0000000102037824 */ /* 0x000fca00078e0203 */
[----:B------:R-:W0:Y:S01]  /*1a90*/  SHFL.DOWN PT, R4, R3, 0x4, 0x1f ;  /* 0x08801f0003047f89 */ /* 0x000e2200000e0000 */
[----:B-1----:R-:W-:Y:S02]  /*1aa0*/  @!P1 LEA R6, R7, R6, 0x18 ;  /* 0x0000000607069211 */ /* 0x002fe400078ec0ff */
[----:B0-----:R-:W-:Y:S02]  /*1ab0*/  SEL R4, R4, RZ, !P0 ;  /* 0x000000ff04047207 */ /* 0x001fe40004000000 */
[----:B------:R-:W-:-:S03]  /*1ac0*/  ISETP.GT.AND P0, PT, R8, 0x17, PT ;  /* 0x000000170800780c */ /* 0x000fc60003f04270 */
[----:B------:R-:W-:Y:S01]  /*1ad0*/  IMAD.IADD R4, R3, 0x1, R4 ;  /* 0x0000000103047824 */ /* 0x000fe200078e0204 */
[----:B------:R-:W-:-:S04]  /*1ae0*/  @!P1 SHF.R.U32.HI R3, RZ, 0x3, R0 ;  /* 0x00000003ff039819 */ /* 0x000fc80000011600 */
        /* <DEDUP_REMOVED lines=13> */
[----:B------:R-:W0:Y:S01]  /*1bc0*/  S2UR UR5, SR_CgaCtaId ;  /* 0x00000000000579c3 */ /* 0x000e220000008800 */
[----:B------:R-:W-:Y:S02]  /*1bd0*/  UMOV UR4, 0x400 ;  /* 0x0000040000047882 */ /* 0x000fe40000000000 */
[----:B0-----:R-:W-:-:S09]  /*1be0*/  ULEA UR4, UR5, UR4, 0x18 ;  /* 0x0000000405047291 */ /* 0x001fd2000f8ec0ff */
[----:B------:R-:W-:Y:S04]  /*1bf0*/  LDS R0, [UR4+0xc] ;  /* 0x00000c04ff007984 */ /* 0x000fe80008000800 */
[----:B---3--:R-:W0:Y:S04]  /*1c00*/  LDS.128 R4, [UR4+0x10] ;  /* 0x00001004ff047984 */ /* 0x008e280008000c00 */
[----:B------:R-:W1:Y:S01]  /*1c10*/  LDS.64 R8, [UR4+0x20] ;  /* 0x00002004ff087984 */ /* 0x000e620008000a00 */
[----:B0-----:R-:W-:-:S04]  /*1c20*/  IADD3 R0, PT, PT, R4, R0, R3 ;  /* 0x0000000004007210 */ /* 0x001fc80007ffe003 */
[----:B------:R-:W-:-:S04]  /*1c30*/  IADD3 R0, PT, PT, R6, R0, R5 ;  /* 0x0000000006007210 */ /* 0x000fc80007ffe005 */
[----:B-1----:R-:W-:-:S05]  /*1c40*/  IADD3 R0, PT, PT, R8, R0, R7 ;  /* 0x0000000008007210 */ /* 0x002fca0007ffe007 */
[----:B------:R-:W-:Y:S01]  /*1c50*/  IMAD.IADD R3, R0, 0x1, R9 ;  /* 0x0000000100037824 */ /* 0x000fe200078e0209 */
[----:B------:R-:W-:Y:S06]  /*1c60*/  BRA `(.L_x_19) ;  /* 0x0000001c00307947 */ /* 0x000fec0003800000 */
.L_x_4:
        /* <DEDUP_REMOVED lines=12> */
.L_x_34:
[----:B------:R-:W-:Y:S05]  /*1d30*/  BSYNC.RECONVERGENT B1 ;  /* 0x0000000000017941 */ /* 0x000fea0003800200 */
.L_x_33:
        /* <DEDUP_REMOVED lines=16> */
.L_x_39:
        /* <DEDUP_REMOVED lines=9> */
.L_x_38:
[----:B------:R-:W-:Y:S05]  /*1ed0*/  BSYNC.RECONVERGENT B2 ;  /* 0x0000000000027941 */ /* 0x000fea0003800200 */
.L_x_37:
        /* <DEDUP_REMOVED lines=8> */
.L_x_42:
        /* <DEDUP_REMOVED lines=35> */
.L_x_41:
[----:B------:R-:W-:Y:S05]  /*2190*/  BSYNC.RECONVERGENT B2 ;  /* 0x0000000000027941 */ /* 0x000fea0003800200 */
.L_x_40:
        /* <DEDUP_REMOVED lines=22> */
.L_x_44:
[----:B------:R-:W-:Y:S05]  /*2300*/  BSYNC.RECONVERGENT B2 ;  /* 0x0000000000027941 */ /* 0x000fea0003800200 */
.L_x_43:
        /* <DEDUP_REMOVED lines=10> */
.L_x_36:
[----:B------:R-:W-:Y:S05]  /*23b0*/  BSYNC.RECONVERGENT B1 ;  /* 0x0000000000017941 */ /* 0x000fea0003800200 */
.L_x_35:
        /* <DEDUP_REMOVED lines=38> */
[----:B------:R-:W0:Y:S04]  /*2620*/  LDS.128 R4, [UR4+0x10] ;  /* 0x00001004ff047984 */ /* 0x000e280008000c00 */
[----:B------:R-:W1:Y:S01]  /*2630*/  LDS.64 R8, [UR4+0x20] ;  /* 0x00002004ff087984 */ /* 0x000e620008000a00 */
[----:B0-----:R-:W-:-:S04]  /*2640*/  IADD3 R0, PT, PT, R4, R0, R3 ;  /* 0x0000000004007210 */ /* 0x001fc80007ffe003 */
[----:B------:R-:W-:-:S04]  /*2650*/  IADD3 R0, PT, PT, R6, R0, R5 ;  /* 0x0000000006007210 */ /* 0x000fc80007ffe005 */
[----:B-1----:R-:W-:-:S05]  /*2660*/  IADD3 R0, PT, PT, R8, R0, R7 ;  /* 0x0000000008007210 */ /* 0x002fca0007ffe007 */
[----:B--2---:R-:W-:Y:S01]  /*2670*/  IMAD.IADD R3, R0, 0x1, R9 ;  /* 0x0000000100037824 */ /* 0x004fe200078e0209 */
[----:B------:R-:W-:Y:S06]  /*2680*/  BRA `(.L_x_19) ;  /* 0x0000001000a87947 */ /* 0x000fec0003800000 */
.L_x_45:
        /* <DEDUP_REMOVED lines=16> */
[----:B------:R-:W1:Y:S02]  /*2790*/  SHFL.DOWN PT, R2, R3, 0x2, R7 ;  /* 0x0840000003027989 */ /* 0x000e6400000e0007 */
[----:B-1----:R-:W-:Y:S02]  /*27a0*/  SEL R2, R2, RZ, !P0 ;  /* 0x000000ff02027207 */ /* 0x002fe40004000000 */
[----:B------:R-:W-:-:S03]  /*27b0*/  ISETP.GT.AND P0, PT, R8, R7, PT ;  /* 0x000000070800720c */ /* 0x000fc60003f04270 */
[----:B------:R-:W-:Y:S01]  /*27c0*/  IMAD.IADD R2, R3, 0x1, R2 ;  /* 0x0000000103027824 */ /* 0x000fe200078e0202 */
[----:B------:R-:W-:-:S04]  /*27d0*/  @!P1 SHF.R.U32.HI R3, RZ, 0x3, R9 ;  /* 0x00000003ff039819 */ /* 0x000fc80000011609 */
[----:B------:R-:W1:Y:S02]  /*27e0*/  SHFL.DOWN PT, R4, R2, 0x4, R7 ;  /* 0x0880000002047989 */ /* 0x000e6400000e0007 */
[----:B-1----:R-:W-:Y:S01]  /*27f0*/  SEL R5, R4, RZ, !P0 ;  /* 0x000000ff04057207 */ /* 0x002fe20004000000 */
[C---:B------:R-:W-:Y:S02]  /*2800*/  VIADD R4, R6.reuse, 0x8 ;  /* 0x0000000806047836 */ /* 0x040fe40000000000 */
[----:B------:R-:W-:Y:S02]  /*2810*/  VIADD R6, R6, 0x10 ;  /* 0x0000001006067836 */ /* 0x000fe40000000000 */
[----:B------:R-:W-:Y:S01]  /*2820*/  IMAD.IADD R5, R2, 0x1, R5 ;  /* 0x0000000102057824 */ /* 0x000fe200078e0205 */
[----:B------:R-:W-:Y:S02]  /*2830*/  ISETP.GT.AND P0, PT, R4, R7, PT ;  /* 0x000000070400720c */ /* 0x000fe40003f04270 */
[----:B------:R-:W-:-:S02]  /*2840*/  @!P1 MOV R4, 0x400 ;  /* 0x0000040000049802 */ /* 0x000fc40000000f00 */
[----:B------:R-:W1:Y:S02]  /*2850*/  SHFL.DOWN PT, R0, R5, 0x8, R7 ;  /* 0x0900000005007989 */ /* 0x000e6400000e0007 */
[----:B0-----:R-:W-:Y:S02]  /*2860*/  @!P1 LEA R11, R11, R4, 0x18 ;  /* 0x000000040b0b9211 */ /* 0x001fe400078ec0ff */
[----:B------:R-:W-:-:S05]  /*2870*/  @!P1 LOP3.LUT R4, R3, 0x7c, RZ, 0xc0, !PT ;  /* 0x0000007c03049812 */ /* 0x000fca00078ec0ff */
[----:B------:R-:W-:Y:S01]  /*2880*/  @!P1 IMAD.IADD R4, R4, 0x1, R11 ;  /* 0x0000000104049824 */ /* 0x000fe200078e020b */
[----:B-1----:R-:W-:Y:S02]  /*2890*/  SEL R0, R0, RZ, !P0 ;  /* 0x000000ff00007207 */ /* 0x002fe40004000000 */
        /* <DEDUP_REMOVED lines=15> */
[----:B-1----:R-:W0:Y:S04]  /*2990*/  LDS.128 R4, [UR4+0x10] ;  /* 0x00001004ff047984 */ /* 0x002e280008000c00 */
        /* <DEDUP_REMOVED lines=18> */
.L_x_32:
[----:B------:R-:W0:Y:S01]  /*2ac0*/  S2R R0, SR_TID.X ;  /* 0x0000000000007919 */ /* 0x000e220000002100 */
[----:B------:R-:W0:Y:S02]  /*2ad0*/  LDC.64 R2, c[0x0][0x380] ;  /* 0x0000e000ff027b82 */ /* 0x000e240000000a00 */
[----:B0-----:R-:W-:-:S05]  /*2ae0*/  IMAD.WIDE.U32 R2, R0, 0x4, R2 ;  /* 0x0000000400027825 */ /* 0x001fca00078e0002 */
[----:B------:R-:W2:Y:S04]  /*2af0*/  LDG.E.CONSTANT R19, desc[UR6][R2.64] ;  /* 0x0000000602137981 */ /* 0x000ea8000c1e9900 */
[----:B------:R-:W2:Y:S04]  /*2b00*/  LDG.E.CONSTANT R4, desc[UR6][R2.64+0x400] ;  /* 0x0004000602047981 */ /* 0x000ea8000c1e9900 */
[----:B------:R-:W2:Y:S04]  /*2b10*/  LDG.E.CONSTANT R5, desc[UR6][R2.64+0x800] ;  /* 0x0008000602057981 */ /* 0x000ea8000c1e9900 */
[----:B------:R-:W3:Y:S04]  /*2b20*/  LDG.E.CONSTANT R6, desc[UR6][R2.64+0xc00] ;  /* 0x000c000602067981 */ /* 0x000ee8000c1e9900 */
[----:B------:R-:W3:Y:S04]  /*2b30*/  LDG.E.CONSTANT R7, desc[UR6][R2.64+0x1000] ;  /* 0x0010000602077981 */ /* 0x000ee8000c1e9900 */
[----:B------:R-:W4:Y:S04]  /*2b40*/  LDG.E.CONSTANT R8, desc[UR6][R2.64+0x1400] ;  /* 0x0014000602087981 */ /* 0x000f28000c1e9900 */
[----:B------:R-:W4:Y:S04]  /*2b50*/  LDG.E.CONSTANT R9, desc[UR6][R2.64+0x1800] ;  /* 0x0018000602097981 */ /* 0x000f28000c1e9900 */
[----:B------:R-:W5:Y:S04]  /*2b60*/  LDG.E.CONSTANT R10, desc[UR6][R2.64+0x1c00] ;  /* 0x001c0006020a7981 */ /* 0x000f68000c1e9900 */
[----:B------:R-:W5:Y:S04]  /*2b70*/  LDG.E.CONSTANT R11, desc[UR6][R2.64+0x2000] ;  /* 0x00200006020b7981 */ /* 0x000f68000c1e9900 */
[----:B------:R-:W5:Y:S04]  /*2b80*/  LDG.E.CONSTANT R12, desc[UR6][R2.64+0x2400] ;  /* 0x00240006020c7981 */ /* 0x000f68000c1e9900 */
[----:B------:R-:W5:Y:S04]  /*2b90*/  LDG.E.CONSTANT R13, desc[UR6][R2.64+0x2800] ;  /* 0x00280006020d7981 */ /* 0x000f68000c1e9900 */
[----:B------:R-:W5:Y:S04]  /*2ba0*/  LDG.E.CONSTANT R14, desc[UR6][R2.64+0x2c00] ;  /* 0x002c0006020e7981 */ /* 0x000f68000c1e9900 */
[----:B------:R-:W5:Y:S04]  /*2bb0*/  LDG.E.CONSTANT R15, desc[UR6][R2.64+0x3000] ;  /* 0x00300006020f7981 */ /* 0x000f68000c1e9900 */
[----:B------:R-:W5:Y:S04]  /*2bc0*/  LDG.E.CONSTANT R16, desc[UR6][R2.64+0x3400] ;  /* 0x0034000602107981 */ /* 0x000f68000c1e9900 */
[----:B------:R-:W5:Y:S04]  /*2bd0*/  LDG.E.CONSTANT R17, desc[UR6][R2.64+0x3800] ;  /* 0x0038000602117981 */ /* 0x000f68000c1e9900 */
[----:B------:R-:W5:Y:S01]  /*2be0*/  LDG.E.CONSTANT R18, desc[UR6][R2.64+0x3c00] ;  /* 0x003c000602127981 */ /* 0x000f62000c1e9900 */
[----:B------:R-:W-:-:S02]  /*2bf0*/  ISETP.GE.U32.AND P0, PT, R20, 0x2000, PT ;  /* 0x000020001400780c */ /* 0x000fc40003f06070 */
[----:B--2---:R-:W-:-:S04]  /*2c00*/  IADD3 R4, PT, PT, R5, R4, R19 ;  /* 0x0000000405047210 */ /* 0x004fc80007ffe013 */
[----:B---3--:R-:W-:-:S04]  /*2c10*/  IADD3 R4, PT, PT, R7, R6, R4 ;  /* 0x0000000607047210 */ /* 0x008fc80007ffe004 */
[----:B----4-:R-:W-:-:S04]  /*2c20*/  IADD3 R4, PT, PT, R9, R8, R4 ;  /* 0x0000000809047210 */ /* 0x010fc80007ffe004 */
[----:B-----5:R-:W-:Y:S01]  /*2c30*/  IADD3 R4, PT, PT, R11, R10, R4 ;  /* 0x0000000a0b047210 */ /* 0x020fe20007ffe004 */
[----:B------:R-:W-:-:S03]  /*2c40*/  IMAD.MOV.U32 R11, RZ, RZ, 0x1000 ;  /* 0x00001000ff0b7424 */ /* 0x000fc600078e00ff */
[----:B------:R-:W-:-:S04]  /*2c50*/  IADD3 R4, PT, PT, R13, R12, R4 ;  /* 0x0000000c0d047210 */ /* 0x000fc80007ffe004 */
[----:B------:R-:W-:-:S04]  /*2c60*/  IADD3 R4, PT, PT, R15, R14, R4 ;  /* 0x0000000e0f047210 */ /* 0x000fc80007ffe004 */
[----:B------:R-:W-:-:S05]  /*2c70*/  IADD3 R17, PT, PT, R17, R16, R4 ;  /* 0x0000001011117210 */ /* 0x000fca0007ffe004 */
[----:B------:R-:W-:Y:S01]  /*2c80*/  IMAD.IADD R8, R18, 0x1, R17 ;  /* 0x0000000112087824 */ /* 0x000fe200078e0211 */
[----:B------:R-:W-:Y:S06]  /*2c90*/  @!P0 BRA `(.L_x_46) ;  /* 0x00000000008c8947 */ /* 0x000fec0003800000 */
[----:B------:R-:W0:Y:S01]  /*2ca0*/  LDC R7, c[0x0][0x390] ;  /* 0x0000e400ff077b82 */ /* 0x000e220000000800 */
[----:B------:R-:W-:Y:S02]  /*2cb0*/  VIADD R6, R20, 0xfffff000 ;  /* 0xfffff00014067836 */ /* 0x000fe40000000000 */
[----:B------:R-:W-:-:S07]  /*2cc0*/  IMAD.MOV.U32 R11, RZ, RZ, 0x1000 ;  /* 0x00001000ff0b7424 */ /* 0x000fce00078e00ff */
.L_x_48:
[----:B------:R-:W-:-:S05]  /*2cd0*/  IMAD.WIDE R4, R11, 0x4, R2 ;  /* 0x000000040b047825 */ /* 0x000fca00078e0202 */
        /* <DEDUP_REMOVED lines=16> */
[----:B--2---:R-:W-:-:S04]  /*2de0*/  IADD3 R18, PT, PT, R18, R19, R8 ;  /* 0x0000001312127210 */ /* 0x004fc80007ffe008 */
[----:B---3--:R-:W-:Y:S01]  /*2df0*/  IADD3 R18, PT, PT, R21, R20, R18 ;  /* 0x0000001415127210 */ /* 0x008fe20007ffe012 */
[----:B0-----:R-:W-:-:S04]  /*2e00*/  IMAD.MOV.U32 R20, RZ, RZ, R7 ;  /* 0x000000ffff147224 */ /* 0x001fc800078e0007 */
[----:B------:R-:W-:Y:S01]  /*2e10*/  IMAD.IADD R8, R20, 0x1, -R11 ;  /* 0x0000000114087824 */ /* 0x000fe200078e0a0b */
[----:B----4-:R-:W-:-:S04]  /*2e20*/  IADD3 R18, PT, PT, R23, R22, R18 ;  /* 0x0000001617127210 */ /* 0x010fc80007ffe012 */
[----:B------:R-:W-:Y:S02]  /*2e30*/  ISETP.GE.AND P0, PT, R8, 0x1000, PT ;  /* 0x000010000800780c */ /* 0x000fe40003f06270 */
[----:B-----5:R-:W-:-:S04]  /*2e40*/  IADD3 R18, PT, PT, R25, R24, R18 ;  /* 0x0000001819127210 */ /* 0x020fc80007ffe012 */
[----:B------:R-:W-:-:S04]  /*2e50*/  IADD3 R14, PT, PT, R14, R17, R18 ;  /* 0x000000110e0e7210 */ /* 0x000fc80007ffe012 */
[----:B------:R-:W-:-:S04]  /*2e60*/  IADD3 R12, PT, PT, R15, R12, R14 ;  /* 0x0000000c0f0c7210 */ /* 0x000fc80007ffe00e */
[----:B------:R-:W-:-:S04]  /*2e70*/  IADD3 R10, PT, PT, R10, R13, R12 ;  /* 0x0000000d0a0a7210 */ /* 0x000fc80007ffe00c */
[----:B------:R-:W-:Y:S01]  /*2e80*/  IADD3 R8, PT, PT, R16, R9, R10 ;  /* 0x0000000910087210 */ /* 0x000fe20007ffe00a */
[----:B------:R-:W-:Y:S06]  /*2e90*/  @!P0 BRA `(.L_x_47) ;  /* 0x0000000400fc8947 */ /* 0x000fec0003800000 */
[----:B------:R-:W-:-:S05]  /*2ea0*/  VIADD R11, R11, 0x1000 ;  /* 0x000010000b0b7836 */ /* 0x000fca0000000000 */
[----:B------:R-:W-:-:S13]  /*2eb0*/  ISETP.GT.AND P0, PT, R11, R6, PT ;  /* 0x000000060b00720c */ /* 0x000fda0003f04270 */
[----:B------:R-:W-:Y:S05]  /*2ec0*/  @!P0 BRA `(.L_x_48) ;  /* 0xfffffffc00808947 */ /* 0x000fea000383ffff */
.L_x_46:
        /* <DEDUP_REMOVED lines=20> */
.L_x_52:
        /* <DEDUP_REMOVED lines=8> */
.L_x_51:
[----:B------:R-:W-:Y:S05]  /*3090*/  BSYNC.RECONVERGENT B2 ;  /* 0x0000000000027941 */ /* 0x000fea0003800200 */
.L_x_50:
        /* <DEDUP_REMOVED lines=16> */
.L_x_55:
        /* <DEDUP_REMOVED lines=20> */
[----:B------:R-:W5:Y:S04]  /*32e0*/  LDG.E.CONSTANT R22, desc[UR6][R2.64+0x2400] ;  /* 0x0024000602167981 */ /* 0x000f68000c1e9900 */
[----:B------:R0:W5:Y:S04]  /*32f0*/  LDG.E.CONSTANT R5, desc[UR6][R4.64] ;  /* 0x0000000604057981 */ /* 0x000168000c1e9900 */
        /* <DEDUP_REMOVED lines=17> */
.L_x_54:
[----:B------:R-:W-:Y:S05]  /*3410*/  BSYNC.RECONVERGENT B2 ;  /* 0x0000000000027941 */ /* 0x000fea0003800200 */
.L_x_53:
        /* <DEDUP_REMOVED lines=10> */
[----:B------:R-:W5:Y:S01]  /*34c0*/  LDG.E.CONSTANT R16, desc[UR6][R2.64+0x1400] ;  /* 0x0014000602107981 */ /* 0x000f62000c1e9900 */
[----:B0-----:R-:W-:-:S04]  /*34d0*/  IMAD.WIDE.U32 R4, R11, 0x4, R6 ;  /* 0x000000040b047825 */ /* 0x001fc800078e0006 */
[----:B------:R-:W-:Y:S02]  /*34e0*/  IMAD.WIDE.U32 R6, R13, 0x4, R6 ;  /* 0x000000040d067825 */ /* 0x000fe400078e0006 */
[----:B------:R0:W2:Y:S04]  /*34f0*/  LDG.E.CONSTANT R5, desc[UR6][R4.64] ;  /* 0x0000000604057981 */ /* 0x0000a8000c1e9900 */
[----:B------:R1:W3:Y:S04]  /*3500*/  LDG.E.CONSTANT R13, desc[UR6][R2.64] ;  /* 0x00000006020d7981 */ /* 0x0002e8000c1e9900 */
[----:B------:R-:W4:Y:S01]  /*3510*/  LDG.E.CONSTANT R7, desc[UR6][R6.64] ;  /* 0x0000000606077981 */ /* 0x000f22000c1e9900 */
[----:B0-----:R-:W-:Y:S01]  /*3520*/  IADD3 R4, P1, PT, R2, 0x2000, RZ ;  /* 0x0000200002047810 */ /* 0x001fe20007f3e0ff */
[----:B------:R-:W-:Y:S01]  /*3530*/  VIADD R10, R10, 0x800 ;  /* 0x000008000a0a7836 */ /* 0x000fe20000000000 */
[----:B------:R-:W-:Y:S01]  /*3540*/  PLOP3.LUT P0, PT, PT, PT, PT, 0x8, 0x80 ;  /* 0x000000000080781c */ /* 0x000fe20003f0e170 */
[----:B------:R-:W-:-:S02]  /*3550*/  VIADD R11, R11, 0x800 ;  /* 0x000008000b0b7836 */ /* 0x000fc40000000000 */
[----:B-1----:R-:W-:Y:S01]  /*3560*/  IMAD.MOV.U32 R2, RZ, RZ, R4 ;  /* 0x000000ffff027224 */ /* 0x002fe200078e0004 */
[----:B--2---:R-:W-:-:S04]  /*3570*/  IADD3 R12, PT, PT, R12, R5, R8 ;  /* 0x000000050c0c7210 */ /* 0x004fc80007ffe008 */
[----:B---3--:R-:W-:Y:S01]  /*3580*/  IADD3 R12, PT, PT, R14, R13, R12 ;  /* 0x0000000d0e0c7210 */ /* 0x008fe20007ffe00c */
[----:B------:R-:W-:-:S03]  /*3590*/  IMAD.X R5, RZ, RZ, R3, P1 ;  /* 0x000000ffff057224 */ /* 0x000fc600008e0603 */
[----:B----4-:R-:W-:Y:S01]  /*35a0*/  IADD3 R12, PT, PT, R15, R7, R12 ;  /* 0x000000070f0c7210 */ /* 0x010fe20007ffe00c */
[----:B------:R-:W-:-:S03]  /*35b0*/  IMAD.MOV.U32 R3, RZ, RZ, R5 ;  /* 0x000000ffff037224 */ /* 0x000fc600078e0005 */
[----:B-----5:R-:W-:-:S07]  /*35c0*/  IADD3 R8, PT, PT, R16, R17, R12 ;  /* 0x0000001110087210 */ /* 0x020fce0007ffe00c */
.L_x_57:
[----:B------:R-:W-:Y:S05]  /*35d0*/  BSYNC.RECONVERGENT B2 ;  /* 0x0000000000027941 */ /* 0x000fea0003800200 */
.L_x_56:
        /* <DEDUP_REMOVED lines=10> */
.L_x_49:
[----:B------:R-:W-:Y:S05]  /*3680*/  BSYNC.RECONVERGENT B1 ;  /* 0x0000000000017941 */ /* 0x000fea0003800200 */
.L_x_47:
[----:B------:R-:W0:Y:S01]  /*3690*/  S2R R9, SR_LANEID ;  /* 0x0000000000097919 */ /* 0x000e220000000000 */
[----:B------:R-:W1:Y:S01]  /*36a0*/  SHFL.DOWN PT, R2, R8, 0x1, 0x1f ;  /* 0x08201f0008027f89 */ /* 0x000e6200000e0000 */
[C---:B0-----:R-:W-:Y:S02]  /*36b0*/  ISETP.GT.AND P0, PT, R9.reuse, 0x1e, PT ;  /* 0x0000001e0900780c */ /* 0x041fe40003f04270 */
[C---:B------:R-:W-:Y:S02]  /*36c0*/  ISETP.NE.AND P1, PT, R9.reuse, RZ, PT ;  /* 0x000000ff0900720c */ /* 0x040fe40003f25270 */
        /* <DEDUP_REMOVED lines=37> */
[----:B0-----:R-:W-:-:S07]  /*3920*/  IMAD.IADD R3, R0, 0x1, R9 ;  /* 0x0000000100037824 */ /* 0x001fce00078e0209 */
.L_x_19:
[----:B------:R-:W-:Y:S05]  /*3930*/  BSYNC.RECONVERGENT B0 ;  /* 0x0000000000007941 */ /* 0x000fea0003800200 */
.L_x_3:
[----:B------:R-:W-:Y:S05]  /*3940*/  @P0 EXIT ;  /* 0x000000000000094d */ /* 0x000fea0003800000 */
[----:B-1----:R-:W1:Y:S01]  /*3950*/  LDC.64 R4, c[0x0][0x388] ;  /* 0x0000e200ff047b82 */ /* 0x002e620000000a00 */
[----:B------:R-:W0:Y:S02]  /*3960*/  LDCU UR4, c[0x0][0x398] ;  /* 0x00007300ff0477ac */ /* 0x000e240008000800 */
[----:B0-234-:R-:W-:-:S05]  /*3970*/  VIADD R3, R3, UR4 ;  /* 0x0000000403037c36 */ /* 0x01dfca0008000000 */
[----:B-1----:R-:W-:Y:S01]  /*3980*/  STG.E desc[UR6][R4.64], R3 ;  /* 0x0000000304007986 */ /* 0x002fe2000c101906 */
[----:B------:R-:W-:Y:S05]  /*3990*/  EXIT ;  /* 0x000000000000794d */ /* 0x000fea0003800000 */
.L_x_58:
        /* <DEDUP_REMOVED lines=14> */
.L_x_240:


//--------------------- .text._ZN3cub18CUB_300001_SM_10006detail6reduce18DeviceReduceKernelINS2_10policy_hubIiyN4cuda3std3__44plusIiEEE10Policy1000EN6thrust24THRUST_300001_SM_1000_NS6detail15normal_iteratorINSD_10device_ptrIiEEEEyS9_iNS7_10__identityEEEvT0_PT3_T1_NS0_13GridEvenShareISN_EET2_T4_ --------------------------
	.section	.text._ZN3cub18CUB_300001_SM_10006detail6reduce18DeviceReduceKernelINS2_10policy_hubIiyN4cuda3std3__44plusIiEEE10Policy1000EN6thrust24THRUST_300001_SM_1000_NS6detail15normal_iteratorINSD_10device_ptrIiEEEEyS9_iNS7_10__identityEEEvT0_PT3_T1_NS0_13GridEvenShareISN_EET2_T4_,"ax",@progbits
	.align	128
        .global         _ZN3cub18CUB_300001_SM_10006detail6reduce18DeviceReduceKernelINS2_10policy_hubIiyN4cuda3std3__44plusIiEEE10Policy1000EN6thrust24THRUST_300001_SM_1000_NS6detail15normal_iteratorINSD_10device_ptrIiEEEEyS9_iNS7_10__identityEEEvT0_PT3_T1_NS0_13GridEvenShareISN_EET2_T4_
        .type           _ZN3cub18CUB_300001_SM_10006detail6reduce18DeviceReduceKernelINS2_10policy_hubIiyN4cuda3std3__44plusIiEEE10Policy1000EN6thrust24THRUST_300001_SM_1000_NS6detail15normal_iteratorINSD_10device_ptrIiEEEEyS9_iNS7_10__identityEEEvT0_PT3_T1_NS0_13GridEvenShareISN_EET2_T4_,@function
        .size           _ZN3cub18CUB_300001_SM_10006detail6reduce18DeviceReduceKernelINS2_10policy_hubIiyN4cuda3std3__44plusIiEEE10Policy1000EN6thrust24THRUST_300001_SM_1000_NS6detail15normal_iteratorINSD_10device_ptrIiEEEEyS9_iNS7_10__identityEEEvT0_PT3_T1_NS0_13GridEvenShareISN_EET2_T4_,(.L_x_241 - _ZN3cub18CUB_300001_SM_10006detail6reduce18DeviceReduceKernelINS2_10policy_hubIiyN4cuda3std3__44plusIiEEE10Policy1000EN6thrust24THRUST_300001_SM_1000_NS6detail15normal_iteratorINSD_10device_ptrIiEEEEyS9_iNS7_10__identityEEEvT0_PT3_T1_NS0_13GridEvenShareISN_EET2_T4_)
        .other          _ZN3cub18CUB_300001_SM_10006detail6reduce18DeviceReduceKernelINS2_10policy_hubIiyN4cuda3std3__44plusIiEEE10Policy1000EN6thrust24THRUST_300001_SM_1000_NS6detail15normal_iteratorINSD_10device_ptrIiEEEEyS9_iNS7_10__identityEEEvT0_PT3_T1_NS0_13GridEvenShareISN_EET2_T4_,@"STO_CUDA_ENTRY STV_DEFAULT"
_ZN3cub18CUB_300001_SM_10006detail6reduce18DeviceReduceKernelINS2_10policy_hubIiyN4cuda3std3__44plusIiEEE10Policy1000EN6thrust24THRUST_300001_SM_1000_NS6detail15normal_iteratorINSD_10device_ptrIiEEEEyS9_iNS7_10__identityEEEvT0_PT3_T1_NS0_13GridEvenShareISN_EET2_T4_:
.text._ZN3cub18CUB_300001_SM_10006detail6reduce18DeviceReduceKernelINS2_10policy_hubIiyN4cuda3std3__44plusIiEEE10Policy1000EN6thrust24THRUST_300001_SM_1000_NS6detail15normal_iteratorINSD_10device_ptrIiEEEEyS9_iNS7_10__identityEEEvT0_PT3_T1_NS0_13GridEvenShareISN_EET2_T4_:
[----:B------:R-:W-:Y:S08]  /*0000*/  LDC R1, c[0x0][0x37c] ;  /* 0x0000df00ff017b82 */ /* 0x000ff00000000800 */
[----:B------:R-:W0:Y:S01]  /*0010*/  S2UR UR16, SR_CTAID.X ;  /* 0x00000000001079c3 */ /* 0x000e220000002500 */
[----:B------:R-:W1:Y:S01]  /*0020*/  LDCU.64 UR8, c[0x0][0x3b8] ;  /* 0x00007700ff0877ac */ /* 0x000e620008000a00 */
[----:B------:R-:W-:Y:S01]  /*0030*/  BSSY.RECONVERGENT B0, `(.L_x_59) ;  /* 0x0000201000007945 */ /* 0x000fe20003800200 */
[----:B------:R-:W2:Y:S01]  /*0040*/  LDCU UR5, c[0x0][0x3c0] ;  /* 0x00007800ff0577ac */ /* 0x000ea20008000800 */
[----:B------:R-:W3:Y:S01]  /*0050*/  LDCU.64 UR14, c[0x0][0x358] ;  /* 0x00006b00ff0e77ac */ /* 0x000ee20008000a00 */
[----:B-1----:R-:W-:-:S02]  /*0060*/  IMAD.U32 R2, RZ, RZ, UR8 ;  /* 0x00000008ff027e24 */ /* 0x002fc4000f8e00ff */
[----:B------:R-:W-:Y:S01]  /*0070*/  IMAD.U32 R3, RZ, RZ, UR9 ;  /* 0x00000009ff037e24 */ /* 0x000fe2000f8e00ff */
[----:B--2---:R-:W-:Y:S02]  /*0080*/  USHF.L.U32 UR5, UR5, 0xc, URZ ;  /* 0x0000000c05057899 */ /* 0x004fe400080006ff */
[----:B0-----:R-:W-:Y:S02]  /*0090*/  USHF.L.U32 UR7, UR16, 0xc, URZ ;  /* 0x0000000c10077899 */ /* 0x001fe400080006ff */
[----:B------:R-:W-:-:S04]  /*00a0*/  USHF.R.S32.HI UR4, URZ, 0x1f, UR5 ;  /* 0x0000001fff047899 */ /* 0x000fc80008011405 */
[----:B------:R-:W-:-:S04]  /*00b0*/  IADD3 R23, P1, PT, R2, -UR7, RZ ;  /* 0x8000000702177c10 */ /* 0x000fc8000ff3e0ff */
[----:B------:R-:W-:Y:S02]  /*00c0*/  ISETP.GT.U32.AND P0, PT, R23, 0xfff, PT ;  /* 0x00000fff1700780c */ /* 0x000fe40003f04070 */
[----:B------:R-:W-:-:S04]  /*00d0*/  IADD3.X R22, PT, PT, R3, -0x1, RZ, P1, !PT ;  /* 0xffffffff03167810 */ /* 0x000fc80000ffe4ff */
[----:B------:R-:W-:-:S13]  /*00e0*/  ISETP.GT.U32.AND.EX P0, PT, R22, RZ, PT, P0 ;  /* 0x000000ff1600720c */ /* 0x000fda0003f04100 */
[----:B---3--:R-:W-:Y:S05]  /*00f0*/  @P0 BRA `(.L_x_60) ;  /* 0x0000000c00ac0947 */ /* 0x008fea0003800000 */
[----:B------:R-:W0:Y:S01]  /*0100*/  S2R R3, SR_TID.X ;  /* 0x0000000000037919 */ /* 0x000e220000002100 */
[----:B------:R-:W-:Y:S01]  /*0110*/  VIADD R0, R2, -UR7 ;  /* 0x8000000702007c36 */ /* 0x000fe20008000000 */
[----:B------:R-:W-:Y:S01]  /*0120*/  BSSY.RECONVERGENT B1, `(.L_x_61) ;  /* 0x000000a000017945 */ /* 0x000fe20003800200 */
[----:B------:R-:W-:-:S03]  /*0130*/  IMAD.MOV.U32 R4, RZ, RZ, RZ ;  /* 0x000000ffff047224 */ /* 0x000fc600078e00ff */
[----:B0-----:R-:W-:Y:S01]  /*0140*/  ISETP.GE.AND P0, PT, R3, R0, PT ;  /* 0x000000000300720c */ /* 0x001fe20003f06270 */
[----:B------:R-:W-:-:S12]  /*0150*/  IMAD.MOV.U32 R5, RZ, RZ, R3 ;  /* 0x000000ffff057224 */ /* 0x000fd800078e0003 */
[----:B------:R-:W-:Y:S05]  /*0160*/  @P0 BRA `(.L_x_62) ;  /* 0x0000000000140947 */ /* 0x000fea0003800000 */
[----:B------:R-:W0:Y:S01]  /*0170*/  LDC.64 R6, c[0x0][0x380] ;  /* 0x0000e000ff067b82 */ /* 0x000e220000000a00 */
[----:B------:R-:W-:-:S04]  /*0180*/  VIADD R5, R3, UR7 ;  /* 0x0000000703057c36 */ /* 0x000fc80008000000 */
[----:B0-----:R-:W-:-:S05]  /*0190*/  IMAD.WIDE.U32 R6, R5, 0x4, R6 ;  /* 0x0000000405067825 */ /* 0x001fca00078e0006 */
[----:B------:R0:W5:Y:S01]  /*01a0*/  LDG.E R4, desc[UR14][R6.64] ;  /* 0x0000000e06047981 */ /* 0x000162000c1e1900 */
[----:B------:R-:W-:-:S07]  /*01b0*/  VIADD R5, R3, 0x100 ;  /* 0x0000010003057836 */ /* 0x000fce0000000000 */
.L_x_62:
[----:B------:R-:W-:Y:S05]  /*01c0*/  BSYNC.RECONVERGENT B1 ;  /* 0x0000000000017941 */ /* 0x000fea0003800200 */
.L_x_61:
[----:B------:R-:W-:Y:S01]  /*01d0*/  ISETP.GE.AND P0, PT, R5, R0, PT ;  /* 0x000000000500720c */ /* 0x000fe20003f06270 */
[----:B------:R-:W-:-:S12]  /*01e0*/  BSSY.RECONVERGENT B1, `(.L_x_63) ;  /* 0x000006c000017945 */ /* 0x000fd80003800200 */
[----:B------:R-:W-:Y:S05]  /*01f0*/  @P0 BRA `(.L_x_64) ;  /* 0x0000000400a80947 */ /* 0x000fea0003800000 */
[----:B0-----:R-:W-:Y:S01]  /*0200*/  LOP3.LUT R7, RZ, R5, RZ, 0x33, !PT ;  /* 0x00000005ff077212 */ /* 0x001fe200078e33ff */
[----:B------:R-:W-:Y:S03]  /*0210*/  BSSY.RECONVERGENT B2, `(.L_x_65) ;  /* 0x0000030000027945 */ /* 0x000fe60003800200 */
[----:B------:R-:W-:-:S04]  /*0220*/  IADD3 R7, PT, PT, R2, -UR7, R7 ;  /* 0x8000000702077c10 */ /* 0x000fc8000fffe007 */
[C---:B------:R-:W-:Y:S02]  /*0230*/  ISETP.GE.U32.AND P1, PT, R7.reuse, 0xf00, PT ;  /* 0x00000f000700780c */ /* 0x040fe40003f26070 */
[----:B------:R-:W-:-:S04]  /*0240*/  LEA.HI R2, R7, 0x1, RZ, 0x18 ;  /* 0x0000000107027811 */ /* 0x000fc800078fc0ff */
[----:B------:R-:W-:-:S04]  /*0250*/  LOP3.LUT R21, R2, 0xf, RZ, 0xc0, !PT ;  /* 0x0000000f02157812 */ /* 0x000fc800078ec0ff */
[----:B------:R-:W-:-:S03]  /*0260*/  ISETP.NE.AND P0, PT, R21, RZ, PT ;  /* 0x000000ff1500720c */ /* 0x000fc60003f05270 */
[----:B------:R-:W-:Y:S10]  /*0270*/  @!P1 BRA `(.L_x_66) ;  /* 0x0000000000a49947 */ /* 0x000ff40003800000 */
[----:B------:R-:W0:Y:S01]  /*0280*/  LDCU.64 UR8, c[0x0][0x380] ;  /* 0x00007000ff0877ac */ /* 0x000e220008000a00 */
[----:B------:R-:W-:Y:S01]  /*0290*/  IMAD.WIDE.U32 R6, R5, 0x4, RZ ;  /* 0x0000000405067825 */ /* 0x000fe200078e00ff */
[----:B------:R-:W-:Y:S01]  /*02a0*/  LOP3.LUT R8, R2, 0x1fffff0, RZ, 0xc0, !PT ;  /* 0x01fffff002087812 */ /* 0x000fe200078ec0ff */
[----:B------:R-:W-:-:S04]  /*02b0*/  UIMAD.WIDE.U32 UR4, UR16, 0x4000, URZ ;  /* 0x00004000100478a5 */ /* 0x000fc8000f8e00ff */
[----:B------:R-:W-:Y:S02]  /*02c0*/  IMAD.MOV R8, RZ, RZ, -R8 ;  /* 0x000000ffff087224 */ /* 0x000fe400078e0a08 */
[----:B------:R-:W-:Y:S02]  /*02d0*/  LOP3.LUT R14, R6, UR4, RZ, 0xfc, !PT ;  /* 0x00000004060e7c12 */ /* 0x000fe4000f8efcff */
[----:B------:R-:W-:Y:S02]  /*02e0*/  LOP3.LUT R7, R7, UR5, RZ, 0xfc, !PT ;  /* 0x0000000507077c12 */ /* 0x000fe4000f8efcff */
[----:B0-----:R-:W-:-:S04]  /*02f0*/  IADD3 R14, P1, PT, R14, UR8, RZ ;  /* 0x000000080e0e7c10 */ /* 0x001fc8000ff3e0ff */
[----:B------:R-:W-:-:S04]  /*0300*/  IADD3 R14, P2, PT, R14, 0x2000, RZ ;  /* 0x000020000e0e7810 */ /* 0x000fc80007f5e0ff */
[----:B------:R-:W-:-:S09]  /*0310*/  IADD3.X R7, PT, PT, RZ, UR9, R7, P2, P1 ;  /* 0x00000009ff077c10 */ /* 0x000fd200097e2407 */
.L_x_67:
[----:B------:R-:W-:-:S05]  /*0320*/  IMAD.MOV.U32 R6, RZ, RZ, R14 ;  /* 0x000000ffff067224 */ /* 0x000fca00078e000e */
[----:B------:R-:W2:Y:S04]  /*0330*/  LDG.E R15, desc[UR14][R6.64+-0x2000] ;  /* 0xffe0000e060f7981 */ /* 0x000ea8000c1e1900 */
[----:B------:R-:W2:Y:S04]  /*0340*/  LDG.E R16, desc[UR14][R6.64+-0x1c00] ;  /* 0xffe4000e06107981 */ /* 0x000ea8000c1e1900 */
[----:B------:R-:W3:Y:S04]  /*0350*/  LDG.E R18, desc[UR14][R6.64+-0x1800] ;  /* 0xffe8000e06127981 */ /* 0x000ee8000c1e1900 */
[----:B------:R-:W3:Y:S04]  /*0360*/  LDG.E R17, desc[UR14][R6.64+-0x1400] ;  /* 0xffec000e06117981 */ /* 0x000ee8000c1e1900 */
[----:B------:R-:W4:Y:S04]  /*0370*/  LDG.E R20, desc[UR14][R6.64+-0x1000] ;  /* 0xfff0000e06147981 */ /* 0x000f28000c1e1900 */
        /* <DEDUP_REMOVED lines=10> */
[----:B------:R0:W4:Y:S01]  /*0420*/  LDG.E R10, desc[UR14][R6.64+0x1c00] ;  /* 0x001c000e060a7981 */ /* 0x000122000c1e1900 */
[----:B------:R-:W-:-:S02]  /*0430*/  VIADD R8, R8, 0x10 ;  /* 0x0000001008087836 */ /* 0x000fc40000000000 */
[----:B------:R-:W-:-:S03]  /*0440*/  VIADD R5, R5, 0x1000 ;  /* 0x0000100005057836 */ /* 0x000fc60000000000 */
[----:B------:R-:W-:Y:S02]  /*0450*/  ISETP.NE.AND P1, PT, R8, RZ, PT ;  /* 0x000000ff0800720c */ /* 0x000fe40003f25270 */
[----:B--2--5:R-:W-:-:S04]  /*0460*/  IADD3 R15, PT, PT, R16, R15, R4 ;  /* 0x0000000f100f7210 */ /* 0x024fc80007ffe004 */
[----:B---3--:R-:W-:-:S04]  /*0470*/  IADD3 R15, PT, PT, R17, R18, R15 ;  /* 0x00000012110f7210 */ /* 0x008fc80007ffe00f */
[----:B----4-:R-:W-:-:S04]  /*0480*/  IADD3 R15, PT, PT, R19, R20, R15 ;  /* 0x00000014130f7210 */ /* 0x010fc80007ffe00f */
[----:B------:R-:W-:-:S04]  /*0490*/  IADD3 R15, PT, PT, R23, R22, R15 ;  /* 0x00000016170f7210 */ /* 0x000fc80007ffe00f */
[----:B------:R-:W-:-:S04]  /*04a0*/  IADD3 R15, PT, PT, R25, R24, R15 ;  /* 0x00000018190f7210 */ /* 0x000fc80007ffe00f */
[----:B------:R-:W-:Y:S02]  /*04b0*/  IADD3 R13, PT, PT, R13, R14, R15 ;  /* 0x0000000e0d0d7210 */ /* 0x000fe40007ffe00f */
[----:B------:R-:W-:-:S05]  /*04c0*/  IADD3 R14, P2, PT, R6, 0x4000, RZ ;  /* 0x00004000060e7810 */ /* 0x000fca0007f5e0ff */
[----:B0-----:R-:W-:Y:S01]  /*04d0*/  IMAD.X R7, RZ, RZ, R7, P2 ;  /* 0x000000ffff077224 */ /* 0x001fe200010e0607 */
[----:B------:R-:W-:-:S04]  /*04e0*/  IADD3 R9, PT, PT, R12, R9, R13 ;  /* 0x000000090c097210 */ /* 0x000fc80007ffe00d */
[----:B------:R-:W-:Y:S01]  /*04f0*/  IADD3 R4, PT, PT, R10, R11, R9 ;  /* 0x0000000b0a047210 */ /* 0x000fe20007ffe009 */
[----:B------:R-:W-:Y:S06]  /*0500*/  @P1 BRA `(.L_x_67) ;  /* 0xfffffffc00841947 */ /* 0x000fec000383ffff */
.L_x_66:
[----:B------:R-:W-:Y:S05]  /*0510*/  BSYNC.RECONVERGENT B2 ;  /* 0x0000000000027941 */ /* 0x000fea0003800200 */
.L_x_65:
[----:B------:R-:W-:Y:S05]  /*0520*/  @!P0 BRA `(.L_x_64) ;  /* 0x0000000000dc8947 */ /* 0x000fea0003800000 */
[----:B------:R-:W-:Y:S01]  /*0530*/  ISETP.GE.U32.AND P0, PT, R21, 0x8, PT ;  /* 0x000000081500780c */ /* 0x000fe20003f06070 */
[----:B------:R-:W-:Y:S01]  /*0540*/  BSSY.RECONVERGENT B2, `(.L_x_68) ;  /* 0x0000016000027945 */ /* 0x000fe20003800200 */
[----:B------:R-:W-:-:S04]  /*0550*/  LOP3.LUT R16, R2, 0x7, RZ, 0xc0, !PT ;  /* 0x0000000702107812 */ /* 0x000fc800078ec0ff */
[----:B------:R-:W-:-:S07]  /*0560*/  ISETP.NE.AND P1, PT, R16, RZ, PT ;  /* 0x000000ff1000720c */ /* 0x000fce0003f25270 */
[----:B------:R-:W-:Y:S06]  /*0570*/  @!P0 BRA `(.L_x_69) ;  /* 0x0000000000488947 */ /* 0x000fec0003800000 */
[----:B------:R-:W0:Y:S01]  /*0580*/  LDCU.64 UR4, c[0x0][0x380] ;  /* 0x00007000ff0477ac */ /* 0x000e220008000a00 */
[----:B------:R-:W-:-:S04]  /*0590*/  IADD3 R7, P0, PT, R5, UR7, RZ ;  /* 0x0000000705077c10 */ /* 0x000fc8000ff1e0ff */
[----:B------:R-:W-:Y:S02]  /*05a0*/  LEA.HI.X.SX32 R8, R5, RZ, 0x1, P0 ;  /* 0x000000ff05087211 */ /* 0x000fe400000f0eff */
[----:B0-----:R-:W-:-:S04]  /*05b0*/  LEA R6, P0, R7, UR4, 0x2 ;  /* 0x0000000407067c11 */ /* 0x001fc8000f8010ff */
[----:B------:R-:W-:-:S05]  /*05c0*/  LEA.HI.X R7, R7, UR5, R8, 0x2, P0 ;  /* 0x0000000507077c11 */ /* 0x000fca00080f1408 */
[----:B------:R-:W2:Y:S04]  /*05d0*/  LDG.E R9, desc[UR14][R6.64] ;  /* 0x0000000e06097981 */ /* 0x000ea8000c1e1900 */
[----:B------:R-:W2:Y:S04]  /*05e0*/  LDG.E R8, desc[UR14][R6.64+0x400] ;  /* 0x0004000e06087981 */ /* 0x000ea8000c1e1900 */
[----:B------:R-:W3:Y:S04]  /*05f0*/  LDG.E R11, desc[UR14][R6.64+0x800] ;  /* 0x0008000e060b7981 */ /* 0x000ee8000c1e1900 */
[----:B------:R-:W3:Y:S04]  /*0600*/  LDG.E R10, desc[UR14][R6.64+0xc00] ;  /* 0x000c000e060a7981 */ /* 0x000ee8000c1e1900 */
[----:B------:R-:W4:Y:S04]  /*0610*/  LDG.E R13, desc[UR14][R6.64+0x1000] ;  /* 0x0010000e060d7981 */ /* 0x000f28000c1e1900 */
[----:B------:R-:W4:Y:S04]  /*0620*/  LDG.E R12, desc[UR14][R6.64+0x1400] ;  /* 0x0014000e060c7981 */ /* 0x000f28000c1e1900 */
[----:B------:R-:W4:Y:S04]  /*0630*/  LDG.E R15, desc[UR14][R6.64+0x1800] ;  /* 0x0018000e060f7981 */ /* 0x000f28000c1e1900 */
[----:B------:R-:W4:Y:S01]  /*0640*/  LDG.E R14, desc[UR14][R6.64+0x1c00] ;  /* 0x001c000e060e7981 */ /* 0x000f22000c1e1900 */
[----:B------:R-:W-:Y:S01]  /*0650*/  VIADD R5, R5, 0x800 ;  /* 0x0000080005057836 */ /* 0x000fe20000000000 */
[----:B--2--5:R-:W-:-:S04]  /*0660*/  IADD3 R8, PT, PT, R8, R9, R4 ;  /* 0x0000000908087210 */ /* 0x024fc80007ffe004 */
[----:B---3--:R-:W-:-:S04]  /*0670*/  IADD3 R8, PT, PT, R10, R11, R8 ;  /* 0x0000000b0a087210 */ /* 0x008fc80007ffe008 */
[----:B----4-:R-:W-:-:S04]  /*0680*/  IADD3 R8, PT, PT, R12, R13, R8 ;  /* 0x0000000d0c087210 */ /* 0x010fc80007ffe008 */
[----:B------:R-:W-:-:S07]  /*0690*/  IADD3 R4, PT, PT, R14, R15, R8 ;  /* 0x0000000f0e047210 */ /* 0x000fce0007ffe008 */
.L_x_69:
[----:B------:R-:W-:Y:S05]  /*06a0*/  BSYNC.RECONVERGENT B2 ;  /* 0x0000000000027941 */ /* 0x000fea0003800200 */
.L_x_68:
        /* <DEDUP_REMOVED lines=14> */
[----:B------:R-:W3:Y:S01]  /*0790*/  LDG.E R10, desc[UR14][R6.64+0xc00] ;  /* 0x000c000e060a7981 */ /* 0x000ee2000c1e1900 */
[----:B------:R-:W-:Y:S01]  /*07a0*/  VIADD R5, R5, 0x400 ;  /* 0x0000040005057836 */ /* 0x000fe20000000000 */
[----:B--2--5:R-:W-:-:S04]  /*07b0*/  IADD3 R4, PT, PT, R8, R9, R4 ;  /* 0x0000000908047210 */ /* 0x024fc80007ffe004 */
[----:B---3--:R-:W-:-:S07]  /*07c0*/  IADD3 R4, PT, PT, R10, R11, R4 ;  /* 0x0000000b0a047210 */ /* 0x008fce0007ffe004 */
.L_x_71:
[----:B------:R-:W-:Y:S05]  /*07d0*/  BSYNC.RECONVERGENT B2 ;  /* 0x0000000000027941 */ /* 0x000fea0003800200 */
.L_x_70:
[----:B------:R-:W-:Y:S05]  /*07e0*/  @!P1 BRA `(.L_x_64) ;  /* 0x00000000002c9947 */ /* 0x000fea0003800000 */
[----:B------:R-:W0:Y:S01]  /*07f0*/  LDC.64 R6, c[0x0][0x380] ;  /* 0x0000e000ff067b82 */ /* 0x000e220000000a00 */
[----:B------:R-:W-:Y:S02]  /*0800*/  IMAD.U32 R9, RZ, RZ, UR16 ;  /* 0x00000010ff097e24 */ /* 0x000fe4000f8e00ff */
[----:B------:R-:W-:Y:S02]  /*0810*/  IMAD.MOV R2, RZ, RZ, -R2 ;  /* 0x000000ffff027224 */ /* 0x000fe400078e0a02 */
[----:B0-----:R-:W-:-:S07]  /*0820*/  IMAD.WIDE.U32 R6, R9, 0x4000, R6 ;  /* 0x0000400009067825 */ /* 0x001fce00078e0006 */
.L_x_72:
[----:B------:R-:W-:-:S06]  /*0830*/  IMAD.WIDE R8, R5, 0x4, R6 ;  /* 0x0000000405087825 */ /* 0x000fcc00078e0206 */
[----:B------:R-:W2:Y:S01]  /*0840*/  LDG.E R9, desc[UR14][R8.64] ;  /* 0x0000000e08097981 */ /* 0x000ea2000c1e1900 */
[----:B------:R-:W-:Y:S02]  /*0850*/  VIADD R2, R2, 0x1 ;  /* 0x0000000102027836 */ /* 0x000fe40000000000 */
[----:B------:R-:W-:-:S03]  /*0860*/  VIADD R5, R5, 0x100 ;  /* 0x0000010005057836 */ /* 0x000fc60000000000 */
[----:B------:R-:W-:Y:S01]  /*0870*/  ISETP.NE.AND P0, PT, R2, RZ, PT ;  /* 0x000000ff0200720c */ /* 0x000fe20003f05270 */
[----:B--2--5:R-:W-:-:S12]  /*0880*/  IMAD.IADD R4, R9, 0x1, R4 ;  /* 0x0000000109047824 */ /* 0x024fd800078e0204 */
[----:B------:R-:W-:Y:S05]  /*0890*/  @P0 BRA `(.L_x_72) ;  /* 0xfffffffc00e40947 */ /* 0x000fea000383ffff */
.L_x_64:
[----:B------:R-:W-:Y:S05]  /*08a0*/  BSYNC.RECONVERGENT B1 ;  /* 0x0000000000017941 */ /* 0x000fea0003800200 */
.L_x_63:
[----:B------:R-:W-:-:S13]  /*08b0*/  ISETP.GE.AND P0, PT, R0, 0x100, PT ;  /* 0x000001000000780c */ /* 0x000fda0003f06270 */
[----:B------:R-:W-:Y:S05]  /*08c0*/  @!P0 BRA `(.L_x_73) ;  /* 0x0000000000ac8947 */ /* 0x000fea0003800000 */
[----:B------:R-:W1:Y:S01]  /*08d0*/  S2R R8, SR_LANEID ;  /* 0x0000000000087919 */ /* 0x000e620000000000 */
[----:B-----5:R-:W2:Y:S01]  /*08e0*/  SHFL.DOWN PT, R0, R4, 0x1, 0x1f ;  /* 0x08201f0004007f89 */ /* 0x020ea200000e0000 */
[C---:B-1----:R-:W-:Y:S02]  /*08f0*/  ISETP.GT.AND P0, PT, R8.reuse, 0x1e, PT ;  /* 0x0000001e0800780c */ /* 0x042fe40003f04270 */
[----:B------:R-:W-:Y:S02]  /*0900*/  ISETP.NE.AND P1, PT, R8, RZ, PT ;  /* 0x000000ff0800720c */ /* 0x000fe40003f25270 */
[----:B--2---:R-:W-:Y:S02]  /*0910*/  SEL R5, R0, RZ, !P0 ;  /* 0x000000ff00057207 */ /* 0x004fe40004000000 */
[----:B------:R-:W-:-:S03]  /*0920*/  ISETP.GT.AND P0, PT, R8, 0x1d, PT ;  /* 0x0000001d0800780c */ /* 0x000fc60003f04270 */
[----:B------:R-:W-:-:S05]  /*0930*/  IMAD.IADD R5, R5, 0x1, R4 ;  /* 0x0000000105057824 */ /* 0x000fca00078e0204 */
[----:B------:R-:W1:Y:S01]  /*0940*/  SHFL.DOWN PT, R0, R5, 0x2, 0x1f ;  /* 0x08401f0005007f89 */ /* 0x000e6200000e0000 */
[----:B0-----:R-:W0:Y:S01]  /*0950*/  @!P1 S2R R6, SR_CgaCtaId ;  /* 0x0000000000069919 */ /* 0x001e220000008800 */
[----:B-1----:R-:W-:Y:S02]  /*0960*/  SEL R0, R0, RZ, !P0 ;  /* 0x000000ff00007207 */ /* 0x002fe40004000000 */
[----:B------:R-:W-:-:S03]  /*0970*/  ISETP.GT.AND P0, PT, R8, 0x1b, PT ;  /* 0x0000001b0800780c */ /* 0x000fc60003f04270 */
[----:B------:R-:W-:Y:S01]  /*0980*/  IMAD.IADD R0, R5, 0x1, R0 ;  /* 0x0000000105007824 */ /* 0x000fe200078e0200 */
[----:B------:R-:W-:-:S04]  /*0990*/  @!P1 MOV R5, 0x400 ;  /* 0x0000040000059802 */ /* 0x000fc80000000f00 */
[----:B------:R-:W1:Y:S01]  /*09a0*/  SHFL.DOWN PT, R2, R0, 0x4, 0x1f ;  /* 0x08801f0000027f89 */ /* 0x000e6200000e0000 */
[----:B0-----:R-:W-:Y:S02]  /*09b0*/  @!P1 LEA R5, R6, R5, 0x18 ;  /* 0x0000000506059211 */ /* 0x001fe400078ec0ff */
[----:B-1----:R-:W-:Y:S02]  /*09c0*/  SEL R7, R2, RZ, !P0 ;  /* 0x000000ff02077207 */ /* 0x002fe40004000000 */
        /* <DEDUP_REMOVED lines=19> */
[----:B--2---:R-:W-:Y:S04]  /*0b00*/  LDS R0, [UR4+0xc] ;  /* 0x00000c04ff007984 */ /* 0x004fe80008000800 */
[----:B------:R-:W0:Y:S04]  /*0b10*/  LDS.128 R4, [UR4+0x10] ;  /* 0x00001004ff047984 */ /* 0x000e280008000c00 */
[----:B------:R-:W1:Y:S01]  /*0b20*/  LDS.64 R2, [UR4+0x20] ;  /* 0x00002004ff027984 */ /* 0x000e620008000a00 */
[----:B0-----:R-:W-:-:S04]  /*0b30*/  IADD3 R0, PT, PT, R4, R0, R9 ;  /* 0x0000000004007210 */ /* 0x001fc80007ffe009 */
[----:B------:R-:W-:-:S04]  /*0b40*/  IADD3 R0, PT, PT, R6, R0, R5 ;  /* 0x0000000006007210 */ /* 0x000fc80007ffe005 */
[----:B-1----:R-:W-:-:S05]  /*0b50*/  IADD3 R0, PT, PT, R2, R0, R7 ;  /* 0x0000000002007210 */ /* 0x002fca0007ffe007 */
[----:B------:R-:W-:Y:S01]  /*0b60*/  IMAD.IADD R9, R0, 0x1, R3 ;  /* 0x0000000100097824 */ /* 0x000fe200078e0203 */
[----:B------:R-:W-:Y:S06]  /*0b70*/  BRA `(.L_x_74) ;  /* 0x0000001400307947 */ /* 0x000fec0003800000 */
.L_x_73:
[----:B------:R-:W-:Y:S01]  /*0b80*/  LOP3.LUT R2, R3, 0x3e0, RZ, 0xc0, !PT ;  /* 0x000003e003027812 */ /* 0x000fe200078ec0ff */
[----:B------:R-:W1:Y:S03]  /*0b90*/  S2R R10, SR_LANEID ;  /* 0x00000000000a7919 */ /* 0x000e660000000000 */
[----:B0-----:R-:W-:Y:S01]  /*0ba0*/  LOP3.LUT R7, RZ, R2, RZ, 0x33, !PT ;  /* 0x00000002ff077212 */ /* 0x001fe200078e33ff */
[----:B------:R-:W-:-:S04]  /*0bb0*/  VIADD R5, R2, 0x20 ;  /* 0x0000002002057836 */ /* 0x000fc80000000000 */
[----:B------:R-:W-:Y:S01]  /*0bc0*/  IMAD.IADD R7, R0, 0x1, R7 ;  /* 0x0000000100077824 */ /* 0x000fe200078e0207 */
[----:B------:R-:W-:-:S04]  /*0bd0*/  ISETP.GT.AND P0, PT, R5, R0, PT ;  /* 0x000000000500720c */ /* 0x000fc80003f04270 */
[----:B------:R-:W-:-:S05]  /*0be0*/  SEL R7, R7, 0x1f, P0 ;  /* 0x0000001f07077807 */ /* 0x000fca0000000000 */
[----:B-----5:R-:W0:Y:S01]  /*0bf0*/  SHFL.DOWN PT, R2, R4, 0x1, R7 ;  /* 0x0820000004027989 */ /* 0x020e2200000e0007 */
[CC--:B-1----:R-:W-:Y:S01]  /*0c00*/  ISETP.GE.AND P0, PT, R10.reuse, R7.reuse, PT ;  /* 0x000000070a00720c */ /* 0x0c2fe20003f06270 */
[C---:B------:R-:W-:Y:S01]  /*0c10*/  VIADD R6, R10.reuse, 0x2 ;  /* 0x000000020a067836 */ /* 0x040fe20000000000 */
[C---:B------:R-:W-:Y:S01]  /*0c20*/  ISETP.NE.AND P1, PT, R10.reuse, RZ, PT ;  /* 0x000000ff0a00720c */ /* 0x040fe20003f25270 */
[----:B------:R-:W-:Y:S01]  /*0c30*/  VIADD R8, R10, 0x4 ;  /* 0x000000040a087836 */ /* 0x000fe20000000000 */
[----:B0-----:R-:W-:Y:S02]  /*0c40*/  SEL R5, R2, RZ, !P0 ;  /* 0x000000ff02057207 */ /* 0x001fe40004000000 */
        /* <DEDUP_REMOVED lines=35> */
[----:B------:R-:W0:Y:S04]  /*0e80*/  LDS.128 R4, [UR4+0x10] ;  /* 0x00001004ff047984 */ /* 0x000e280008000c00 */
[----:B------:R-:W2:Y:S04]  /*0e90*/  LDS R2, [UR4+0xc] ;  /* 0x00000c04ff027984 */ /* 0x000ea80008000800 */
[----:B------:R-:W3:Y:S01]  /*0ea0*/  LDS.64 R10, [UR4+0x20] ;  /* 0x00002004ff0a7984 */ /* 0x000ee20008000a00 */
[----:B0-----:R-:W-:Y:S02]  /*0eb0*/  SEL R4, R4, RZ, P2 ;  /* 0x000000ff04047207 */ /* 0x001fe40001000000 */
[----:B------:R-:W-:-:S02]  /*0ec0*/  ISETP.GT.AND P2, PT, R0, 0x60, PT ;  /* 0x000000600000780c */ /* 0x000fc40003f44270 */
[----:B--2---:R-:W-:Y:S02]  /*0ed0*/  SEL R2, R2, RZ, P1 ;  /* 0x000000ff02027207 */ /* 0x004fe40000800000 */
        /* <DEDUP_REMOVED lines=8> */
[----:B---3--:R-:W-:Y:S02]  /*0f60*/  SEL R10, R10, RZ, P2 ;  /* 0x000000ff0a0a7207 */ /* 0x008fe40001000000 */
[----:B------:R-:W-:Y:S02]  /*0f70*/  SEL R11, R11, RZ, P3 ;  /* 0x000000ff0b0b7207 */ /* 0x000fe40001800000 */
[----:B------:R-:W-:-:S05]  /*0f80*/  IADD3 R2, PT, PT, R10, R2, R7 ;  /* 0x000000020a027210 */ /* 0x000fca0007ffe007 */
[----:B-1----:R-:W-:Y:S01]  /*0f90*/  IMAD.IADD R9, R2, 0x1, R11 ;  /* 0x0000000102097824 */ /* 0x002fe200078e020b */
[----:B------:R-:W-:Y:S06]  /*0fa0*/  BRA `(.L_x_74) ;  /* 0x0000001000247947 */ /* 0x000fec0003800000 */
.L_x_60:
[----:B------:R-:W0:Y:S01]  /*0fb0*/  S2R R0, SR_TID.X ;  /* 0x0000000000007919 */ /* 0x000e220000002100 */
[----:B------:R-:W1:Y:S01]  /*0fc0*/  LDC.64 R4, c[0x0][0x380] ;  /* 0x0000e000ff047b82 */ /* 0x000e620000000a00 */
[----:B0-----:R-:W-:-:S04]  /*0fd0*/  VIADD R7, R0, UR7 ;  /* 0x0000000700077c36 */ /* 0x001fc80008000000 */
[----:B-1----:R-:W-:-:S05]  /*0fe0*/  IMAD.WIDE.U32 R4, R7, 0x4, R4 ;  /* 0x0000000407047825 */ /* 0x002fca00078e0004 */
[----:B------:R-:W2:Y:S04]  /*0ff0*/  LDG.E R6, desc[UR14][R4.64] ;  /* 0x0000000e04067981 */ /* 0x000ea8000c1e1900 */
[----:B------:R-:W2:Y:S04]  /*1000*/  LDG.E R7, desc[UR14][R4.64+0x400] ;  /* 0x0004000e04077981 */ /* 0x000ea8000c1e1900 */
[----:B------:R-:W2:Y:S04]  /*1010*/  LDG.E R8, desc[UR14][R4.64+0x800] ;  /* 0x0008000e04087981 */ /* 0x000ea8000c1e1900 */
[----:B------:R-:W3:Y:S04]  /*1020*/  LDG.E R9, desc[UR14][R4.64+0xc00] ;  /* 0x000c000e04097981 */ /* 0x000ee8000c1e1900 */
[----:B------:R-:W3:Y:S04]  /*1030*/  LDG.E R10, desc[UR14][R4.64+0x1000] ;  /* 0x0010000e040a7981 */ /* 0x000ee8000c1e1900 */
[----:B------:R-:W4:Y:S04]  /*1040*/  LDG.E R11, desc[UR14][R4.64+0x1400] ;  /* 0x0014000e040b7981 */ /* 0x000f28000c1e1900 */
[----:B------:R-:W4:Y:S04]  /*1050*/  LDG.E R12, desc[UR14][R4.64+0x1800] ;  /* 0x0018000e040c7981 */ /* 0x000f28000c1e1900 */
[----:B------:R-:W5:Y:S04]  /*1060*/  LDG.E R13, desc[UR14][R4.64+0x1c00] ;  /* 0x001c000e040d7981 */ /* 0x000f68000c1e1900 */
[----:B------:R-:W5:Y:S04]  /*1070*/  LDG.E R14, desc[UR14][R4.64+0x2000] ;  /* 0x0020000e040e7981 */ /* 0x000f68000c1e1900 */
[----:B------:R-:W5:Y:S04]  /*1080*/  LDG.E R15, desc[UR14][R4.64+0x2400] ;  /* 0x0024000e040f7981 */ /* 0x000f68000c1e1900 */
[----:B------:R-:W5:Y:S04]  /*1090*/  LDG.E R16, desc[UR14][R4.64+0x2800] ;  /* 0x0028000e04107981 */ /* 0x000f68000c1e1900 */
[----:B------:R-:W5:Y:S04]  /*10a0*/  LDG.E R17, desc[UR14][R4.64+0x2c00] ;  /* 0x002c000e04117981 */ /* 0x000f68000c1e1900 */
[----:B------:R-:W5:Y:S04]  /*10b0*/  LDG.E R18, desc[UR14][R4.64+0x3000] ;  /* 0x0030000e04127981 */ /* 0x000f68000c1e1900 */
[----:B------:R-:W5:Y:S04]  /*10c0*/  LDG.E R19, desc[UR14][R4.64+0x3400] ;  /* 0x0034000e04137981 */ /* 0x000f68000c1e1900 */
[----:B------:R-:W5:Y:S04]  /*10d0*/  LDG.E R20, desc[UR14][R4.64+0x3800] ;  /* 0x0038000e04147981 */ /* 0x000f68000c1e1900 */
[----:B------:R-:W5:Y:S01]  /*10e0*/  LDG.E R21, desc[UR14][R4.64+0x3c00] ;  /* 0x003c000e04157981 */ /* 0x000f62000c1e1900 */
[----:B------:R-:W-:-:S04]  /*10f0*/  ISETP.GE.U32.AND P0, PT, R23, UR5, PT ;  /* 0x0000000517007c0c */ /* 0x000fc8000bf06070 */
[----:B------:R-:W-:Y:S02]  /*1100*/  ISETP.GE.U32.AND.EX P0, PT, R22, UR4, PT, P0 ;  /* 0x0000000416007c0c */ /* 0x000fe4000bf06100 */
[----:B--2---:R-:W-:-:S04]  /*1110*/  IADD3 R6, PT, PT, R8, R7, R6 ;  /* 0x0000000708067210 */ /* 0x004fc80007ffe006 */
[----:B---3--:R-:W-:-:S04]  /*1120*/  IADD3 R6, PT, PT, R10, R9, R6 ;  /* 0x000000090a067210 */ /* 0x008fc80007ffe006 */
[----:B----4-:R-:W-:-:S04]  /*1130*/  IADD3 R6, PT, PT, R12, R11, R6 ;  /* 0x0000000b0c067210 */ /* 0x010fc80007ffe006 */
[----:B-----5:R-:W-:-:S04]  /*1140*/  IADD3 R6, PT, PT, R14, R13, R6 ;  /* 0x0000000d0e067210 */ /* 0x020fc80007ffe006 */
[----:B------:R-:W-:-:S04]  /*1150*/  IADD3 R6, PT, PT, R16, R15, R6 ;  /* 0x0000000f10067210 */ /* 0x000fc80007ffe006 */
[----:B------:R-:W-:-:S04]  /*1160*/  IADD3 R6, PT, PT, R18, R17, R6 ;  /* 0x0000001112067210 */ /* 0x000fc80007ffe006 */
[----:B------:R-:W-:-:S05]  /*1170*/  IADD3 R6, PT, PT, R20, R19, R6 ;  /* 0x0000001314067210 */ /* 0x000fca0007ffe006 */
[----:B------:R-:W-:Y:S01]  /*1180*/  IMAD.IADD R8, R21, 0x1, R6 ;  /* 0x0000000115087824 */ /* 0x000fe200078e0206 */
[----:B------:R-:W-:Y:S06]  /*1190*/  @!P0 BRA `(.L_x_75) ;  /* 0x0000000c00008947 */ /* 0x000fec0003800000 */
[----:B------:R-:W-:Y:S01]  /*11a0*/  UIADD3 UR8, UP0, UPT, UR5, UR7, URZ ;  /* 0x0000000705087290 */ /* 0x000fe2000ff1e0ff */
[----:B------:R-:W-:Y:S01]  /*11b0*/  IADD3 R20, P1, PT, R2, -0x1000, RZ ;  /* 0xfffff00002147810 */ /* 0x000fe20007f3e0ff */
[----:B------:R-:W0:Y:S01]  /*11c0*/  LDCU.64 UR12, c[0x0][0x380] ;  /* 0x00007000ff0c77ac */ /* 0x000e220008000a00 */
[----:B------:R-:W-:Y:S02]  /*11d0*/  LOP3.LUT R5, RZ, R0, RZ, 0x33, !PT ;  /* 0x00000000ff057212 */ /* 0x000fe400078e33ff */
[----:B------:R-:W-:Y:S01]  /*11e0*/  IADD3.X R9, PT, PT, R3, -0x1, RZ, P1, !PT ;  /* 0xffffffff03097810 */ /* 0x000fe20000ffe4ff */
[----:B------:R-:W-:Y:S01]  /*11f0*/  UIADD3.X UR9, UPT, UPT, URZ, UR4, URZ, UP0, !UPT ;  /* 0x00000004ff097290 */ /* 0x000fe200087fe4ff */
[----:B------:R-:W-:Y:S01]  /*1200*/  ISETP.LT.U32.AND P0, PT, R20, UR8, PT ;  /* 0x0000000814007c0c */ /* 0x000fe2000bf01070 */
[----:B------:R-:W-:Y:S01]  /*1210*/  UMOV UR6, UR5 ;  /* 0x0000000500067c82 */ /* 0x000fe20008000000 */
[----:B------:R-:W-:Y:S01]  /*1220*/  IADD3 R11, P2, PT, R0, UR8, RZ ;  /* 0x00000008000b7c10 */ /* 0x000fe2000ff5e0ff */
[----:B------:R-:W-:Y:S01]  /*1230*/  UMOV UR4, URZ ;  /* 0x000000ff00047c82 */ /* 0x000fe20008000000 */
[----:B------:R-:W-:Y:S01]  /*1240*/  IADD3 R5, PT, PT, R2, -UR5, R5 ;  /* 0x8000000502057c10 */ /* 0x000fe2000fffe005 */
[----:B------:R-:W-:Y:S01]  /*1250*/  IMAD.U32 R10, RZ, RZ, UR9 ;  /* 0x00000009ff0a7e24 */ /* 0x000fe2000f8e00ff */
[----:B------:R-:W-:Y:S01]  /*1260*/  UMOV UR10, UR8 ;  /* 0x00000008000a7c82 */ /* 0x000fe20008000000 */
[----:B------:R-:W-:-:S02]  /*1270*/  IMAD.X R4, RZ, RZ, UR9, P2 ;  /* 0x00000009ff047e24 */ /* 0x000fc400090e06ff */
[----:B------:R-:W-:Y:S01]  /*1280*/  VIADD R7, R5, -UR7 ;  /* 0x8000000705077c36 */ /* 0x000fe20008000000 */
[----:B------:R-:W-:Y:S01]  /*1290*/  ISETP.GT.U32.AND.EX P0, PT, R10, R9, PT, P0 ;  /* 0x000000090a00720c */ /* 0x000fe20003f04100 */
[----:B------:R-:W-:Y:S01]  /*12a0*/  UMOV UR7, UR9 ;  /* 0x0000000900077c82 */ /* 0x000fe20008000000 */
[----:B0-----:R-:W-:-:S04]  /*12b0*/  LEA R6, P1, R11, UR12, 0x2 ;  /* 0x0000000c0b067c11 */ /* 0x001fc8000f8210ff */
[----:B------:R-:W-:Y:S02]  /*12c0*/  IADD3 R6, P2, PT, R6, 0x2000, RZ ;  /* 0x0000200006067810 */ /* 0x000fe40007f5e0ff */
[----:B------:R-:W-:-:S05]  /*12d0*/  LEA.HI.X R11, R11, UR13, R4, 0x2, P1 ;  /* 0x0000000d0b0b7c11 */ /* 0x000fca00088f1404 */
[----:B------:R-:W-:Y:S01]  /*12e0*/  IMAD.X R11, RZ, RZ, R11, P2 ;  /* 0x000000ffff0b7224 */ /* 0x000fe200010e060b */
[----:B------:R-:W-:Y:S06]  /*12f0*/  @P0 BRA `(.L_x_76) ;  /* 0x0000000000d40947 */ /* 0x000fec0003800000 */
[----:B------:R-:W0:Y:S01]  /*1300*/  LDC.64 R2, c[0x0][0x3b8] ;  /* 0x0000ee00ff027b82 */ /* 0x000e220000000a00 */
[----:B------:R-:W1:Y:S01]  /*1310*/  LDCU.64 UR12, c[0x0][0x380] ;  /* 0x00007000ff0c77ac */ /* 0x000e620008000a00 */
[----:B------:R-:W-:Y:S01]  /*1320*/  NOP ;  /* 0x0000000000007918 */ /* 0x000fe20000000000 */
.L_x_77:
[----:B------:R-:W-:-:S05]  /*1330*/  IADD3 R5, P0, PT, R0, UR8, RZ ;  /* 0x0000000800057c10 */ /* 0x000fca000ff1e0ff */
[----:B------:R-:W-:Y:S01]  /*1340*/  IMAD.X R10, RZ, RZ, UR9, P0 ;  /* 0x00000009ff0a7e24 */ /* 0x000fe200080e06ff */
[----:B-1----:R-:W-:-:S04]  /*1350*/  LEA R4, P0, R5, UR12, 0x2 ;  /* 0x0000000c05047c11 */ /* 0x002fc8000f8010ff */
[----:B------:R-:W-:-:S05]  /*1360*/  LEA.HI.X R5, R5, UR13, R10, 0x2, P0 ;  /* 0x0000000d05057c11 */ /* 0x000fca00080f140a */
        /* <DEDUP_REMOVED lines=15> */
[----:B------:R1:W5:Y:S01]  /*1460*/  LDG.E R21, desc[UR14][R4.64+0x3c00] ;  /* 0x003c000e04157981 */ /* 0x000362000c1e1900 */
[----:B------:R-:W-:-:S02]  /*1470*/  USHF.R.S32.HI UR11, URZ, 0x1f, UR5 ;  /* 0x0000001fff0b7899 */ /* 0x000fc40008011405 */
[----:B------:R-:W-:-:S04]  /*1480*/  UIADD3 UR6, UP0, UPT, UR5, UR10, URZ ;  /* 0x0000000a05067290 */ /* 0x000fc8000ff1e0ff */
[----:B------:R-:W-:Y:S01]  /*1490*/  UIADD3.X UR7, UPT, UPT, UR11, UR7, URZ, UP0, !UPT ;  /* 0x000000070b077290 */ /* 0x000fe200087fe4ff */
[----:B--2---:R-:W-:Y:S02]  /*14a0*/  IADD3 R22, PT, PT, R22, R23, R8 ;  /* 0x0000001716167210 */ /* 0x004fe40007ffe008 */
[----:B0-----:R-:W-:-:S04]  /*14b0*/  IADD3 R8, P1, PT, R2, -UR8, RZ ;  /* 0x8000000802087c10 */ /* 0x001fc8000ff3e0ff */
[----:B------:R-:W-:Y:S02]  /*14c0*/  ISETP.GE.U32.AND P0, PT, R8, UR5, PT ;  /* 0x0000000508007c0c */ /* 0x000fe4000bf06070 */
[----:B---3--:R-:W-:Y:S02]  /*14d0*/  IADD3 R22, PT, PT, R25, R24, R22 ;  /* 0x0000001819167210 */ /* 0x008fe40007ffe016 */
[----:B-1----:R-:W-:-:S04]  /*14e0*/  IADD3.X R4, PT, PT, R3, ~UR9, RZ, P1, !PT ;  /* 0x8000000903047c10 */ /* 0x002fc80008ffe4ff */
[----:B------:R-:W-:Y:S02]  /*14f0*/  ISETP.GE.U32.AND.EX P0, PT, R4, UR11, PT, P0 ;  /* 0x0000000b04007c0c */ /* 0x000fe4000bf06100 */
[----:B----4-:R-:W-:-:S04]  /*1500*/  IADD3 R22, PT, PT, R27, R26, R22 ;  /* 0x0000001a1b167210 */ /* 0x010fc80007ffe016 */
[----:B-----5:R-:W-:-:S04]  /*1510*/  IADD3 R18, PT, PT, R19, R18, R22 ;  /* 0x0000001213127210 */ /* 0x020fc80007ffe016 */
[----:B------:R-:W-:-:S04]  /*1520*/  IADD3 R10, PT, PT, R10, R15, R18 ;  /* 0x0000000f0a0a7210 */ /* 0x000fc80007ffe012 */
[----:B------:R-:W-:-:S04]  /*1530*/  IADD3 R10, PT, PT, R16, R17, R10 ;  /* 0x00000011100a7210 */ /* 0x000fc80007ffe00a */
[----:B------:R-:W-:-:S04]  /*1540*/  IADD3 R10, PT, PT, R13, R14, R10 ;  /* 0x0000000e0d0a7210 */ /* 0x000fc80007ffe00a */
[----:B------:R-:W-:Y:S01]  /*1550*/  IADD3 R8, PT, PT, R21, R12, R10 ;  /* 0x0000000c15087210 */ /* 0x000fe20007ffe00a */
[----:B------:R-:W-:Y:S06]  /*1560*/  @!P0 BRA `(.L_x_75) ;  /* 0x00000008000c8947 */ /* 0x000fec0003800000 */
[----:B------:R-:W-:Y:S02]  /*1570*/  UIADD3 UR8, UP0, UPT, UR5, UR8, URZ ;  /* 0x0000000805087290 */ /* 0x000fe4000ff1e0ff */
[----:B------:R-:W-:Y:S01]  /*1580*/  IMAD.U32 R5, RZ, RZ, UR5 ;  /* 0x00000005ff057e24 */ /* 0x000fe2000f8e00ff */
[----:B------:R-:W-:Y:S01]  /*1590*/  UIADD3 UR4, UPT, UPT, UR4, 0x1, URZ ;  /* 0x0000000104047890 */ /* 0x000fe2000fffe0ff */
[----:B------:R-:W-:Y:S01]  /*15a0*/  IMAD.MOV.U32 R10, RZ, RZ, R6 ;  /* 0x000000ffff0a7224 */ /* 0x000fe200078e0006 */
[----:B------:R-:W-:Y:S01]  /*15b0*/  UIADD3.X UR9, UPT, UPT, UR11, UR9, URZ, UP0, !UPT ;  /* 0x000000090b097290 */ /* 0x000fe200087fe4ff */
[----:B------:R-:W-:Y:S01]  /*15c0*/  VIADD R7, R7, -UR5 ;  /* 0x8000000507077c36 */ /* 0x000fe20008000000 */
[----:B------:R-:W-:Y:S01]  /*15d0*/  ISETP.LT.U32.AND P0, PT, R20, UR8, PT ;  /* 0x0000000814007c0c */ /* 0x000fe2000bf01070 */
[----:B------:R-:W-:Y:S01]  /*15e0*/  IMAD.WIDE R10, R5, 0x4, R10 ;  /* 0x00000004050a7825 */ /* 0x000fe200078e020a */
[----:B------:R-:W-:-:S03]  /*15f0*/  UMOV UR10, UR6 ;  /* 0x00000006000a7c82 */ /* 0x000fc60008000000 */
[----:B------:R-:W-:Y:S02]  /*1600*/  IMAD.U32 R4, RZ, RZ, UR9 ;  /* 0x00000009ff047e24 */ /* 0x000fe4000f8e00ff */
[----:B------:R-:W-:-:S03]  /*1610*/  IMAD.MOV.U32 R6, RZ, RZ, R10 ;  /* 0x000000ffff067224 */ /* 0x000fc600078e000a */
[----:B------:R-:W-:-:S13]  /*1620*/  ISETP.GT.U32.AND.EX P0, PT, R4, R9, PT, P0 ;  /* 0x000000090400720c */ /* 0x000fda0003f04100 */
[----:B------:R-:W-:Y:S05]  /*1630*/  @!P0 BRA `(.L_x_77) ;  /* 0xfffffffc003c8947 */ /* 0x000fea000383ffff */
[----:B------:R-:W-:-:S05]  /*1640*/  UMOV UR6, UR5 ;  /* 0x0000000500067c82 */ /* 0x000fca0008000000 */
.L_x_76:
[C---:B------:R-:W-:Y:S01]  /*1650*/  VIADD R5, R2.reuse, -UR8 ;  /* 0x8000000802057c36 */ /* 0x040fe20008000000 */
[----:B------:R-:W-:Y:S01]  /*1660*/  ISETP.LE.U32.AND P1, PT, R2, UR8, PT ;  /* 0x0000000802007c0c */ /* 0x000fe2000bf23070 */
[----:B------:R-:W-:Y:S01]  /*1670*/  IMAD.U32 R4, RZ, RZ, UR9 ;  /* 0x00000009ff047e24 */ /* 0x000fe2000f8e00ff */
[----:B------:R-:W-:Y:S02]  /*1680*/  BSSY.RECONVERGENT B1, `(.L_x_75) ;  /* 0x0000071000017945 */ /* 0x000fe40003800200 */
[----:B------:R-:W-:-:S04]  /*1690*/  ISETP.GE.AND P0, PT, R0, R5, PT ;  /* 0x000000050000720c */ /* 0x000fc80003f06270 */
[----:B------:R-:W-:-:S13]  /*16a0*/  ISETP.GE.U32.OR.EX P0, PT, R4, R3, P0, P1 ;  /* 0x000000030400720c */ /* 0x000fda0000706510 */
[----:B------:R-:W-:Y:S05]  /*16b0*/  @P0 BRA `(.L_x_78) ;  /* 0x0000000400b40947 */ /* 0x000fea0003800000 */
[----:B------:R-:W0:Y:S01]  /*16c0*/  LDC R4, c[0x0][0x3c0] ;  /* 0x0000f000ff047b82 */ /* 0x000e220000000800 */
[----:B------:R-:W-:Y:S01]  /*16d0*/  USHF.L.U32 UR5, UR16, 0xc, URZ ;  /* 0x0000000c10057899 */ /* 0x000fe200080006ff */
[----:B------:R-:W-:Y:S01]  /*16e0*/  LOP3.LUT R3, RZ, R0, RZ, 0x33, !PT ;  /* 0x00000000ff037212 */ /* 0x000fe200078e33ff */
[----:B------:R-:W-:Y:S02]  /*16f0*/  BSSY.RECONVERGENT B2, `(.L_x_79) ;  /* 0x000002e000027945 */ /* 0x000fe40003800200 */
[----:B------:R-:W-:-:S06]  /*1700*/  UIADD3 UR5, UPT, UPT, UR5, UR6, URZ ;  /* 0x0000000605057290 */ /* 0x000fcc000fffe0ff */
[----:B------:R-:W-:Y:S01]  /*1710*/  IADD3 R2, PT, PT, R2, -UR5, R3 ;  /* 0x8000000502027c10 */ /* 0x000fe2000fffe003 */
[----:B0-----:R-:W-:-:S04]  /*1720*/  IMAD R3, R4, UR4, RZ ;  /* 0x0000000404037c24 */ /* 0x001fc8000f8e02ff */
[----:B------:R-:W-:-:S05]  /*1730*/  IMAD R2, R3, -0x1000, R2 ;  /* 0xfffff00003027824 */ /* 0x000fca00078e0202 */
[C---:B------:R-:W-:Y:S02]  /*1740*/  ISETP.GE.U32.AND P0, PT, R2.reuse, 0xf00, PT ;  /* 0x00000f000200780c */ /* 0x040fe40003f06070 */
[----:B------:R-:W-:Y:S01]  /*1750*/  LEA.HI R20, R2, 0x1, RZ, 0x18 ;  /* 0x0000000102147811 */ /* 0x000fe200078fc0ff */
[----:B------:R-:W-:-:S03]  /*1760*/  IMAD.MOV.U32 R2, RZ, RZ, R0 ;  /* 0x000000ffff027224 */ /* 0x000fc600078e0000 */
[----:B------:R-:W-:-:S04]  /*1770*/  LOP3.LUT R21, R20, 0xf, RZ, 0xc0, !PT ;  /* 0x0000000f14157812 */ /* 0x000fc800078ec0ff */
[----:B------:R-:W-:-:S03]  /*1780*/  ISETP.NE.AND P1, PT, R21, RZ, PT ;  /* 0x000000ff1500720c */ /* 0x000fc60003f25270 */
[----:B------:R-:W-:Y:S10]  /*1790*/  @!P0 BRA `(.L_x_80) ;  /* 0x00000000008c8947 */ /* 0x000ff40003800000 */
[----:B------:R-:W-:-:S04]  /*17a0*/  LEA.HI R2, R7, 0x1, RZ, 0x18 ;  /* 0x0000000107027811 */ /* 0x000fc800078fc0ff */
[----:B------:R-:W-:Y:S01]  /*17b0*/  LOP3.LUT R3, R2, 0x1fffff0, RZ, 0xc0, !PT ;  /* 0x01fffff002037812 */ /* 0x000fe200078ec0ff */
[----:B------:R-:W-:-:S04]  /*17c0*/  IMAD.MOV.U32 R2, RZ, RZ, R0 ;  /* 0x000000ffff027224 */ /* 0x000fc800078e0000 */
[----:B------:R-:W-:-:S07]  /*17d0*/  IMAD.MOV R3, RZ, RZ, -R3 ;  /* 0x000000ffff037224 */ /* 0x000fce00078e0a03 */
.L_x_81:
[----:B------:R-:W-:-:S05]  /*17e0*/  IMAD.MOV.U32 R10, RZ, RZ, R6 ;  /* 0x000000ffff0a7224 */ /* 0x000fca00078e0006 */
        /* <DEDUP_REMOVED lines=16> */
[----:B------:R-:W-:-:S02]  /*18f0*/  VIADD R3, R3, 0x10 ;  /* 0x0000001003037836 */ /* 0x000fc40000000000 */
[----:B------:R-:W-:-:S03]  /*1900*/  VIADD R2, R2, 0x1000 ;  /* 0x0000100002027836 */ /* 0x000fc60000000000 */
[----:B------:R-:W-:Y:S02]  /*1910*/  ISETP.NE.AND P0, PT, R3, RZ, PT ;  /* 0x000000ff0300720c */ /* 0x000fe40003f05270 */
[----:B--2---:R-:W-:-:S04]  /*1920*/  IADD3 R14, PT, PT, R14, R15, R8 ;  /* 0x0000000f0e0e7210 */ /* 0x004fc80007ffe008 */
[----:B---3--:R-:W-:-:S04]  /*1930*/  IADD3 R14, PT, PT, R16, R17, R14 ;  /* 0x00000011100e7210 */ /* 0x008fc80007ffe00e */
[----:B----4-:R-:W-:-:S04]  /*1940*/  IADD3 R14, PT, PT, R18, R19, R14 ;  /* 0x00000013120e7210 */ /* 0x010fc80007ffe00e */
[----:B-----5:R-:W-:-:S04]  /*1950*/  IADD3 R14, PT, PT, R22, R23, R14 ;  /* 0x00000017160e7210 */ /* 0x020fc80007ffe00e */
[----:B------:R-:W-:-:S04]  /*1960*/  IADD3 R14, PT, PT, R24, R25, R14 ;  /* 0x00000019180e7210 */ /* 0x000fc80007ffe00e */
[----:B------:R-:W-:Y:S02]  /*1970*/  IADD3 R13, PT, PT, R6, R13, R14 ;  /* 0x0000000d060d7210 */ /* 0x000fe40007ffe00e */
[----:B------:R-:W-:-:S05]  /*1980*/  IADD3 R6, P2, PT, R10, 0x4000, RZ ;  /* 0x000040000a067810 */ /* 0x000fca0007f5e0ff */
[----:B0-----:R-:W-:Y:S01]  /*1990*/  IMAD.X R11, RZ, RZ, R11, P2 ;  /* 0x000000ffff0b7224 */ /* 0x001fe200010e060b */
[----:B------:R-:W-:-:S04]  /*19a0*/  IADD3 R9, PT, PT, R12, R9, R13 ;  /* 0x000000090c097210 */ /* 0x000fc80007ffe00d */
[----:B------:R-:W-:Y:S01]  /*19b0*/  IADD3 R8, PT, PT, R5, R4, R9 ;  /* 0x0000000405087210 */ /* 0x000fe20007ffe009 */
[----:B------:R-:W-:Y:S06]  /*19c0*/  @P0 BRA `(.L_x_81) ;  /* 0xfffffffc00840947 */ /* 0x000fec000383ffff */
.L_x_80:
[----:B------:R-:W-:Y:S05]  /*19d0*/  BSYNC.RECONVERGENT B2 ;  /* 0x0000000000027941 */ /* 0x000fea0003800200 */
.L_x_79:
[----:B------:R-:W-:Y:S05]  /*19e0*/  @!P1 BRA `(.L_x_78) ;  /* 0x0000000000e89947 */ /* 0x000fea0003800000 */
[----:B------:R-:W-:Y:S01]  /*19f0*/  ISETP.GE.U32.AND P0, PT, R21, 0x8, PT ;  /* 0x000000081500780c */ /* 0x000fe20003f06070 */
[----:B------:R-:W-:Y:S01]  /*1a00*/  BSSY.RECONVERGENT B2, `(.L_x_82) ;  /* 0x0000015000027945 */ /* 0x000fe20003800200 */
[----:B------:R-:W-:-:S04]  /*1a10*/  LOP3.LUT R15, R20, 0x7, RZ, 0xc0, !PT ;  /* 0x00000007140f7812 */ /* 0x000fc800078ec0ff */
[----:B------:R-:W-:-:S07]  /*1a20*/  ISETP.NE.AND P1, PT, R15, RZ, PT ;  /* 0x000000ff0f00720c */ /* 0x000fce0003f25270 */
[----:B------:R-:W-:Y:S06]  /*1a30*/  @!P0 BRA `(.L_x_83) ;  /* 0x0000000000448947 */ /* 0x000fec0003800000 */
[----:B------:R-:W-:-:S05]  /*1a40*/  IADD3 R3, P0, PT, R2, UR8, RZ ;  /* 0x0000000802037c10 */ /* 0x000fca000ff1e0ff */
[----:B------:R-:W-:Y:S01]  /*1a50*/  IMAD.X R6, RZ, RZ, UR9, P0 ;  /* 0x00000009ff067e24 */ /* 0x000fe200080e06ff */
[----:B------:R-:W-:-:S04]  /*1a60*/  LEA R4, P0, R3, UR12, 0x2 ;  /* 0x0000000c03047c11 */ /* 0x000fc8000f8010ff */
        /* <DEDUP_REMOVED lines=8> */
[----:B------:R-:W5:Y:S01]  /*1af0*/  LDG.E R13, desc[UR14][R4.64+0x1c00] ;  /* 0x001c000e040d7981 */ /* 0x000f62000c1e1900 */
[----:B------:R-:W-:Y:S01]  /*1b00*/  VIADD R2, R2, 0x800 ;  /* 0x0000080002027836 */ /* 0x000fe20000000000 */
[----:B--2---:R-:W-:-:S04]  /*1b10*/  IADD3 R3, PT, PT, R6, R3, R8 ;  /* 0x0000000306037210 */ /* 0x004fc80007ffe008 */
[----:B---3--:R-:W-:-:S04]  /*1b20*/  IADD3 R3, PT, PT, R9, R10, R3 ;  /* 0x0000000a09037210 */ /* 0x008fc80007ffe003 */
[----:B----4-:R-:W-:-:S04]  /*1b30*/  IADD3 R3, PT, PT, R11, R12, R3 ;  /* 0x0000000c0b037210 */ /* 0x010fc80007ffe003 */
[----:B-----5:R-:W-:-:S07]  /*1b40*/  IADD3 R8, PT, PT, R13, R14, R3 ;  /* 0x0000000e0d087210 */ /* 0x020fce0007ffe003 */
.L_x_83:
[----:B------:R-:W-:Y:S05]  /*1b50*/  BSYNC.RECONVERGENT B2 ;  /* 0x0000000000027941 */ /* 0x000fea0003800200 */
.L_x_82:
[----:B------:R-:W-:Y:S05]  /*1b60*/  @!P1 BRA `(.L_x_78) ;  /* 0x0000000000889947 */ /* 0x000fea0003800000 */
[----:B------:R-:W-:Y:S01]  /*1b70*/  ISETP.GE.U32.AND P0, PT, R15, 0x4, PT ;  /* 0x000000040f00780c */ /* 0x000fe20003f06070 */
[----:B------:R-:W-:Y:S01]  /*1b80*/  BSSY.RECONVERGENT B2, `(.L_x_84) ;  /* 0x000000e000027945 */ /* 0x000fe20003800200 */
[----:B------:R-:W-:-:S11]  /*1b90*/  LOP3.LUT P1, RZ, R20, 0x3, RZ, 0xc0, !PT ;  /* 0x0000000314ff7812 */ /* 0x000fd6000782c0ff */
[----:B------:R-:W-:Y:S05]  /*1ba0*/  @!P0 BRA `(.L_x_85) ;  /* 0x00000000002c8947 */ /* 0x000fea0003800000 */
[----:B------:R-:W-:-:S05]  /*1bb0*/  IADD3 R3, P0, PT, R2, UR8, RZ ;  /* 0x0000000802037c10 */ /* 0x000fca000ff1e0ff */
[----:B------:R-:W-:Y:S01]  /*1bc0*/  IMAD.X R6, RZ, RZ, UR9, P0 ;  /* 0x00000009ff067e24 */ /* 0x000fe200080e06ff */
[----:B------:R-:W-:-:S04]  /*1bd0*/  LEA R4, P0, R3, UR12, 0x2 ;  /* 0x0000000c03047c11 */ /* 0x000fc8000f8010ff */
[----:B------:R-:W-:-:S05]  /*1be0*/  LEA.HI.X R5, R3, UR13, R6, 0x2, P0 ;  /* 0x0000000d03057c11 */ /* 0x000fca00080f1406 */
[----:B------:R-:W2:Y:S04]  /*1bf0*/  LDG.E R3, desc[UR14][R4.64] ;  /* 0x0000000e04037981 */ /* 0x000ea8000c1e1900 */
[----:B------:R-:W2:Y:S04]  /*1c00*/  LDG.E R6, desc[UR14][R4.64+0x400] ;  /* 0x0004000e04067981 */ /* 0x000ea8000c1e1900 */
[----:B------:R-:W3:Y:S04]  /*1c10*/  LDG.E R10, desc[UR14][R4.64+0x800] ;  /* 0x0008000e040a7981 */ /* 0x000ee8000c1e1900 */
[----:B------:R-:W3:Y:S01]  /*1c20*/  LDG.E R9, desc[UR14][R4.64+0xc00] ;  /* 0x000c000e04097981 */ /* 0x000ee2000c1e1900 */
[----:B------:R-:W-:Y:S01]  /*1c30*/  VIADD R2, R2, 0x400 ;  /* 0x0000040002027836 */ /* 0x000fe20000000000 */
[----:B--2---:R-:W-:-:S04]  /*1c40*/  IADD3 R3, PT, PT, R6, R3, R8 ;  /* 0x0000000306037210 */ /* 0x004fc80007ffe008 */
[----:B---3--:R-:W-:-:S07]  /*1c50*/  IADD3 R8, PT, PT, R9, R10, R3 ;  /* 0x0000000a09087210 */ /* 0x008fce0007ffe003 */
.L_x_85:
[----:B------:R-:W-:Y:S05]  /*1c60*/  BSYNC.RECONVERGENT B2 ;  /* 0x0000000000027941 */ /* 0x000fea0003800200 */
.L_x_84:
[----:B------:R-:W-:Y:S05]  /*1c70*/  @!P1 BRA `(.L_x_78) ;  /* 0x0000000000449947 */ /* 0x000fea0003800000 */
[----:B------:R-:W-:Y:S02]  /*1c80*/  LOP3.LUT R7, R7, 0xffff, RZ, 0xc0, !PT ;  /* 0x0000ffff07077812 */ /* 0x000fe400078ec0ff */
[----:B------:R-:W-:Y:S02]  /*1c90*/  IADD3 R6, P0, PT, R2, UR10, RZ ;  /* 0x0000000a02067c10 */ /* 0x000fe4000ff1e0ff */
[----:B------:R-:W-:Y:S02]  /*1ca0*/  LEA.HI R2, R7, 0x1, RZ, 0x18 ;  /* 0x0000000107027811 */ /* 0x000fe400078fc0ff */
[----:B------:R-:W-:Y:S01]  /*1cb0*/  LEA R5, P1, R6, UR12, 0x2 ;  /* 0x0000000c06057c11 */ /* 0x000fe2000f8210ff */
[----:B------:R-:W-:Y:S01]  /*1cc0*/  IMAD.X R3, RZ, RZ, UR7, P0 ;  /* 0x00000007ff037e24 */ /* 0x000fe200080e06ff */
[----:B------:R-:W-:-:S04]  /*1cd0*/  LOP3.LUT R2, R2, 0x3, RZ, 0xc0, !PT ;  /* 0x0000000302027812 */ /* 0x000fc800078ec0ff */
[----:B------:R-:W-:Y:S01]  /*1ce0*/  LEA.HI.X R6, R6, UR13, R3, 0x2, P1 ;  /* 0x0000000d06067c11 */ /* 0x000fe200088f1403 */
[----:B------:R-:W-:-:S07]  /*1cf0*/  IMAD.MOV R4, RZ, RZ, -R2 ;  /* 0x000000ffff047224 */ /* 0x000fce00078e0a02 */
.L_x_86:
[----:B------:R-:W-:Y:S02]  /*1d00*/  IMAD.MOV.U32 R3, RZ, RZ, R6 ;  /* 0x000000ffff037224 */ /* 0x000fe400078e0006 */
[----:B------:R-:W-:-:S05]  /*1d10*/  IMAD.MOV.U32 R2, RZ, RZ, R5 ;  /* 0x000000ffff027224 */ /* 0x000fca00078e0005 */
[----:B------:R-:W2:Y:S01]  /*1d20*/  LDG.E R3, desc[UR14][R2.64] ;  /* 0x0000000e02037981 */ /* 0x000ea2000c1e1900 */
[----:B------:R-:W-:Y:S01]  /*1d30*/  VIADD R4, R4, 0x1 ;  /* 0x0000000104047836 */ /* 0x000fe20000000000 */
[----:B------:R-:W-:-:S04]  /*1d40*/  IADD3 R5, P1, PT, R5, 0x400, RZ ;  /* 0x0000040005057810 */ /* 0x000fc80007f3e0ff */
[----:B------:R-:W-:Y:S01]  /*1d50*/  ISETP.NE.AND P0, PT, R4, RZ, PT ;  /* 0x000000ff0400720c */ /* 0x000fe20003f05270 */
[----:B------:R-:W-:Y:S02]  /*1d60*/  IMAD.X R6, RZ, RZ, R6, P1 ;  /* 0x000000ffff067224 */ /* 0x000fe400008e0606 */
[----:B--2---:R-:W-:-:S10]  /*1d70*/  IMAD.IADD R8, R3, 0x1, R8 ;  /* 0x0000000103087824 */ /* 0x004fd400078e0208 */
[----:B------:R-:W-:Y:S05]  /*1d80*/  @P0 BRA `(.L_x_86) ;  /* 0xfffffffc00dc0947 */ /* 0x000fea000383ffff */
.L_x_78:
[----:B------:R-:W-:Y:S05]  /*1d90*/  BSYNC.RECONVERGENT B1 ;  /* 0x0000000000017941 */ /* 0x000fea0003800200 */
.L_x_75:
        /* <DEDUP_REMOVED lines=37> */
[----:B0-----:R-:W0:Y:S01]  /*1ff0*/  LDS.64 R2, [UR4+0x20] ;  /* 0x00002004ff027984 */ /* 0x001e220008000a00 */
[----:B-1----:R-:W-:-:S04]  /*2000*/  IADD3 R0, PT, PT, R4, R0, R9 ;  /* 0x0000000004007210 */ /* 0x002fc80007ffe009 */
[----:B------:R-:W-:-:S04]  /*2010*/  IADD3 R0, PT, PT, R6, R0, R5 ;  /* 0x0000000006007210 */ /* 0x000fc80007ffe005 */
[----:B0-----:R-:W-:-:S05]  /*2020*/  IADD3 R0, PT, PT, R2, R0, R7 ;  /* 0x0000000002007210 */ /* 0x001fca0007ffe007 */
[----:B------:R-:W-:-:S07]  /*2030*/  IMAD.IADD R9, R0, 0x1, R3 ;  /* 0x0000000100097824 */ /* 0x000fce00078e0203 */
.L_x_74:
[----:B------:R-:W-:Y:S05]  /*2040*/  BSYNC.RECONVERGENT B0 ;  /* 0x0000000000007941 */ /* 0x000fea0003800200 */
.L_x_59:
[----:B------:R-:W-:Y:S05]  /*2050*/  @P0 EXIT ;  /* 0x000000000000094d */ /* 0x000fea0003800000 */
[----:B------:R-:W3:Y:S02]  /*2060*/  LDCU.64 UR4, c[0x0][0x388] ;  /* 0x00007100ff0477ac */ /* 0x000ee40008000a00 */
[----:B---3--:R-:W-:-:S06]  /*2070*/  UIMAD.WIDE.U32 UR4, UR16, 0x4, UR4 ;  /* 0x00000004100478a5 */ /* 0x008fcc000f8e0004 */
[----:B0-----:R-:W-:Y:S02]  /*2080*/  IMAD.U32 R2, RZ, RZ, UR4 ;  /* 0x00000004ff027e24 */ /* 0x001fe4000f8e00ff */
[----:B------:R-:W-:-:S05]  /*2090*/  IMAD.U32 R3, RZ, RZ, UR5 ;  /* 0x00000005ff037e24 */ /* 0x000fca000f8e00ff */
[----:B------:R-:W-:Y:S01]  /*20a0*/  STG.E desc[UR14][R2.64], R9 ;  /* 0x0000000902007986 */ /* 0x000fe2000c10190e */
[----:B------:R-:W-:Y:S05]  /*20b0*/  EXIT ;  /* 0x000000000000794d */ /* 0x000fea0003800000 */
.L_x_87:
        /* <DEDUP_REMOVED lines=12> */
.L_x_241:


//--------------------- .text._ZN3cub18CUB_300001_SM_10006detail6reduce28DeviceReduceSingleTileKernelINS2_10policy_hubIiyN4cuda3std3__44plusIiEEE10Policy1000EN6thrust24THRUST_300001_SM_1000_NS6detail15normal_iteratorINSD_10device_ptrIiEEEEPiyS9_iiNS7_10__identityEEEvT0_T1_T2_T3_T4_T6_ --------------------------
	.section	.text._ZN3cub18CUB_300001_SM_10006detail6reduce28DeviceReduceSingleTileKernelINS2_10policy_hubIiyN4cuda3std3__44plusIiEEE10Policy1000EN6thrust24THRUST_300001_SM_1000_NS6detail15normal_iteratorINSD_10device_ptrIiEEEEPiyS9_iiNS7_10__identityEEEvT0_T1_T2_T3_T4_T6_,"ax",@progbits
	.align	128
        .global         _ZN3cub18CUB_300001_SM_10006detail6reduce28DeviceReduceSingleTileKernelINS2_10policy_hubIiyN4cuda3std3__44plusIiEEE10Policy1000EN6thrust24THRUST_300001_SM_1000_NS6detail15normal_iteratorINSD_10device_ptrIiEEEEPiyS9_iiNS7_10__identityEEEvT0_T1_T2_T3_T4_T6_
        .type           _ZN3cub18CUB_300001_SM_10006detail6reduce28DeviceReduceSingleTileKernelINS2_10policy_hubIiyN4cuda3std3__44plusIiEEE10Policy1000EN6thrust24THRUST_300001_SM_1000_NS6detail15normal_iteratorINSD_10device_ptrIiEEEEPiyS9_iiNS7_10__identityEEEvT0_T1_T2_T3_T4_T6_,@function
        .size           _ZN3cub18CUB_300001_SM_10006detail6reduce28DeviceReduceSingleTileKernelINS2_10policy_hubIiyN4cuda3std3__44plusIiEEE10Policy1000EN6thrust24THRUST_300001_SM_1000_NS6detail15normal_iteratorINSD_10device_ptrIiEEEEPiyS9_iiNS7_10__identityEEEvT0_T1_T2_T3_T4_T6_,(.L_x_242 - _ZN3cub18CUB_300001_SM_10006detail6reduce28DeviceReduceSingleTileKernelINS2_10policy_hubIiyN4cuda3std3__44plusIiEEE10Policy1000EN6thrust24THRUST_300001_SM_1000_NS6detail15normal_iteratorINSD_10device_ptrIiEEEEPiyS9_iiNS7_10__identityEEEvT0_T1_T2_T3_T4_T6_)
        .other          _ZN3cub18CUB_300001_SM_10006detail6reduce28DeviceReduceSingleTileKernelINS2_10policy_hubIiyN4cuda3std3__44plusIiEEE10Policy1000EN6thrust24THRUST_300001_SM_1000_NS6detail15normal_iteratorINSD_10device_ptrIiEEEEPiyS9_iiNS7_10__identityEEEvT0_T1_T2_T3_T4_T6_,@"STO_CUDA_ENTRY STV_DEFAULT"
_ZN3cub18CUB_300001_SM_10006detail6reduce28DeviceReduceSingleTileKernelINS2_10policy_hubIiyN4cuda3std3__44plusIiEEE10Policy1000EN6thrust24THRUST_300001_SM_1000_NS6detail15normal_iteratorINSD_10device_ptrIiEEEEPiyS9_iiNS7_10__identityEEEvT0_T1_T2_T3_T4_T6_:
.text._ZN3cub18CUB_300001_SM_10006detail6reduce28DeviceReduceSingleTileKernelINS2_10policy_hubIiyN4cuda3std3__44plusIiEEE10Policy1000EN6thrust24THRUST_300001_SM_1000_NS6detail15normal_iteratorINSD_10device_ptrIiEEEEPiyS9_iiNS7_10__identityEEEvT0_T1_T2_T3_T4_T6_:
[----:B------:R-:W-:Y:S01]  /*0000*/  LDC R1, c[0x0][0x37c] ;  /* 0x0000df00ff017b82 */ /* 0x000fe20000000800 */
[----:B------:R-:W0:Y:S01]  /*0010*/  LDCU.64 UR4, c[0x0][0x390] ;  /* 0x00007200ff0477ac */ /* 0x000e220008000a00 */
[----:B------:R-:W1:Y:S01]  /*0020*/  LDCU.64 UR6, c[0x0][0x358] ;  /* 0x00006b00ff0677ac */ /* 0x000e620008000a00 */
[----:B0-----:R-:W-:Y:S02]  /*0030*/  IMAD.U32 R4, RZ, RZ, UR4 ;  /* 0x00000004ff047e24 */ /* 0x001fe4000f8e00ff */
[----:B------:R-:W-:-:S03]  /*0040*/  IMAD.U32 R0, RZ, RZ, UR5 ;  /* 0x00000005ff007e24 */ /* 0x000fc6000f8e00ff */
[----:B------:R-:W-:-:S04]  /*0050*/  ISETP.NE.U32.AND P0, PT, R4, RZ, PT ;  /* 0x000000ff0400720c */ /* 0x000fc80003f05070 */
[----:B------:R-:W-:-:S13]  /*0060*/  ISETP.NE.AND.EX P0, PT, R0, RZ, PT, P0 ;  /* 0x000000ff0000720c */ /* 0x000fda0003f05300 */
        /* <DEDUP_REMOVED lines=8> */
.L_x_88:
[----:B------:R-:W-:Y:S01]  /*00f0*/  ISETP.GT.U32.AND P0, PT, R4, 0xfff, PT ;  /* 0x00000fff0400780c */ /* 0x000fe20003f04070 */
[----:B------:R-:W-:Y:S03]  /*0100*/  BSSY.RECONVERGENT B0, `(.L_x_89) ;  /* 0x00001d1000007945 */ /* 0x000fe60003800200 */
[----:B------:R-:W-:-:S13]  /*0110*/  ISETP.GT.U32.AND.EX P0, PT, R0, RZ, PT, P0 ;  /* 0x000000ff0000720c */ /* 0x000fda0003f04100 */
[----:B------:R-:W-:Y:S05]  /*0120*/  @P0 BRA `(.L_x_90) ;  /* 0x0000000c00940947 */ /* 0x000fea0003800000 */
[----:B------:R-:W0:Y:S01]  /*0130*/  S2R R5, SR_TID.X ;  /* 0x0000000000057919 */ /* 0x000e220000002100 */
[----:B------:R-:W-:Y:S01]  /*0140*/  BSSY.RECONVERGENT B1, `(.L_x_91) ;  /* 0x0000009000017945 */ /* 0x000fe20003800200 */
[----:B------:R-:W-:Y:S01]  /*0150*/  IMAD.MOV.U32 R6, RZ, RZ, RZ ;  /* 0x000000ffff067224 */ /* 0x000fe200078e00ff */
[----:B0-----:R-:W-:Y:S01]  /*0160*/  ISETP.GE.U32.AND P0, PT, R5, R4, PT ;  /* 0x000000040500720c */ /* 0x001fe20003f06070 */
[----:B------:R-:W-:-:S12]  /*0170*/  IMAD.MOV.U32 R7, RZ, RZ, R5 ;  /* 0x000000ffff077224 */ /* 0x000fd800078e0005 */
[----:B------:R-:W-:Y:S05]  /*0180*/  @P0 BRA `(.L_x_92) ;  /* 0x0000000000100947 */ /* 0x000fea0003800000 */
[----:B------:R-:W0:Y:S02]  /*0190*/  LDC.64 R2, c[0x0][0x380] ;  /* 0x0000e000ff027b82 */ /* 0x000e240000000a00 */
[----:B0-----:R-:W-:-:S05]  /*01a0*/  IMAD.WIDE.U32 R2, R5, 0x4, R2 ;  /* 0x0000000405027825 */ /* 0x001fca00078e0002 */
[----:B------:R0:W5:Y:S01]  /*01b0*/  LDG.E R6, desc[UR6][R2.64] ;  /* 0x0000000602067981 */ /* 0x000162000c1e1900 */
[----:B------:R-:W-:-:S07]  /*01c0*/  VIADD R7, R5, 0x100 ;  /* 0x0000010005077836 */ /* 0x000fce0000000000 */
.L_x_92:
[----:B------:R-:W-:Y:S05]  /*01d0*/  BSYNC.RECONVERGENT B1 ;  /* 0x0000000000017941 */ /* 0x000fea0003800200 */
.L_x_91:
[----:B------:R-:W-:Y:S01]  /*01e0*/  ISETP.GE.U32.AND P0, PT, R7, R4, PT ;  /* 0x000000040700720c */ /* 0x000fe20003f06070 */
[----:B------:R-:W-:-:S12]  /*01f0*/  BSSY.RECONVERGENT B1, `(.L_x_93) ;  /* 0x0000060000017945 */ /* 0x000fd80003800200 */
[----:B------:R-:W-:Y:S05]  /*0200*/  @P0 BRA `(.L_x_94) ;  /* 0x0000000400780947 */ /* 0x000fea0003800000 */
[----:B0-----:R-:W-:Y:S01]  /*0210*/  LOP3.LUT R3, RZ, R7, RZ, 0x33, !PT ;  /* 0x00000007ff037212 */ /* 0x001fe200078e33ff */
[----:B------:R-:W-:Y:S04]  /*0220*/  BSSY.RECONVERGENT B2, `(.L_x_95) ;  /* 0x000002c000027945 */ /* 0x000fe80003800200 */
[----:B------:R-:W-:-:S05]  /*0230*/  IMAD.IADD R3, R3, 0x1, R4 ;  /* 0x0000000103037824 */ /* 0x000fca00078e0204 */
[C---:B------:R-:W-:Y:S02]  /*0240*/  ISETP.GE.U32.AND P0, PT, R3.reuse, 0xf00, PT ;  /* 0x00000f000300780c */ /* 0x040fe40003f06070 */
[----:B------:R-:W-:-:S04]  /*0250*/  LEA.HI R8, R3, 0x1, RZ, 0x18 ;  /* 0x0000000103087811 */ /* 0x000fc800078fc0ff */
[----:B------:R-:W-:-:S04]  /*0260*/  LOP3.LUT R22, R8, 0xf, RZ, 0xc0, !PT ;  /* 0x0000000f08167812 */ /* 0x000fc800078ec0ff */
[----:B------:R-:W-:-:S03]  /*0270*/  ISETP.NE.AND P1, PT, R22, RZ, PT ;  /* 0x000000ff1600720c */ /* 0x000fc60003f25270 */
[----:B------:R-:W-:Y:S10]  /*0280*/  @!P0 BRA `(.L_x_96) ;  /* 0x0000000000948947 */ /* 0x000ff40003800000 */
[----:B------:R-:W0:Y:S01]  /*0290*/  LDC.64 R2, c[0x0][0x380] ;  /* 0x0000e000ff027b82 */ /* 0x000e220000000a00 */
[----:B------:R-:W-:-:S05]  /*02a0*/  LOP3.LUT R9, R8, 0x1fffff0, RZ, 0xc0, !PT ;  /* 0x01fffff008097812 */ /* 0x000fca00078ec0ff */
[----:B------:R-:W-:Y:S02]  /*02b0*/  IMAD.MOV R9, RZ, RZ, -R9 ;  /* 0x000000ffff097224 */ /* 0x000fe400078e0a09 */
[----:B0-----:R-:W-:-:S03]  /*02c0*/  IMAD.WIDE.U32 R2, R7, 0x4, R2 ;  /* 0x0000000407027825 */ /* 0x001fc600078e0002 */
[----:B------:R-:W-:-:S05]  /*02d0*/  IADD3 R15, P0, PT, R2, 0x2000, RZ ;  /* 0x00002000020f7810 */ /* 0x000fca0007f1e0ff */
[----:B------:R-:W-:-:S08]  /*02e0*/  IMAD.X R3, RZ, RZ, R3, P0 ;  /* 0x000000ffff037224 */ /* 0x000fd000000e0603 */
.L_x_97:
        /* <DEDUP_REMOVED lines=31> */
.L_x_96:
[----:B------:R-:W-:Y:S05]  /*04e0*/  BSYNC.RECONVERGENT B2 ;  /* 0x0000000000027941 */ /* 0x000fea0003800200 */
.L_x_95:
[----:B------:R-:W-:Y:S05]  /*04f0*/  @!P1 BRA `(.L_x_94) ;  /* 0x0000000000bc9947 */ /* 0x000fea0003800000 */
[----:B------:R-:W-:Y:S01]  /*0500*/  ISETP.GE.U32.AND P0, PT, R22, 0x8, PT ;  /* 0x000000081600780c */ /* 0x000fe20003f06070 */
[----:B------:R-:W-:Y:S01]  /*0510*/  BSSY.RECONVERGENT B2, `(.L_x_98) ;  /* 0x0000013000027945 */ /* 0x000fe20003800200 */
[----:B------:R-:W-:-:S04]  /*0520*/  LOP3.LUT R17, R8, 0x7, RZ, 0xc0, !PT ;  /* 0x0000000708117812 */ /* 0x000fc800078ec0ff */
[----:B------:R-:W-:-:S07]  /*0530*/  ISETP.NE.AND P1, PT, R17, RZ, PT ;  /* 0x000000ff1100720c */ /* 0x000fce0003f25270 */
[----:B------:R-:W-:Y:S06]  /*0540*/  @!P0 BRA `(.L_x_99) ;  /* 0x00000000003c8947 */ /* 0x000fec0003800000 */
[----:B------:R-:W0:Y:S02]  /*0550*/  LDC.64 R2, c[0x0][0x380] ;  /* 0x0000e000ff027b82 */ /* 0x000e240000000a00 */
[----:B0-----:R-:W-:-:S05]  /*0560*/  IMAD.WIDE R2, R7, 0x4, R2 ;  /* 0x0000000407027825 */ /* 0x001fca00078e0202 */
        /* <DEDUP_REMOVED lines=13> */
.L_x_99:
[----:B------:R-:W-:Y:S05]  /*0640*/  BSYNC.RECONVERGENT B2 ;  /* 0x0000000000027941 */ /* 0x000fea0003800200 */
.L_x_98:
        /* <DEDUP_REMOVED lines=11> */
[----:B------:R-:W3:Y:S01]  /*0700*/  LDG.E R12, desc[UR6][R2.64+0xc00] ;  /* 0x000c0006020c7981 */ /* 0x000ee2000c1e1900 */
[----:B------:R-:W-:Y:S01]  /*0710*/  VIADD R7, R7, 0x400 ;  /* 0x0000040007077836 */ /* 0x000fe20000000000 */
[----:B--2--5:R-:W-:-:S04]  /*0720*/  IADD3 R6, PT, PT, R8, R9, R6 ;  /* 0x0000000908067210 */ /* 0x024fc80007ffe006 */
[----:B---3--:R-:W-:-:S07]  /*0730*/  IADD3 R6, PT, PT, R12, R11, R6 ;  /* 0x0000000b0c067210 */ /* 0x008fce0007ffe006 */
.L_x_101:
[----:B------:R-:W-:Y:S05]  /*0740*/  BSYNC.RECONVERGENT B2 ;  /* 0x0000000000027941 */ /* 0x000fea0003800200 */
.L_x_100:
[----:B------:R-:W-:Y:S05]  /*0750*/  @!P1 BRA `(.L_x_94) ;  /* 0x0000000000249947 */ /* 0x000fea0003800000 */
[----:B------:R-:W0:Y:S01]  /*0760*/  LDC.64 R8, c[0x0][0x380] ;  /* 0x0000e000ff087b82 */ /* 0x000e220000000a00 */
[----:B------:R-:W-:-:S07]  /*0770*/  IMAD.MOV R10, RZ, RZ, -R10 ;  /* 0x000000ffff0a7224 */ /* 0x000fce00078e0a0a */
.L_x_102:
[----:B0-----:R-:W-:-:S06]  /*0780*/  IMAD.WIDE R2, R7, 0x4, R8 ;  /* 0x0000000407027825 */ /* 0x001fcc00078e0208 */
[----:B------:R-:W2:Y:S01]  /*0790*/  LDG.E R3, desc[UR6][R2.64] ;  /* 0x0000000602037981 */ /* 0x000ea2000c1e1900 */
[----:B------:R-:W-:Y:S02]  /*07a0*/  VIADD R10, R10, 0x1 ;  /* 0x000000010a0a7836 */ /* 0x000fe40000000000 */
[----:B------:R-:W-:-:S03]  /*07b0*/  VIADD R7, R7, 0x100 ;  /* 0x0000010007077836 */ /* 0x000fc60000000000 */
[----:B------:R-:W-:Y:S01]  /*07c0*/  ISETP.NE.AND P0, PT, R10, RZ, PT ;  /* 0x000000ff0a00720c */ /* 0x000fe20003f05270 */
[----:B--2--5:R-:W-:-:S12]  /*07d0*/  IMAD.IADD R6, R3, 0x1, R6 ;  /* 0x0000000103067824 */ /* 0x024fd800078e0206 */
[----:B------:R-:W-:Y:S05]  /*07e0*/  @P0 BRA `(.L_x_102) ;  /* 0xfffffffc00e40947 */ /* 0x000fea000383ffff */
.L_x_94:
[----:B------:R-:W-:Y:S05]  /*07f0*/  BSYNC.RECONVERGENT B1 ;  /* 0x0000000000017941 */ /* 0x000fea0003800200 */
.L_x_93:
[----:B------:R-:W-:-:S04]  /*0800*/  ISETP.GE.U32.AND P0, PT, R4, 0x100, PT ;  /* 0x000001000400780c */ /* 0x000fc80003f06070 */
[----:B------:R-:W-:-:S13]  /*0810*/  ISETP.GE.U32.AND.EX P0, PT, R0, RZ, PT, P0 ;  /* 0x000000ff0000720c */ /* 0x000fda0003f06100 */
[----:B------:R-:W-:Y:S05]  /*0820*/  @!P0 BRA `(.L_x_103) ;  /* 0x0000000000ac8947 */ /* 0x000fea0003800000 */
[----:B------:R-:W1:Y:S01]  /*0830*/  S2R R8, SR_LANEID ;  /* 0x0000000000087919 */ /* 0x000e620000000000 */
[----:B------:R-:W-:Y:S01]  /*0840*/  ISETP.NE.AND P5, PT, R5, RZ, PT ;  /* 0x000000ff0500720c */ /* 0x000fe20003fa5270 */
[----:B-----5:R-:W0:Y:S01]  /*0850*/  SHFL.DOWN PT, R0, R6, 0x1, 0x1f ;  /* 0x08201f0006007f89 */ /* 0x020e2200000e0000 */
[C---:B-1----:R-:W-:Y:S02]  /*0860*/  ISETP.GT.AND P0, PT, R8.reuse, 0x1e, PT ;  /* 0x0000001e0800780c */ /* 0x042fe40003f04270 */
[----:B------:R-:W-:Y:S02]  /*0870*/  ISETP.NE.AND P1, PT, R8, RZ, PT ;  /* 0x000000ff0800720c */ /* 0x000fe40003f25270 */
[----:B0-----:R-:W-:Y:S02]  /*0880*/  SEL R3, R0, RZ, !P0 ;  /* 0x000000ff00037207 */ /* 0x001fe40004000000 */
        /* <DEDUP_REMOVED lines=21> */
[----:B0-----:R-:W-:-:S05]  /*09e0*/  SEL R3, R3, RZ, !P0 ;  /* 0x000000ff03037207 */ /* 0x001fca0004000000 */
[----:B------:R-:W-:-:S05]  /*09f0*/  IMAD.IADD R7, R2, 0x1, R3 ;  /* 0x0000000102077824 */ /* 0x000fca00078e0203 */
[----:B------:R1:W-:Y:S01]  /*0a00*/  @!P1 STS [R0+0x8], R7 ;  /* 0x0000080700009388 */ /* 0x0003e20000000800 */
[----:B------:R-:W-:Y:S06]  /*0a10*/  BAR.SYNC.DEFER_BLOCKING 0x0 ;  /* 0x0000000000007b1d */ /* 0x000fec0000010000 */
[----:B------:R-:W-:Y:S05]  /*0a20*/  @P5 BRA `(.L_x_104) ;  /* 0x0000001000f85947 */ /* 0x000fea0003800000 */
[----:B------:R-:W0:Y:S01]  /*0a30*/  S2UR UR5, SR_CgaCtaId ;  /* 0x00000000000579c3 */ /* 0x000e220000008800 */
[----:B------:R-:W-:Y:S02]  /*0a40*/  UMOV UR4, 0x400 ;  /* 0x0000040000047882 */ /* 0x000fe40000000000 */
[----:B0-----:R-:W-:-:S09]  /*0a50*/  ULEA UR4, UR5, UR4, 0x18 ;  /* 0x0000000405047291 */ /* 0x001fd2000f8ec0ff */
[----:B-1----:R-:W-:Y:S04]  /*0a60*/  LDS R0, [UR4+0xc] ;  /* 0x00000c04ff007984 */ /* 0x002fe80008000800 */
[----:B------:R-:W0:Y:S04]  /*0a70*/  LDS.128 R8, [UR4+0x10] ;  /* 0x00001004ff087984 */ /* 0x000e280008000c00 */
[----:B------:R-:W1:Y:S01]  /*0a80*/  LDS.64 R2, [UR4+0x20] ;  /* 0x00002004ff027984 */ /* 0x000e620008000a00 */
[----:B0-----:R-:W-:-:S04]  /*0a90*/  IADD3 R0, PT, PT, R8, R0, R7 ;  /* 0x0000000008007210 */ /* 0x001fc80007ffe007 */
[----:B------:R-:W-:-:S04]  /*0aa0*/  IADD3 R0, PT, PT, R10, R0, R9 ;  /* 0x000000000a007210 */ /* 0x000fc80007ffe009 */
[----:B-1----:R-:W-:-:S05]  /*0ab0*/  IADD3 R0, PT, PT, R2, R0, R11 ;  /* 0x0000000002007210 */ /* 0x002fca0007ffe00b */
[----:B------:R-:W-:Y:S01]  /*0ac0*/  IMAD.IADD R7, R0, 0x1, R3 ;  /* 0x0000000100077824 */ /* 0x000fe200078e0203 */
[----:B------:R-:W-:Y:S06]  /*0ad0*/  BRA `(.L_x_104) ;  /* 0x0000001000cc7947 */ /* 0x000fec0003800000 */
.L_x_103:
[C---:B0-----:R-:W-:Y:S01]  /*0ae0*/  LOP3.LUT R2, R5.reuse, 0x3e0, RZ, 0xc0, !PT ;  /* 0x000003e005027812 */ /* 0x041fe200078ec0ff */
[----:B------:R-:W0:Y:S01]  /*0af0*/  S2R R12, SR_LANEID ;  /* 0x00000000000c7919 */ /* 0x000e220000000000 */
[----:B------:R-:W-:Y:S02]  /*0b00*/  ISETP.NE.AND P5, PT, R5, RZ, PT ;  /* 0x000000ff0500720c */ /* 0x000fe40003fa5270 */
[----:B------:R-:W-:Y:S01]  /*0b10*/  LOP3.LUT R7, RZ, R2, RZ, 0x33, !PT ;  /* 0x00000002ff077212 */ /* 0x000fe200078e33ff */
[----:B------:R-:W-:-:S04]  /*0b20*/  VIADD R3, R2, 0x20 ;  /* 0x0000002002037836 */ /* 0x000fc80000000000 */
[----:B------:R-:W-:Y:S01]  /*0b30*/  IMAD.IADD R7, R7, 0x1, R4 ;  /* 0x0000000107077824 */ /* 0x000fe200078e0204 */
[----:B------:R-:W-:-:S04]  /*0b40*/  ISETP.GT.U32.AND P0, PT, R3, R4, PT ;  /* 0x000000040300720c */ /* 0x000fc80003f04070 */
        /* <DEDUP_REMOVED lines=10> */
[----:B------:R-:W-:Y:S01]  /*0bf0*/  @!P1 SHF.R.U32.HI R9, RZ, 0x3, R5 ;  /* 0x00000003ff099819 */ /* 0x000fe20000011605 */
[----:B------:R-:W1:Y:S03]  /*0c00*/  SHFL.DOWN PT, R7, R2, 0x2, R3 ;  /* 0x0840000002077989 */ /* 0x000e6600000e0003 */
[----:B------:R-:W-:Y:S02]  /*0c10*/  @!P1 LOP3.LUT R9, R9, 0x7c, RZ, 0xc0, !PT ;  /* 0x0000007c09099812 */ /* 0x000fe400078ec0ff */
[----:B-1----:R-:W-:Y:S02]  /*0c20*/  SEL R7, R7, RZ, !P0 ;  /* 0x000000ff07077207 */ /* 0x002fe40004000000 */
[----:B------:R-:W-:Y:S02]  /*0c30*/  ISETP.GT.AND P0, PT, R10, R3, PT ;  /* 0x000000030a00720c */ /* 0x000fe40003f04270 */
[----:B------:R-:W-:Y:S01]  /*0c40*/  @!P1 MOV R10, 0x400 ;  /* 0x00000400000a9802 */ /* 0x000fe20000000f00 */
[----:B------:R-:W-:-:S02]  /*0c50*/  IMAD.IADD R8, R2, 0x1, R7 ;  /* 0x0000000102087824 */ /* 0x000fc400078e0207 */
[----:B------:R-:W-:Y:S01]  /*0c60*/  VIADD R2, R12, 0x8 ;  /* 0x000000080c027836 */ /* 0x000fe20000000000 */
[----:B0-----:R-:W-:Y:S02]  /*0c70*/  @!P1 LEA R10, R11, R10, 0x18 ;  /* 0x0000000a0b0a9211 */ /* 0x001fe400078ec0ff */
        /* <DEDUP_REMOVED lines=11> */
[----:B0-----:R-:W-:-:S05]  /*0d30*/  SEL R7, R7, RZ, !P0 ;  /* 0x000000ff07077207 */ /* 0x001fca0004000000 */
[----:B------:R-:W-:-:S05]  /*0d40*/  IMAD.IADD R7, R2, 0x1, R7 ;  /* 0x0000000102077824 */ /* 0x000fca00078e0207 */
[----:B------:R0:W-:Y:S01]  /*0d50*/  @!P1 STS [R10+0x8], R7 ;  /* 0x000008070a009388 */ /* 0x0001e20000000800 */
[----:B------:R-:W-:Y:S06]  /*0d60*/  BAR.SYNC.DEFER_BLOCKING 0x0 ;  /* 0x0000000000007b1d */ /* 0x000fec0000010000 */
[----:B------:R-:W-:Y:S05]  /*0d70*/  @P5 BRA `(.L_x_104) ;  /* 0x0000001000245947 */ /* 0x000fea0003800000 */
[----:B------:R-:W1:Y:S01]  /*0d80*/  S2UR UR5, SR_CgaCtaId ;  /* 0x00000000000579c3 */ /* 0x000e620000008800 */
[----:B------:R-:W-:Y:S01]  /*0d90*/  UMOV UR4, 0x400 ;  /* 0x0000040000047882 */ /* 0x000fe20000000000 */
[C---:B------:R-:W-:Y:S02]  /*0da0*/  ISETP.GT.U32.AND P0, PT, R4.reuse, 0x40, PT ;  /* 0x000000400400780c */ /* 0x040fe40003f04070 */
[C---:B------:R-:W-:Y:S02]  /*0db0*/  ISETP.GT.U32.AND P6, PT, R4.reuse, 0x20, PT ;  /* 0x000000200400780c */ /* 0x040fe40003fc4070 */
[C---:B------:R-:W-:Y:S02]  /*0dc0*/  ISETP.GT.U32.AND P4, PT, R4.reuse, 0x60, PT ;  /* 0x000000600400780c */ /* 0x040fe40003f84070 */
[----:B------:R-:W-:Y:S02]  /*0dd0*/  ISETP.GT.U32.AND P2, PT, R4, 0x80, PT ;  /* 0x000000800400780c */ /* 0x000fe40003f44070 */
[----:B------:R-:W-:-:S02]  /*0de0*/  ISETP.GT.U32.AND.EX P0, PT, R0, RZ, PT, P0 ;  /* 0x000000ff0000720c */ /* 0x000fc40003f04100 */
[----:B------:R-:W-:Y:S02]  /*0df0*/  ISETP.GT.U32.AND.EX P6, PT, R0, RZ, PT, P6 ;  /* 0x000000ff0000720c */ /* 0x000fe40003fc4160 */
[C---:B------:R-:W-:Y:S02]  /*0e00*/  ISETP.GT.U32.AND P3, PT, R4.reuse, 0xa0, PT ;  /* 0x000000a00400780c */ /* 0x040fe40003f64070 */
[----:B------:R-:W-:Y:S02]  /*0e10*/  ISETP.GT.U32.AND P1, PT, R4, 0xc0, PT ;  /* 0x000000c00400780c */ /* 0x000fe40003f24070 */
[C---:B------:R-:W-:Y:S02]  /*0e20*/  ISETP.GT.U32.AND.EX P4, PT, R0.reuse, RZ, PT, P4 ;  /* 0x000000ff0000720c */ /* 0x040fe40003f84140 */
[C---:B------:R-:W-:Y:S02]  /*0e30*/  ISETP.GT.U32.AND.EX P2, PT, R0.reuse, RZ, PT, P2 ;  /* 0x000000ff0000720c */ /* 0x040fe40003f44120 */
[C---:B------:R-:W-:Y:S01]  /*0e40*/  ISETP.GT.U32.AND.EX P3, PT, R0.reuse, RZ, PT, P3 ;  /* 0x000000ff0000720c */ /* 0x040fe20003f64130 */
[----:B-1----:R-:W-:Y:S01]  /*0e50*/  ULEA UR4, UR5, UR4, 0x18 ;  /* 0x0000000405047291 */ /* 0x002fe2000f8ec0ff */
[----:B------:R-:W-:-:S08]  /*0e60*/  ISETP.GT.U32.AND.EX P1, PT, R0, RZ, PT, P1 ;  /* 0x000000ff0000720c */ /* 0x000fd00003f24110 */
[----:B0-----:R-:W0:Y:S04]  /*0e70*/  LDS.128 R8, [UR4+0x10] ;  /* 0x00001004ff087984 */ /* 0x001e280008000c00 */
[----:B------:R-:W1:Y:S04]  /*0e80*/  LDS R5, [UR4+0xc] ;  /* 0x00000c04ff057984 */ /* 0x000e680008000800 */
[----:B------:R-:W2:Y:S01]  /*0e90*/  LDS.64 R2, [UR4+0x20] ;  /* 0x00002004ff027984 */ /* 0x000ea20008000a00 */
[----:B0-----:R-:W-:Y:S02]  /*0ea0*/  SEL R8, R8, RZ, P0 ;  /* 0x000000ff08087207 */ /* 0x001fe40000000000 */
[----:B------:R-:W-:-:S02]  /*0eb0*/  ISETP.GT.U32.AND P0, PT, R4, 0xe0, PT ;  /* 0x000000e00400780c */ /* 0x000fc40003f04070 */
[----:B-1----:R-:W-:Y:S02]  /*0ec0*/  SEL R6, R5, RZ, P6 ;  /* 0x000000ff05067207 */ /* 0x002fe40003000000 */
[----:B------:R-:W-:Y:S02]  /*0ed0*/  SEL R9, R9, RZ, P4 ;  /* 0x000000ff09097207 */ /* 0x000fe40002000000 */
[----:B------:R-:W-:Y:S02]  /*0ee0*/  IADD3 R6, PT, PT, R8, R6, R7 ;  /* 0x0000000608067210 */ /* 0x000fe40007ffe007 */
[----:B------:R-:W-:Y:S02]  /*0ef0*/  SEL R10, R10, RZ, P2 ;  /* 0x000000ff0a0a7207 */ /* 0x000fe40001000000 */
[----:B------:R-:W-:Y:S02]  /*0f00*/  ISETP.GT.U32.AND.EX P0, PT, R0, RZ, PT, P0 ;  /* 0x000000ff0000720c */ /* 0x000fe40003f04100 */
[----:B------:R-:W-:-:S02]  /*0f10*/  SEL R11, R11, RZ, P3 ;  /* 0x000000ff0b0b7207 */ /* 0x000fc40001800000 */
[----:B------:R-:W-:Y:S02]  /*0f20*/  IADD3 R6, PT, PT, R10, R6, R9 ;  /* 0x000000060a067210 */ /* 0x000fe40007ffe009 */
[----:B--2---:R-:W-:Y:S02]  /*0f30*/  SEL R2, R2, RZ, P1 ;  /* 0x000000ff02027207 */ /* 0x004fe40000800000 */
[----:B------:R-:W-:Y:S02]  /*0f40*/  SEL R3, R3, RZ, P0 ;  /* 0x000000ff03037207 */ /* 0x000fe40000000000 */
[----:B------:R-:W-:-:S05]  /*0f50*/  IADD3 R2, PT, PT, R2, R6, R11 ;  /* 0x0000000602027210 */ /* 0x000fca0007ffe00b */
[----:B------:R-:W-:Y:S01]  /*0f60*/  IMAD.IADD R7, R2, 0x1, R3 ;  /* 0x0000000102077824 */ /* 0x000fe200078e0203 */
[----:B------:R-:W-:Y:S06]  /*0f70*/  BRA `(.L_x_104) ;  /* 0x0000000c00a47947 */ /* 0x000fec0003800000 */
.L_x_90:
[----:B------:R-:W0:Y:S01]  /*0f80*/  S2R R8, SR_TID.X ;  /* 0x0000000000087919 */ /* 0x000e220000002100 */
[----:B------:R-:W0:Y:S02]  /*0f90*/  LDC.64 R2, c[0x0][0x380] ;  /* 0x0000e000ff027b82 */ /* 0x000e240000000a00 */
[----:B0-----:R-:W-:-:S05]  /*0fa0*/  IMAD.WIDE.U32 R2, R8, 0x4, R2 ;  /* 0x0000000408027825 */ /* 0x001fca00078e0002 */
        /* <DEDUP_REMOVED lines=16> */
[----:B--2---:R-:W-:-:S04]  /*10b0*/  IADD3 R5, PT, PT, R7, R6, R5 ;  /* 0x0000000607057210 */ /* 0x004fc80007ffe005 */
[----:B---3--:R-:W-:Y:S01]  /*10c0*/  IADD3 R5, PT, PT, R12, R9, R5 ;  /* 0x000000090c057210 */ /* 0x008fe20007ffe005 */
[----:B------:R-:W-:Y:S01]  /*10d0*/  IMAD.MOV.U32 R9, RZ, RZ, 0x1000 ;  /* 0x00001000ff097424 */ /* 0x000fe200078e00ff */
[----:B------:R-:W-:-:S04]  /*10e0*/  IADD3 R12, P1, PT, R4, -0x1000, RZ ;  /* 0xfffff000040c7810 */ /* 0x000fc80007f3e0ff */
[----:B------:R-:W-:Y:S02]  /*10f0*/  ISETP.GE.U32.AND P0, PT, R12, 0x1000, PT ;  /* 0x000010000c00780c */ /* 0x000fe40003f06070 */
[----:B----4-:R-:W-:Y:S01]  /*1100*/  IADD3 R5, PT, PT, R14, R11, R5 ;  /* 0x0000000b0e057210 */ /* 0x010fe20007ffe005 */
[----:B------:R-:W-:Y:S01]  /*1110*/  IMAD.MOV.U32 R11, RZ, RZ, RZ ;  /* 0x000000ffff0b7224 */ /* 0x000fe200078e00ff */
[----:B------:R-:W-:-:S04]  /*1120*/  IADD3.X R14, PT, PT, R0, -0x1, RZ, P1, !PT ;  /* 0xffffffff000e7810 */ /* 0x000fc80000ffe4ff */
[----:B------:R-:W-:Y:S02]  /*1130*/  ISETP.GE.U32.AND.EX P0, PT, R14, RZ, PT, P0 ;  /* 0x000000ff0e00720c */ /* 0x000fe40003f06100 */
[----:B-----5:R-:W-:-:S04]  /*1140*/  IADD3 R5, PT, PT, R16, R13, R5 ;  /* 0x0000000d10057210 */ /* 0x020fc80007ffe005 */
[----:B------:R-:W-:-:S04]  /*1150*/  IADD3 R5, PT, PT, R18, R15, R5 ;  /* 0x0000000f12057210 */ /* 0x000fc80007ffe005 */
[----:B------:R-:W-:-:S04]  /*1160*/  IADD3 R5, PT, PT, R20, R17, R5 ;  /* 0x0000001114057210 */ /* 0x000fc80007ffe005 */
[----:B------:R-:W-:-:S05]  /*1170*/  IADD3 R5, PT, PT, R22, R19, R5 ;  /* 0x0000001316057210 */ /* 0x000fca0007ffe005 */
[----:B------:R-:W-:Y:S01]  /*1180*/  IMAD.IADD R10, R10, 0x1, R5 ;  /* 0x000000010a0a7824 */ /* 0x000fe200078e0205 */
[----:B------:R-:W-:Y:S06]  /*1190*/  @!P0 BRA `(.L_x_105) ;  /* 0x0000000000a08947 */ /* 0x000fec0003800000 */
[----:B------:R-:W0:Y:S01]  /*11a0*/  LDC.64 R4, c[0x0][0x390] ;  /* 0x0000e400ff047b82 */ /* 0x000e220000000a00 */
[----:B------:R-:W-:Y:S02]  /*11b0*/  IMAD.MOV.U32 R9, RZ, RZ, 0x1000 ;  /* 0x00001000ff097424 */ /* 0x000fe400078e00ff */
[----:B------:R-:W-:-:S07]  /*11c0*/  IMAD.MOV.U32 R11, RZ, RZ, RZ ;  /* 0x000000ffff0b7224 */ /* 0x000fce00078e00ff */
.L_x_107:
[----:B------:R-:W-:-:S04]  /*11d0*/  LEA R6, P0, R9, R2, 0x2 ;  /* 0x0000000209067211 */ /* 0x000fc800078010ff */
[----:B------:R-:W-:-:S05]  /*11e0*/  LEA.HI.X R7, R9, R3, R11, 0x2, P0 ;  /* 0x0000000309077211 */ /* 0x000fca00000f140b */
        /* <DEDUP_REMOVED lines=16> */
[----:B--2---:R-:W-:-:S02]  /*12f0*/  IADD3 R25, PT, PT, R26, R25, R10 ;  /* 0x000000191a197210 */ /* 0x004fc40007ffe00a */
[----:B0-----:R-:W-:-:S04]  /*1300*/  IADD3 R10, P1, PT, -R9, R4, RZ ;  /* 0x00000004090a7210 */ /* 0x001fc80007f3e1ff */
[----:B------:R-:W-:Y:S02]  /*1310*/  ISETP.GE.U32.AND P0, PT, R10, 0x1000, PT ;  /* 0x000010000a00780c */ /* 0x000fe40003f06070 */
[----:B---3--:R-:W-:-:S04]  /*1320*/  IADD3 R25, PT, PT, R28, R27, R25 ;  /* 0x0000001b1c197210 */ /* 0x008fc80007ffe019 */
[----:B----4-:R-:W-:-:S04]  /*1330*/  IADD3 R23, PT, PT, R23, R24, R25 ;  /* 0x0000001817177210 */ /* 0x010fc80007ffe019 */
[----:B-----5:R-:W-:Y:S01]  /*1340*/  IADD3 R21, PT, PT, R21, R0, R23 ;  /* 0x0000000015157210 */ /* 0x020fe20007ffe017 */
[----:B------:R-:W-:-:S04]  /*1350*/  IMAD.MOV.U32 R0, RZ, RZ, R5 ;  /* 0x000000ffff007224 */ /* 0x000fc800078e0005 */
[----:B------:R-:W-:Y:S01]  /*1360*/  IMAD.X R10, R0, 0x1, ~R11, P1 ;  /* 0x00000001000a7824 */ /* 0x000fe200008e0e0b */
[----:B------:R-:W-:-:S04]  /*1370*/  IADD3 R13, PT, PT, R16, R13, R21 ;  /* 0x0000000d100d7210 */ /* 0x000fc80007ffe015 */
[----:B------:R-:W-:Y:S02]  /*1380*/  ISETP.GE.U32.AND.EX P0, PT, R10, RZ, PT, P0 ;  /* 0x000000ff0a00720c */ /* 0x000fe40003f06100 */
[----:B------:R-:W-:-:S04]  /*1390*/  IADD3 R13, PT, PT, R18, R15, R13 ;  /* 0x0000000f120d7210 */ /* 0x000fc80007ffe00d */
[----:B------:R-:W-:-:S04]  /*13a0*/  IADD3 R13, PT, PT, R20, R17, R13 ;  /* 0x00000011140d7210 */ /* 0x000fc80007ffe00d */
[----:B------:R-:W-:-:S03]  /*13b0*/  IADD3 R10, PT, PT, R22, R19, R13 ;  /* 0x00000013160a7210 */ /* 0x000fc60007ffe00d */
[----:B------:R-:W-:Y:S05]  /*13c0*/  @!P0 BRA `(.L_x_106) ;  /* 0x0000000400e88947 */ /* 0x000fea0003800000 */
[----:B------:R-:W-:-:S05]  /*13d0*/  IADD3 R9, P0, PT, R9, 0x1000, RZ ;  /* 0x0000100009097810 */ /* 0x000fca0007f1e0ff */
[----:B------:R-:W-:Y:S01]  /*13e0*/  IMAD.X R11, RZ, RZ, R11, P0 ;  /* 0x000000ffff0b7224 */ /* 0x000fe200000e060b */
[----:B------:R-:W-:-:S04]  /*13f0*/  ISETP.GT.U32.AND P0, PT, R9, R12, PT ;  /* 0x0000000c0900720c */ /* 0x000fc80003f04070 */
[----:B------:R-:W-:-:S13]  /*1400*/  ISETP.GT.U32.AND.EX P0, PT, R11, R14, PT, P0 ;  /* 0x0000000e0b00720c */ /* 0x000fda0003f04100 */
[----:B------:R-:W-:Y:S05]  /*1410*/  @!P0 BRA `(.L_x_107) ;  /* 0xfffffffc006c8947 */ /* 0x000fea000383ffff */
.L_x_105:
[----:B------:R-:W-:Y:S01]  /*1420*/  IMAD.IADD R3, R4, 0x1, -R9 ;  /* 0x0000000104037824 */ /* 0x000fe200078e0a09 */
[----:B------:R-:W-:Y:S01]  /*1430*/  ISETP.GE.U32.AND P1, PT, R9, R4, PT ;  /* 0x000000040900720c */ /* 0x000fe20003f26070 */
[----:B------:R-:W-:Y:S03]  /*1440*/  BSSY.RECONVERGENT B1, `(.L_x_106) ;  /* 0x0000072000017945 */ /* 0x000fe60003800200 */
[----:B------:R-:W-:-:S04]  /*1450*/  ISETP.GE.AND P0, PT, R8, R3, PT ;  /* 0x000000030800720c */ /* 0x000fc80003f06270 */
[----:B------:R-:W-:-:S13]  /*1460*/  ISETP.GE.U32.OR.EX P0, PT, R11, R0, P0, P1 ;  /* 0x000000000b00720c */ /* 0x000fda0000706510 */
[----:B------:R-:W-:Y:S05]  /*1470*/  @P0 BRA `(.L_x_108) ;  /* 0x0000000400b80947 */ /* 0x000fea0003800000 */
[----:B------:R-:W-:Y:S01]  /*1480*/  LOP3.LUT R0, RZ, R8, RZ, 0x33, !PT ;  /* 0x00000008ff007212 */ /* 0x000fe200078e33ff */
[----:B------:R-:W-:Y:S03]  /*1490*/  BSSY.RECONVERGENT B2, `(.L_x_109) ;  /* 0x0000031000027945 */ /* 0x000fe60003800200 */
[----:B------:R-:W-:-:S04]  /*14a0*/  IADD3 R0, PT, PT, -R9, R4, R0 ;  /* 0x0000000409007210 */ /* 0x000fc80007ffe100 */
[C---:B------:R-:W-:Y:S02]  /*14b0*/  ISETP.GE.U32.AND P0, PT, R0.reuse, 0xf00, PT ;  /* 0x00000f000000780c */ /* 0x040fe40003f06070 */
[----:B------:R-:W-:Y:S01]  /*14c0*/  LEA.HI R4, R0, 0x1, RZ, 0x18 ;  /* 0x0000000100047811 */ /* 0x000fe200078fc0ff */
[----:B------:R-:W-:-:S03]  /*14d0*/  IMAD.MOV.U32 R0, RZ, RZ, R8 ;  /* 0x000000ffff007224 */ /* 0x000fc600078e0008 */
[----:B------:R-:W-:-:S04]  /*14e0*/  LOP3.LUT R24, R4, 0xf, RZ, 0xc0, !PT ;  /* 0x0000000f04187812 */ /* 0x000fc800078ec0ff */
[----:B------:R-:W-:-:S03]  /*14f0*/  ISETP.NE.AND P1, PT, R24, RZ, PT ;  /* 0x000000ff1800720c */ /* 0x000fc60003f25270 */
[----:B------:R-:W-:Y:S10]  /*1500*/  @!P0 BRA `(.L_x_110) ;  /* 0x0000000000a48947 */ /* 0x000ff40003800000 */
[----:B------:R-:W0:Y:S01]  /*1510*/  LDCU.64 UR4, c[0x0][0x380] ;  /* 0x00007000ff0477ac */ /* 0x000e220008000a00 */
[----:B------:R-:W-:Y:S02]  /*1520*/  IADD3 R3, P0, PT, R8, R9, RZ ;  /* 0x0000000908037210 */ /* 0x000fe40007f1e0ff */
[----:B------:R-:W-:-:S03]  /*1530*/  LOP3.LUT R6, R4, 0x1fffff0, RZ, 0xc0, !PT ;  /* 0x01fffff004067812 */ /* 0x000fc600078ec0ff */
[----:B------:R-:W-:Y:S02]  /*1540*/  IMAD.X R0, RZ, RZ, R11, P0 ;  /* 0x000000ffff007224 */ /* 0x000fe400000e060b */
[----:B------:R-:W-:Y:S01]  /*1550*/  IMAD.MOV R6, RZ, RZ, -R6 ;  /* 0x000000ffff067224 */ /* 0x000fe200078e0a06 */
[----:B0-----:R-:W-:-:S04]  /*1560*/  LEA R15, P2, R3, UR4, 0x2 ;  /* 0x00000004030f7c11 */ /* 0x001fc8000f8410ff */
[----:B------:R-:W-:Y:S02]  /*1570*/  IADD3 R15, P0, PT, R15, 0x2000, RZ ;  /* 0x000020000f0f7810 */ /* 0x000fe40007f1e0ff */
[----:B------:R-:W-:Y:S01]  /*1580*/  LEA.HI.X R3, R3, UR5, R0, 0x2, P2 ;  /* 0x0000000503037c11 */ /* 0x000fe200090f1400 */
[----:B------:R-:W-:-:S04]  /*1590*/  IMAD.MOV.U32 R0, RZ, RZ, R8 ;  /* 0x000000ffff007224 */ /* 0x000fc800078e0008 */
[----:B------:R-:W-:-:S07]  /*15a0*/  IMAD.X R3, RZ, RZ, R3, P0 ;  /* 0x000000ffff037224 */ /* 0x000fce00000e0603 */
.L_x_111:
        /* <DEDUP_REMOVED lines=31> */
.L_x_110:
[----:B------:R-:W-:Y:S05]  /*17a0*/  BSYNC.RECONVERGENT B2 ;  /* 0x0000000000027941 */ /* 0x000fea0003800200 */
.L_x_109:
[----:B------:R-:W-:Y:S05]  /*17b0*/  @!P1 BRA `(.L_x_108) ;  /* 0x0000000000e89947 */ /* 0x000fea0003800000 */
[----:B------:R-:W-:Y:S01]  /*17c0*/  ISETP.GE.U32.AND P0, PT, R24, 0x8, PT ;  /* 0x000000081800780c */ /* 0x000fe20003f06070 */
[----:B------:R-:W-:Y:S01]  /*17d0*/  BSSY.RECONVERGENT B2, `(.L_x_112) ;  /* 0x0000016000027945 */ /* 0x000fe20003800200 */
[----:B------:R-:W-:-:S04]  /*17e0*/  LOP3.LUT R17, R4, 0x7, RZ, 0xc0, !PT ;  /* 0x0000000704117812 */ /* 0x000fc800078ec0ff */
[----:B------:R-:W-:-:S07]  /*17f0*/  ISETP.NE.AND P1, PT, R17, RZ, PT ;  /* 0x000000ff1100720c */ /* 0x000fce0003f25270 */
[----:B------:R-:W-:Y:S06]  /*1800*/  @!P0 BRA `(.L_x_113) ;  /* 0x0000000000488947 */ /* 0x000fec0003800000 */
[----:B------:R-:W0:Y:S01]  /*1810*/  LDCU.64 UR4, c[0x0][0x380] ;  /* 0x00007000ff0477ac */ /* 0x000e220008000a00 */
[----:B------:R-:W-:-:S05]  /*1820*/  IADD3 R3, P0, PT, R0, R9, RZ ;  /* 0x0000000900037210 */ /* 0x000fca0007f1e0ff */
[----:B------:R-:W-:Y:S01]  /*1830*/  IMAD.X R6, RZ, RZ, R11, P0 ;  /* 0x000000ffff067224 */ /* 0x000fe200000e060b */
        /* <DEDUP_REMOVED lines=15> */
.L_x_113:
[----:B------:R-:W-:Y:S05]  /*1930*/  BSYNC.RECONVERGENT B2 ;  /* 0x0000000000027941 */ /* 0x000fea0003800200 */
.L_x_112:
        /* <DEDUP_REMOVED lines=18> */
.L_x_115:
[----:B------:R-:W-:Y:S05]  /*1a60*/  BSYNC.RECONVERGENT B2 ;  /* 0x0000000000027941 */ /* 0x000fea0003800200 */
.L_x_114:
[----:B------:R-:W-:Y:S05]  /*1a70*/  @!P1 BRA `(.L_x_108) ;  /* 0x0000000000389947 */ /* 0x000fea0003800000 */
[----:B------:R-:W0:Y:S01]  /*1a80*/  LDCU.64 UR4, c[0x0][0x380] ;  /* 0x00007000ff0477ac */ /* 0x000e220008000a00 */
[----:B------:R-:W-:Y:S01]  /*1a90*/  IADD3 R5, P0, PT, R0, R9, RZ ;  /* 0x0000000900057210 */ /* 0x000fe20007f1e0ff */
[----:B------:R-:W-:-:S04]  /*1aa0*/  IMAD.MOV R0, RZ, RZ, -R6 ;  /* 0x000000ffff007224 */ /* 0x000fc800078e0a06 */
[----:B------:R-:W-:Y:S01]  /*1ab0*/  IMAD.X R4, RZ, RZ, R11, P0 ;  /* 0x000000ffff047224 */ /* 0x000fe200000e060b */
[----:B0-----:R-:W-:-:S04]  /*1ac0*/  LEA R2, P1, R5, UR4, 0x2 ;  /* 0x0000000405027c11 */ /* 0x001fc8000f8210ff */
[----:B------:R-:W-:-:S09]  /*1ad0*/  LEA.HI.X R5, R5, UR5, R4, 0x2, P1 ;  /* 0x0000000505057c11 */ /* 0x000fd200088f1404 */
.L_x_116:
[----:B------:R-:W-:-:S06]  /*1ae0*/  IMAD.MOV.U32 R3, RZ, RZ, R5 ;  /* 0x000000ffff037224 */ /* 0x000fcc00078e0005 */
[----:B------:R0:W2:Y:S01]  /*1af0*/  LDG.E R3, desc[UR6][R2.64] ;  /* 0x0000000602037981 */ /* 0x0000a2000c1e1900 */
[----:B------:R-:W-:-:S05]  /*1b00*/  VIADD R0, R0, 0x1 ;  /* 0x0000000100007836 */ /* 0x000fca0000000000 */
[----:B------:R-:W-:Y:S02]  /*1b10*/  ISETP.NE.AND P0, PT, R0, RZ, PT ;  /* 0x000000ff0000720c */ /* 0x000fe40003f05270 */
[----:B0-----:R-:W-:-:S05]  /*1b20*/  IADD3 R2, P1, PT, R2, 0x400, RZ ;  /* 0x0000040002027810 */ /* 0x001fca0007f3e0ff */
[----:B------:R-:W-:Y:S02]  /*1b30*/  IMAD.X R5, RZ, RZ, R5, P1 ;  /* 0x000000ffff057224 */ /* 0x000fe400008e0605 */
[----:B--2---:R-:W-:-:S04]  /*1b40*/  IMAD.IADD R10, R3, 0x1, R10 ;  /* 0x00000001030a7824 */ /* 0x004fc800078e020a */
[----:B------:R-:W-:Y:S05]  /*1b50*/  @P0 BRA `(.L_x_116) ;  /* 0xfffffffc00e00947 */ /* 0x000fea000383ffff */
.L_x_108:
[----:B------:R-:W-:Y:S05]  /*1b60*/  BSYNC.RECONVERGENT B1 ;  /* 0x0000000000017941 */ /* 0x000fea0003800200 */
.L_x_106:
[----:B------:R-:W0:Y:S01]  /*1b70*/  S2R R6, SR_LANEID ;  /* 0x0000000000067919 */ /* 0x000e220000000000 */
[----:B------:R-:W-:Y:S01]  /*1b80*/  ISETP.NE.AND P5, PT, R8, RZ, PT ;  /* 0x000000ff0800720c */ /* 0x000fe20003fa5270 */
        /* <DEDUP_REMOVED lines=39> */
[----:B------:R-:W-:-:S07]  /*1e00*/  IMAD.IADD R7, R0, 0x1, R3 ;  /* 0x0000000100077824 */ /* 0x000fce00078e0203 */
.L_x_104:
[----:B------:R-:W-:Y:S05]  /*1e10*/  BSYNC.RECONVERGENT B0 ;  /* 0x0000000000007941 */ /* 0x000fea0003800200 */
.L_x_89:
[----:B------:R-:W-:Y:S05]  /*1e20*/  @P5 EXIT ;  /* 0x000000000000594d */ /* 0x000fea0003800000 */
[----:B------:R-:W3:Y:S01]  /*1e30*/  LDC.64 R2, c[0x0][0x388] ;  /* 0x0000e200ff027b82 */ /* 0x000ee20000000a00 */
[----:B------:R-:W0:Y:S02]  /*1e40*/  LDCU UR4, c[0x0][0x39c] ;  /* 0x00007380ff0477ac */ /* 0x000e240008000800 */
[----:B012---:R-:W-:-:S05]  /*1e50*/  VIADD R7, R7, UR4 ;  /* 0x0000000407077c36 */ /* 0x007fca0008000000 */
[----:B---3--:R-:W-:Y:S01]  /*1e60*/  STG.E desc[UR6][R2.64], R7 ;  /* 0x0000000702007986 */ /* 0x008fe2000c101906 */
[----:B------:R-:W-:Y:S05]  /*1e70*/  EXIT ;  /* 0x000000000000794d */ /* 0x000fea0003800000 */
.L_x_117:
        /* <DEDUP_REMOVED lines=16> */
.L_x_242:


//--------------------- .text._ZN3cub18CUB_300001_SM_10006detail6reduce28DeviceReduceSingleTileKernelINS2_10policy_hubIijN4cuda3std3__44plusIiEEE10Policy1000EPiSC_iS9_iiNS7_10__identityEEEvT0_T1_T2_T3_T4_T6_ --------------------------
	.section	.text._ZN3cub18CUB_300001_SM_10006detail6reduce28DeviceReduceSingleTileKernelINS2_10policy_hubIijN4cuda3std3__44plusIiEEE10Policy1000EPiSC_iS9_iiNS7_10__identityEEEvT0_T1_T2_T3_T4_T6_,"ax",@progbits
	.align	128
        .global         _ZN3cub18CUB_300001_SM_10006detail6reduce28DeviceReduceSingleTileKernelINS2_10policy_hubIijN4cuda3std3__44plusIiEEE10Policy1000EPiSC_iS9_iiNS7_10__identityEEEvT0_T1_T2_T3_T4_T6_
        .type           _ZN3cub18CUB_300001_SM_10006detail6reduce28DeviceReduceSingleTileKernelINS2_10policy_hubIijN4cuda3std3__44plusIiEEE10Policy1000EPiSC_iS9_iiNS7_10__identityEEEvT0_T1_T2_T3_T4_T6_,@function
        .size           _ZN3cub18CUB_300001_SM_10006detail6reduce28DeviceReduceSingleTileKernelINS2_10policy_hubIijN4cuda3std3__44plusIiEEE10Policy1000EPiSC_iS9_iiNS7_10__identityEEEvT0_T1_T2_T3_T4_T6_,(.L_x_243 - _ZN3cub18CUB_300001_SM_10006detail6reduce28DeviceReduceSingleTileKernelINS2_10policy_hubIijN4cuda3std3__44plusIiEEE10Policy1000EPiSC_iS9_iiNS7_10__identityEEEvT0_T1_T2_T3_T4_T6_)
        .other          _ZN3cub18CUB_300001_SM_10006detail6reduce28DeviceReduceSingleTileKernelINS2_10policy_hubIijN4cuda3std3__44plusIiEEE10Policy1000EPiSC_iS9_iiNS7_10__identityEEEvT0_T1_T2_T3_T4_T6_,@"STO_CUDA_ENTRY STV_DEFAULT"
_ZN3cub18CUB_300001_SM_10006detail6reduce28DeviceReduceSingleTileKernelINS2_10policy_hubIijN4cuda3std3__44plusIiEEE10Policy1000EPiSC_iS9_iiNS7_10__identityEEEvT0_T1_T2_T3_T4_T6_:
.text._ZN3cub18CUB_300001_SM_10006detail6reduce28DeviceReduceSingleTileKernelINS2_10policy_hubIijN4cuda3std3__44plusIiEEE10Policy1000EPiSC_iS9_iiNS7_10__identityEEEvT0_T1_T2_T3_T4_T6_:
        /* <DEDUP_REMOVED lines=13> */
.L_x_118:
        /* <DEDUP_REMOVED lines=16> */
.L_x_123:
[----:B------:R-:W-:Y:S05]  /*01d0*/  BSYNC.RECONVERGENT B1 ;  /* 0x0000000000017941 */ /* 0x000fea0003800200 */
.L_x_122:
        /* <DEDUP_REMOVED lines=16> */
.L_x_128:
        /* <DEDUP_REMOVED lines=9> */
.L_x_127:
[----:B------:R-:W-:Y:S05]  /*0370*/  BSYNC.RECONVERGENT B2 ;  /* 0x0000000000027941 */ /* 0x000fea0003800200 */
.L_x_126:
        /* <DEDUP_REMOVED lines=8> */
.L_x_131:
        /* <DEDUP_REMOVED lines=35> */
.L_x_130:
[----:B------:R-:W-:Y:S05]  /*0630*/  BSYNC.RECONVERGENT B2 ;  /* 0x0000000000027941 */ /* 0x000fea0003800200 */
.L_x_129:
        /* <DEDUP_REMOVED lines=22> */
.L_x_133:
[----:B------:R-:W-:Y:S05]  /*07a0*/  BSYNC.RECONVERGENT B2 ;  /* 0x0000000000027941 */ /* 0x000fea0003800200 */
.L_x_132:
        /* <DEDUP_REMOVED lines=10> */
.L_x_125:
[----:B------:R-:W-:Y:S05]  /*0850*/  BSYNC.RECONVERGENT B1 ;  /* 0x0000000000017941 */ /* 0x000fea0003800200 */
.L_x_124:
        /* <DEDUP_REMOVED lines=45> */
.L_x_134:
        /* <DEDUP_REMOVED lines=67> */
.L_x_121:
        /* <DEDUP_REMOVED lines=22> */
.L_x_138:
        /* <DEDUP_REMOVED lines=20> */
.L_x_136:
        /* <DEDUP_REMOVED lines=20> */
.L_x_142:
        /* <DEDUP_REMOVED lines=8> */
.L_x_141:
[----:B------:R-:W-:Y:S05]  /*13c0*/  BSYNC.RECONVERGENT B2 ;  /* 0x0000000000027941 */ /* 0x000fea0003800200 */
.L_x_140:
        /* <DEDUP_REMOVED lines=16> */
.L_x_145:
        /* <DEDUP_REMOVED lines=39> */
.L_x_144:
[----:B------:R-:W-:Y:S05]  /*1740*/  BSYNC.RECONVERGENT B2 ;  /* 0x0000000000027941 */ /* 0x000fea0003800200 */
.L_x_143:
        /* <DEDUP_REMOVED lines=27> */
.L_x_147:
[----:B------:R-:W-:Y:S05]  /*1900*/  BSYNC.RECONVERGENT B2 ;  /* 0x0000000000027941 */ /* 0x000fea0003800200 */
.L_x_146:
        /* <DEDUP_REMOVED lines=10> */
.L_x_139:
[----:B------:R-:W-:Y:S05]  /*19b0*/  BSYNC.RECONVERGENT B1 ;  /* 0x0000000000017941 */ /* 0x000fea0003800200 */
.L_x_137:
        /* <DEDUP_REMOVED lines=43> */
.L_x_120:
        /* <DEDUP_REMOVED lines=12> */
.L_x_150:
[----:B------:R-:W-:Y:S05]  /*1d30*/  BSYNC.RECONVERGENT B1 ;  /* 0x0000000000017941 */ /* 0x000fea0003800200 */
.L_x_149:
        /* <DEDUP_REMOVED lines=16> */
.L_x_155:
        /* <DEDUP_REMOVED lines=9> */
.L_x_154:
[----:B------:R-:W-:Y:S05]  /*1ed0*/  BSYNC.RECONVERGENT B2 ;  /* 0x0000000000027941 */ /* 0x000fea0003800200 */
.L_x_153:
        /* <DEDUP_REMOVED lines=8> */
.L_x_158:
        /* <DEDUP_REMOVED lines=35> */
.L_x_157:
[----:B------:R-:W-:Y:S05]  /*2190*/  BSYNC.RECONVERGENT B2 ;  /* 0x0000000000027941 */ /* 0x000fea0003800200 */
.L_x_156:
        /* <DEDUP_REMOVED lines=22> */
.L_x_160:
[----:B------:R-:W-:Y:S05]  /*2300*/  BSYNC.RECONVERGENT B2 ;  /* 0x0000000000027941 */ /* 0x000fea0003800200 */
.L_x_159:
        /* <DEDUP_REMOVED lines=10> */
.L_x_152:
[----:B------:R-:W-:Y:S05]  /*23b0*/  BSYNC.RECONVERGENT B1 ;  /* 0x0000000000017941 */ /* 0x000fea0003800200 */
.L_x_151:
        /* <DEDUP_REMOVED lines=45> */
.L_x_161:
        /* <DEDUP_REMOVED lines=67> */
.L_x_148:
        /* <DEDUP_REMOVED lines=33> */
.L_x_164:
        /* <DEDUP_REMOVED lines=32> */
.L_x_162:
        /* <DEDUP_REMOVED lines=20> */
.L_x_168:
        /* <DEDUP_REMOVED lines=8> */
.L_x_167:
[----:B------:R-:W-:Y:S05]  /*3090*/  BSYNC.RECONVERGENT B2 ;  /* 0x0000000000027941 */ /* 0x000fea0003800200 */
.L_x_166:
        /* <DEDUP_REMOVED lines=16> */
.L_x_171:
        /* <DEDUP_REMOVED lines=39> */
.L_x_170:
[----:B------:R-:W-:Y:S05]  /*3410*/  BSYNC.RECONVERGENT B2 ;  /* 0x0000000000027941 */ /* 0x000fea0003800200 */
.L_x_169:
        /* <DEDUP_REMOVED lines=27> */
.L_x_173:
[----:B------:R-:W-:Y:S05]  /*35d0*/  BSYNC.RECONVERGENT B2 ;  /* 0x0000000000027941 */ /* 0x000fea0003800200 */
.L_x_172:
        /* <DEDUP_REMOVED lines=10> */
.L_x_165:
[----:B------:R-:W-:Y:S05]  /*3680*/  BSYNC.RECONVERGENT B1 ;  /* 0x0000000000017941 */ /* 0x000fea0003800200 */
.L_x_163:
        /* <DEDUP_REMOVED lines=42> */
.L_x_135:
[----:B------:R-:W-:Y:S05]  /*3930*/  BSYNC.RECONVERGENT B0 ;  /* 0x0000000000007941 */ /* 0x000fea0003800200 */
.L_x_119:
[----:B------:R-:W-:Y:S05]  /*3940*/  @P0 EXIT ;  /* 0x000000000000094d */ /* 0x000fea0003800000 */
[----:B-1----:R-:W1:Y:S01]  /*3950*/  LDC.64 R4, c[0x0][0x388] ;  /* 0x0000e200ff047b82 */ /* 0x002e620000000a00 */
[----:B------:R-:W0:Y:S02]  /*3960*/  LDCU UR4, c[0x0][0x398] ;  /* 0x00007300ff0477ac */ /* 0x000e240008000800 */
[----:B0-234-:R-:W-:-:S05]  /*3970*/  VIADD R3, R3, UR4 ;  /* 0x0000000403037c36 */ /* 0x01dfca0008000000 */
[----:B-1----:R-:W-:Y:S01]  /*3980*/  STG.E desc[UR6][R4.64], R3 ;  /* 0x0000000304007986 */ /* 0x002fe2000c101906 */
[----:B------:R-:W-:Y:S05]  /*3990*/  EXIT ;  /* 0x000000000000794d */ /* 0x000fea0003800000 */
.L_x_174:
        /* <DEDUP_REMOVED lines=14> */
.L_x_243:


//--------------------- .text._ZN3cub18CUB_300001_SM_10006detail6reduce18DeviceReduceKernelINS2_10policy_hubIijN4cuda3std3__44plusIiEEE10Policy1000EN6thrust24THRUST_300001_SM_1000_NS6detail15normal_iteratorINSD_10device_ptrIiEEEEjS9_iNS7_10__identityEEEvT0_PT3_T1_NS0_13GridEvenShareISN_EET2_T4_ --------------------------
	.section	.text._ZN3cub18CUB_300001_SM_10006detail6reduce18DeviceReduceKernelINS2_10policy_hubIijN4cuda3std3__44plusIiEEE10Policy1000EN6thrust24THRUST_300001_SM_1000_NS6detail15normal_iteratorINSD_10device_ptrIiEEEEjS9_iNS7_10__identityEEEvT0_PT3_T1_NS0_13GridEvenShareISN_EET2_T4_,"ax",@progbits
	.align	128
        .global         _ZN3cub18CUB_300001_SM_10006detail6reduce18DeviceReduceKernelINS2_10policy_hubIijN4cuda3std3__44plusIiEEE10Policy1000EN6thrust24THRUST_300001_SM_1000_NS6detail15normal_iteratorINSD_10device_ptrIiEEEEjS9_iNS7_10__identityEEEvT0_PT3_T1_NS0_13GridEvenShareISN_EET2_T4_
        .type           _ZN3cub18CUB_300001_SM_10006detail6reduce18DeviceReduceKernelINS2_10policy_hubIijN4cuda3std3__44plusIiEEE10Policy1000EN6thrust24THRUST_300001_SM_1000_NS6detail15normal_iteratorINSD_10device_ptrIiEEEEjS9_iNS7_10__identityEEEvT0_PT3_T1_NS0_13GridEvenShareISN_EET2_T4_,@function
        .size           _ZN3cub18CUB_300001_SM_10006detail6reduce18DeviceReduceKernelINS2_10policy_hubIijN4cuda3std3__44plusIiEEE10Policy1000EN6thrust24THRUST_300001_SM_1000_NS6detail15normal_iteratorINSD_10device_ptrIiEEEEjS9_iNS7_10__identityEEEvT0_PT3_T1_NS0_13GridEvenShareISN_EET2_T4_,(.L_x_244 - _ZN3cub18CUB_300001_SM_10006detail6reduce18DeviceReduceKernelINS2_10policy_hubIijN4cuda3std3__44plusIiEEE10Policy1000EN6thrust24THRUST_300001_SM_1000_NS6detail15normal_iteratorINSD_10device_ptrIiEEEEjS9_iNS7_10__identityEEEvT0_PT3_T1_NS0_13GridEvenShareISN_EET2_T4_)
        .other          _ZN3cub18CUB_300001_SM_10006detail6reduce18DeviceReduceKernelINS2_10policy_hubIijN4cuda3std3__44plusIiEEE10Policy1000EN6thrust24THRUST_300001_SM_1000_NS6detail15normal_iteratorINSD_10device_ptrIiEEEEjS9_iNS7_10__identityEEEvT0_PT3_T1_NS0_13GridEvenShareISN_EET2_T4_,@"STO_CUDA_ENTRY STV_DEFAULT"
_ZN3cub18CUB_300001_SM_10006detail6reduce18DeviceReduceKernelINS2_10policy_hubIijN4cuda3std3__44plusIiEEE10Policy1000EN6thrust24THRUST_300001_SM_1000_NS6detail15normal_iteratorINSD_10device_ptrIiEEEEjS9_iNS7_10__identityEEEvT0_PT3_T1_NS0_13GridEvenShareISN_EET2_T4_:
.text._ZN3cub18CUB_300001_SM_10006detail6reduce18DeviceReduceKernelINS2_10policy_hubIijN4cuda3std3__44plusIiEEE10Policy1000EN6thrust24THRUST_300001_SM_1000_NS6detail15normal_iteratorINSD_10device_ptrIiEEEEjS9_iNS7_10__identityEEEvT0_PT3_T1_NS0_13GridEvenShareISN_EET2_T4_:
[----:B------:R-:W-:Y:S01]  /*0000*/  LDC R1, c[0x0][0x37c] ;  /* 0x0000df00ff017b82 */ /* 0x000fe20000000800 */
[----:B------:R-:W0:Y:S07]  /*0010*/  S2R R3, SR_CTAID.X ;  /* 0x0000000000037919 */ /* 0x000e2e0000002500 */
[----:B------:R-:W1:Y:S01]  /*0020*/  LDC.64 R8, c[0x0][0x3a8] ;  /* 0x0000ea00ff087b82 */ /* 0x000e620000000a00 */
[----:B------:R-:W2:Y:S01]  /*0030*/  LDCU.64 UR6, c[0x0][0x358] ;  /* 0x00006b00ff0677ac */ /* 0x000ea20008000a00 */
[----:B------:R-:W-:Y:S01]  /*0040*/  BSSY.RECONVERGENT B0, `(.L_x_175) ;  /* 0x0000236000007945 */ /* 0x000fe20003800200 */
[----:B-1----:R-:W-:-:S02]  /*0050*/  IMAD.SHL.U32 R13, R9, 0x1000, RZ ;  /* 0x00001000090d7824 */ /* 0x002fc400078e00ff */
[----:B0-----:R-:W-:-:S05]  /*0060*/  IMAD R0, R3, -0x1000, R8 ;  /* 0xfffff00003007824 */ /* 0x001fca00078e0208 */
[----:B------:R-:W-:-:S13]  /*0070*/  ISETP.GT.U32.AND P0, PT, R0, 0xfff, PT ;  /* 0x00000fff0000780c */ /* 0x000fda0003f04070 */
[----:B--2---:R-:W-:Y:S05]  /*0080*/  @P0 BRA `(.L_x_176) ;  /* 0x0000001000540947 */ /* 0x004fea0003800000 */
[----:B------:R-:W0:Y:S01]  /*0090*/  S2R R2, SR_TID.X ;  /* 0x0000000000027919 */ /* 0x000e220000002100 */
[----:B------:R-:W-:Y:S01]  /*00a0*/  BSSY.RECONVERGENT B1, `(.L_x_177) ;  /* 0x000000a000017945 */ /* 0x000fe20003800200 */
[----:B------:R-:W-:Y:S01]  /*00b0*/  IMAD.MOV.U32 R14, RZ, RZ, RZ ;  /* 0x000000ffff0e7224 */ /* 0x000fe200078e00ff */
[----:B0-----:R-:W-:Y:S01]  /*00c0*/  ISETP.GE.U32.AND P0, PT, R2, R0, PT ;  /* 0x000000000200720c */ /* 0x001fe20003f06070 */
[----:B------:R-:W-:-:S12]  /*00d0*/  IMAD.MOV.U32 R4, RZ, RZ, R2 ;  /* 0x000000ffff047224 */ /* 0x000fd800078e0002 */
[----:B------:R-:W-:Y:S05]  /*00e0*/  @P0 BRA `(.L_x_178) ;  /* 0x0000000000140947 */ /* 0x000fea0003800000 */
[----:B------:R-:W0:Y:S01]  /*00f0*/  LDC.64 R14, c[0x0][0x380] ;  /* 0x0000e000ff0e7b82 */ /* 0x000e220000000a00 */
[----:B------:R-:W-:-:S04]  /*0100*/  IMAD R5, R3, 0x1000, R2 ;  /* 0x0000100003057824 */ /* 0x000fc800078e0202 */
[----:B0-----:R-:W-:-:S06]  /*0110*/  IMAD.WIDE.U32 R14, R5, 0x4, R14 ;  /* 0x00000004050e7825 */ /* 0x001fcc00078e000e */
[----:B------:R0:W5:Y:S01]  /*0120*/  LDG.E R14, desc[UR6][R14.64] ;  /* 0x000000060e0e7981 */ /* 0x000162000c1e1900 */
[----:B------:R-:W-:-:S07]  /*0130*/  VIADD R4, R2, 0x100 ;  /* 0x0000010002047836 */ /* 0x000fce0000000000 */
.L_x_178:
[----:B------:R-:W-:Y:S05]  /*0140*/  BSYNC.RECONVERGENT B1 ;  /* 0x0000000000017941 */ /* 0x000fea0003800200 */
.L_x_177:
[----:B------:R-:W-:Y:S01]  /*0150*/  ISETP.GE.U32.AND P0, PT, R4, R0, PT ;  /* 0x000000000400720c */ /* 0x000fe20003f06070 */
[----:B------:R-:W-:-:S12]  /*0160*/  BSSY.RECONVERGENT B1, `(.L_x_179) ;  /* 0x0000097000017945 */ /* 0x000fd80003800200 */
[----:B------:R-:W-:Y:S05]  /*0170*/  @P0 BRA `(.L_x_180) ;  /* 0x0000000800540947 */ /* 0x000fea0003800000 */
[----:B------:R-:W-:Y:S01]  /*0180*/  LOP3.LUT R5, RZ, R4, RZ, 0x33, !PT ;  /* 0x00000004ff057212 */ /* 0x000fe200078e33ff */
[----:B------:R-:W-:Y:S04]  /*0190*/  BSSY.RECONVERGENT B2, `(.L_x_181) ;  /* 0x000004b000027945 */ /* 0x000fe80003800200 */
[----:B------:R-:W-:-:S04]  /*01a0*/  IMAD.IADD R8, R5, 0x1, R8 ;  /* 0x0000000105087824 */ /* 0x000fc800078e0208 */
[----:B------:R-:W-:-:S05]  /*01b0*/  IMAD R8, R3, -0x1000, R8 ;  /* 0xfffff00003087824 */ /* 0x000fca00078e0208 */
[C---:B------:R-:W-:Y:S02]  /*01c0*/  ISETP.GE.U32.AND P0, PT, R8.reuse, 0xf00, PT ;  /* 0x00000f000800780c */ /* 0x040fe40003f06070 */
[----:B------:R-:W-:-:S04]  /*01d0*/  LEA.HI R5, R8, 0x1, RZ, 0x18 ;  /* 0x0000000108057811 */ /* 0x000fc800078fc0ff */
[----:B------:R-:W-:-:S07]  /*01e0*/  LOP3.LUT R6, R5, 0xf, RZ, 0xc0, !PT ;  /* 0x0000000f05067812 */ /* 0x000fce00078ec0ff */
[----:B------:R-:W-:Y:S05]  /*01f0*/  @!P0 BRA `(.L_x_182) ;  /* 0x0000000400108947 */ /* 0x000fea0003800000 */
[----:B------:R-:W-:Y:S01]  /*0200*/  LOP3.LUT R8, R5, 0x1fffff0, RZ, 0xc0, !PT ;  /* 0x01fffff005087812 */ /* 0x000fe200078ec0ff */
[----:B------:R-:W-:Y:S01]  /*0210*/  BSSY.RECONVERGENT B3, `(.L_x_183) ;  /* 0x0000041000037945 */ /* 0x000fe20003800200 */
[----:B------:R-:W-:Y:S01]  /*0220*/  LOP3.LUT R7, R4, 0x800, RZ, 0xfc, !PT ;  /* 0x0000080004077812 */ /* 0x000fe200078efcff */
[----:B------:R-:W-:Y:S01]  /*0230*/  IMAD R4, R3, 0x1000, R4 ;  /* 0x0000100003047824 */ /* 0x000fe200078e0204 */
[----:B------:R-:W-:-:S07]  /*0240*/  IADD3 R8, PT, PT, -R8, RZ, RZ ;  /* 0x000000ff08087210 */ /* 0x000fce0007ffe1ff */
.L_x_184:
[----:B------:R-:W1:Y:S01]  /*0250*/  LDC.64 R12, c[0x0][0x380] ;  /* 0x0000e000ff0c7b82 */ /* 0x000e620000000a00 */
[----:B------:R-:W-:-:S04]  /*0260*/  VIADD R21, R4, 0x100 ;  /* 0x0000010004157836 */ /* 0x000fc80000000000 */
[----:B-1----:R-:W-:-:S04]  /*0270*/  IMAD.WIDE.U32 R20, R21, 0x4, R12 ;  /* 0x0000000415147825 */ /* 0x002fc800078e000c */
[C---:B------:R-:W-:Y:S01]  /*0280*/  IMAD.WIDE.U32 R16, R4.reuse, 0x4, R12 ;  /* 0x0000000404107825 */ /* 0x040fe200078e000c */
[----:B0-----:R-:W2:Y:S04]  /*0290*/  LDG.E R15, desc[UR6][R20.64] ;  /* 0x00000006140f7981 */ /* 0x001ea8000c1e1900 */
[----:B------:R0:W2:Y:S01]  /*02a0*/  LDG.E R9, desc[UR6][R16.64] ;  /* 0x0000000610097981 */ /* 0x0000a2000c1e1900 */
[C---:B------:R-:W-:Y:S02]  /*02b0*/  VIADD R29, R4.reuse, 0x600 ;  /* 0x00000600041d7836 */ /* 0x040fe40000000000 */
[C---:B------:R-:W-:Y:S01]  /*02c0*/  VIADD R27, R4.reuse, 0x300 ;  /* 0x00000300041b7836 */ /* 0x040fe20000000000 */
[C---:B------:R-:W-:Y:S01]  /*02d0*/  IADD3 R28, PT, PT, R4.reuse, 0x800, RZ ;  /* 0x00000800041c7810 */ /* 0x040fe20007ffe0ff */
[----:B------:R-:W-:-:S02]  /*02e0*/  VIADD R11, R4, 0x200 ;  /* 0x00000200040b7836 */ /* 0x000fc40000000000 */
[----:B------:R-:W-:-:S04]  /*02f0*/  IMAD.WIDE.U32 R26, R27, 0x4, R12 ;  /* 0x000000041b1a7825 */ /* 0x000fc800078e000c */
[--C-:B0-----:R-:W-:Y:S02]  /*0300*/  IMAD.WIDE.U32 R16, R29, 0x4, R12.reuse ;  /* 0x000000041d107825 */ /* 0x101fe400078e000c */
[----:B------:R-:W3:Y:S02]  /*0310*/  LDG.E R26, desc[UR6][R26.64] ;  /* 0x000000061a1a7981 */ /* 0x000ee4000c1e1900 */
[C---:B------:R-:W-:Y:S02]  /*0320*/  VIADD R19, R4.reuse, 0x400 ;  /* 0x0000040004137836 */ /* 0x040fe40000000000 */
[C---:B------:R-:W-:Y:S01]  /*0330*/  VIADD R23, R4.reuse, 0x500 ;  /* 0x0000050004177836 */ /* 0x040fe20000000000 */
[----:B------:R0:W4:Y:S01]  /*0340*/  LDG.E R22, desc[UR6][R16.64] ;  /* 0x0000000610167981 */ /* 0x000122000c1e1900 */
[----:B------:R-:W-:Y:S02]  /*0350*/  VIADD R29, R4, 0x700 ;  /* 0x00000700041d7836 */ /* 0x000fe40000000000 */
[----:B------:R-:W-:-:S04]  /*0360*/  IMAD.WIDE.U32 R10, R11, 0x4, R12 ;  /* 0x000000040b0a7825 */ /* 0x000fc800078e000c */
[--C-:B------:R-:W-:Y:S01]  /*0370*/  IMAD.WIDE.U32 R18, R19, 0x4, R12.reuse ;  /* 0x0000000413127825 */ /* 0x100fe200078e000c */
[----:B------:R1:W3:Y:S03]  /*0380*/  LDG.E R25, desc[UR6][R10.64] ;  /* 0x000000060a197981 */ /* 0x0002e6000c1e1900 */
[--C-:B------:R-:W-:Y:S01]  /*0390*/  IMAD.WIDE.U32 R20, R23, 0x4, R12.reuse ;  /* 0x0000000417147825 */ /* 0x100fe200078e000c */
[----:B------:R-:W4:Y:S03]  /*03a0*/  LDG.E R24, desc[UR6][R18.64] ;  /* 0x0000000612187981 */ /* 0x000f26000c1e1900 */
[--C-:B0-----:R-:W-:Y:S01]  /*03b0*/  IMAD.WIDE.U32 R16, R29, 0x4, R12.reuse ;  /* 0x000000041d107825 */ /* 0x101fe200078e000c */
[----:B------:R0:W4:Y:S03]  /*03c0*/  LDG.E R23, desc[UR6][R20.64] ;  /* 0x0000000614177981 */ /* 0x000126000c1e1900 */
[----:B------:R-:W-:Y:S01]  /*03d0*/  IMAD.WIDE.U32 R28, R28, 0x4, R12 ;  /* 0x000000041c1c7825 */ /* 0x000fe200078e000c */
[----:B------:R-:W4:Y:S03]  /*03e0*/  LDG.E R19, desc[UR6][R16.64] ;  /* 0x0000000610137981 */ /* 0x000f26000c1e1900 */
[----:B------:R-:W-:-:S02]  /*03f0*/  VIADD R27, R4, 0xa00 ;  /* 0x00000a00041b7836 */ /* 0x000fc40000000000 */
[----:B-1----:R-:W-:Y:S01]  /*0400*/  VIADD R11, R4, 0x900 ;  /* 0x00000900040b7836 */ /* 0x002fe20000000000 */
[----:B------:R1:W4:Y:S01]  /*0410*/  LDG.E R18, desc[UR6][R28.64] ;  /* 0x000000061c127981 */ /* 0x000322000c1e1900 */
[----:B0-----:R-:W-:-:S04]  /*0420*/  IMAD.WIDE.U32 R20, R27, 0x4, R12 ;  /* 0x000000041b147825 */ /* 0x001fc800078e000c */
[----:B------:R-:W-:Y:S02]  /*0430*/  VIADD R27, R4, 0xb00 ;  /* 0x00000b00041b7836 */ /* 0x000fe40000000000 */
[----:B------:R-:W-:-:S04]  /*0440*/  IMAD.WIDE.U32 R10, R11, 0x4, R12 ;  /* 0x000000040b0a7825 */ /* 0x000fc800078e000c */
[----:B-1----:R-:W-:Y:S02]  /*0450*/  VIADD R29, R4, 0xc00 ;  /* 0x00000c00041d7836 */ /* 0x002fe40000000000 */
[----:B------:R-:W4:Y:S02]  /*0460*/  LDG.E R11, desc[UR6][R10.64] ;  /* 0x000000060a0b7981 */ /* 0x000f24000c1e1900 */
[----:B------:R-:W-:-:S06]  /*0470*/  IMAD.WIDE.U32 R16, R29, 0x4, R12 ;  /* 0x000000041d107825 */ /* 0x000fcc00078e000c */
[----:B------:R0:W4:Y:S04]  /*0480*/  LDG.E R16, desc[UR6][R16.64] ;  /* 0x0000000610107981 */ /* 0x000128000c1e1900 */
[----:B------:R1:W4:Y:S01]  /*0490*/  LDG.E R10, desc[UR6][R20.64] ;  /* 0x00000006140a7981 */ /* 0x000322000c1e1900 */
[----:B0-----:R-:W-:Y:S01]  /*04a0*/  VIADD R17, R4, 0xf00 ;  /* 0x00000f0004117836 */ /* 0x001fe20000000000 */
[----:B--2--5:R-:W-:Y:S01]  /*04b0*/  IADD3 R9, PT, PT, R15, R9, R14 ;  /* 0x000000090f097210 */ /* 0x024fe20007ffe00e */
[----:B------:R-:W-:-:S04]  /*04c0*/  IMAD.WIDE.U32 R14, R27, 0x4, R12 ;  /* 0x000000041b0e7825 */ /* 0x000fc800078e000c */
[----:B------:R-:W-:Y:S02]  /*04d0*/  VIADD R27, R4, 0xd00 ;  /* 0x00000d00041b7836 */ /* 0x000fe40000000000 */
[----:B------:R-:W2:Y:S02]  /*04e0*/  LDG.E R15, desc[UR6][R14.64] ;  /* 0x000000060e0f7981 */ /* 0x000ea4000c1e1900 */
[----:B------:R-:W-:-:S04]  /*04f0*/  IMAD.WIDE.U32 R28, R27, 0x4, R12 ;  /* 0x000000041b1c7825 */ /* 0x000fc800078e000c */
[----:B------:R-:W-:Y:S02]  /*0500*/  VIADD R27, R4, 0xe00 ;  /* 0x00000e00041b7836 */ /* 0x000fe40000000000 */
[----:B------:R-:W2:Y:S02]  /*0510*/  LDG.E R29, desc[UR6][R28.64] ;  /* 0x000000061c1d7981 */ /* 0x000ea4000c1e1900 */
[----:B-1----:R-:W-:-:S04]  /*0520*/  IMAD.WIDE.U32 R20, R27, 0x4, R12 ;  /* 0x000000041b147825 */ /* 0x002fc800078e000c */
[----:B------:R-:W-:Y:S02]  /*0530*/  IMAD.WIDE.U32 R12, R17, 0x4, R12 ;  /* 0x00000004110c7825 */ /* 0x000fe400078e000c */
[----:B------:R-:W2:Y:S04]  /*0540*/  LDG.E R20, desc[UR6][R20.64] ;  /* 0x0000000614147981 */ /* 0x000ea8000c1e1900 */
[----:B------:R-:W2:Y:S01]  /*0550*/  LDG.E R12, desc[UR6][R12.64] ;  /* 0x000000060c0c7981 */ /* 0x000ea2000c1e1900 */
[----:B---3--:R-:W-:Y:S02]  /*0560*/  IADD3 R9, PT, PT, R26, R25, R9 ;  /* 0x000000191a097210 */ /* 0x008fe40007ffe009 */
[----:B------:R-:W-:Y:S02]  /*0570*/  IADD3 R8, PT, PT, R8, 0x10, RZ ;  /* 0x0000001008087810 */ /* 0x000fe40007ffe0ff */
[----:B----4-:R-:W-:-:S02]  /*0580*/  IADD3 R9, PT, PT, R23, R24, R9 ;  /* 0x0000001817097210 */ /* 0x010fc40007ffe009 */
[----:B------:R-:W-:Y:S02]  /*0590*/  ISETP.NE.AND P0, PT, R8, RZ, PT ;  /* 0x000000ff0800720c */ /* 0x000fe40003f05270 */
[----:B------:R-:W-:Y:S01]  /*05a0*/  IADD3 R9, PT, PT, R19, R22, R9 ;  /* 0x0000001613097210 */ /* 0x000fe20007ffe009 */
[----:B------:R-:W-:Y:S02]  /*05b0*/  VIADD R7, R7, 0x1000 ;  /* 0x0000100007077836 */ /* 0x000fe40000000000 */
[----:B------:R-:W-:Y:S01]  /*05c0*/  VIADD R4, R4, 0x1000 ;  /* 0x0000100004047836 */ /* 0x000fe20000000000 */
[----:B------:R-:W-:-:S04]  /*05d0*/  IADD3 R9, PT, PT, R11, R18, R9 ;  /* 0x000000120b097210 */ /* 0x000fc80007ffe009 */
[----:B--2---:R-:W-:-:S04]  /*05e0*/  IADD3 R9, PT, PT, R15, R10, R9 ;  /* 0x0000000a0f097210 */ /* 0x004fc80007ffe009 */
[----:B------:R-:W-:-:S04]  /*05f0*/  IADD3 R9, PT, PT, R29, R16, R9 ;  /* 0x000000101d097210 */ /* 0x000fc80007ffe009 */
[----:B------:R-:W-:Y:S01]  /*0600*/  IADD3 R14, PT, PT, R12, R20, R9 ;  /* 0x000000140c0e7210 */ /* 0x000fe20007ffe009 */
[----:B------:R-:W-:Y:S06]  /*0610*/  @P0 BRA `(.L_x_184) ;  /* 0xfffffffc000c0947 */ /* 0x000fec000383ffff */
[----:B------:R-:W-:Y:S05]  /*0620*/  BSYNC.RECONVERGENT B3 ;  /* 0x0000000000037941 */ /* 0x000fea0003800200 */
.L_x_183:
[----:B------:R-:W-:-:S07]  /*0630*/  VIADD R4, R7, 0xfffff800 ;  /* 0xfffff80007047836 */ /* 0x000fce0000000000 */
.L_x_182:
[----:B------:R-:W-:Y:S05]  /*0640*/  BSYNC.RECONVERGENT B2 ;  /* 0x0000000000027941 */ /* 0x000fea0003800200 */
.L_x_181:
[----:B------:R-:W-:-:S13]  /*0650*/  ISETP.NE.AND P0, PT, R6, RZ, PT ;  /* 0x000000ff0600720c */ /* 0x000fda0003f05270 */
[----:B------:R-:W-:Y:S05]  /*0660*/  @!P0 BRA `(.L_x_180) ;  /* 0x0000000400188947 */ /* 0x000fea0003800000 */
[----:B------:R-:W-:Y:S01]  /*0670*/  ISETP.GE.U32.AND P0, PT, R6, 0x8, PT ;  /* 0x000000080600780c */ /* 0x000fe20003f06070 */
[----:B------:R-:W-:Y:S01]  /*0680*/  BSSY.RECONVERGENT B2, `(.L_x_185) ;  /* 0x0000022000027945 */ /* 0x000fe20003800200 */
[----:B------:R-:W-:-:S04]  /*0690*/  LOP3.LUT R24, R5, 0x7, RZ, 0xc0, !PT ;  /* 0x0000000705187812 */ /* 0x000fc800078ec0ff */
[----:B------:R-:W-:-:S07]  /*06a0*/  ISETP.NE.AND P1, PT, R24, RZ, PT ;  /* 0x000000ff1800720c */ /* 0x000fce0003f25270 */
[----:B------:R-:W-:Y:S06]  /*06b0*/  @!P0 BRA `(.L_x_186) ;  /* 0x0000000000788947 */ /* 0x000fec0003800000 */
[----:B------:R-:W1:Y:S01]  /*06c0*/  LDC.64 R10, c[0x0][0x380] ;  /* 0x0000e000ff0a7b82 */ /* 0x000e620000000a00 */
[----:B------:R-:W-:-:S04]  /*06d0*/  IMAD R27, R3, 0x1000, R4 ;  /* 0x00001000031b7824 */ /* 0x000fc800078e0204 */
[C---:B------:R-:W-:Y:S02]  /*06e0*/  VIADD R21, R27.reuse, 0x100 ;  /* 0x000001001b157836 */ /* 0x040fe40000000000 */
[C---:B------:R-:W-:Y:S02]  /*06f0*/  VIADD R17, R27.reuse, 0x300 ;  /* 0x000003001b117836 */ /* 0x040fe40000000000 */
[C---:B------:R-:W-:Y:S01]  /*0700*/  VIADD R23, R27.reuse, 0x200 ;  /* 0x000002001b177836 */ /* 0x040fe20000000000 */
[C---:B------:R-:W-:Y:S01]  /*0710*/  IADD3 R7, PT, PT, R27.reuse, 0x400, RZ ;  /* 0x000004001b077810 */ /* 0x040fe20007ffe0ff */
[C---:B------:R-:W-:Y:S02]  /*0720*/  VIADD R9, R27.reuse, 0x500 ;  /* 0x000005001b097836 */ /* 0x040fe40000000000 */
[C---:B------:R-:W-:Y:S02]  /*0730*/  VIADD R25, R27.reuse, 0x600 ;  /* 0x000006001b197836 */ /* 0x040fe40000000000 */
[----:B-1----:R-:W-:-:S04]  /*0740*/  IMAD.WIDE.U32 R12, R27, 0x4, R10 ;  /* 0x000000041b0c7825 */ /* 0x002fc800078e000a */
[--C-:B------:R-:W-:Y:S01]  /*0750*/  IMAD.WIDE.U32 R20, R21, 0x4, R10.reuse ;  /* 0x0000000415147825 */ /* 0x100fe200078e000a */
[----:B0-----:R0:W2:Y:S03]  /*0760*/  LDG.E R15, desc[UR6][R12.64] ;  /* 0x000000060c0f7981 */ /* 0x0010a6000c1e1900 */
[--C-:B------:R-:W-:Y:S01]  /*0770*/  IMAD.WIDE.U32 R16, R17, 0x4, R10.reuse ;  /* 0x0000000411107825 */ /* 0x100fe200078e000a */
[----:B------:R-:W2:Y:S03]  /*0780*/  LDG.E R18, desc[UR6][R20.64] ;  /* 0x0000000614127981 */ /* 0x000ea6000c1e1900 */
[----:B------:R-:W-:Y:S02]  /*0790*/  IMAD.WIDE.U32 R22, R23, 0x4, R10 ;  /* 0x0000000417167825 */ /* 0x000fe400078e000a */
[----:B------:R-:W3:Y:S02]  /*07a0*/  LDG.E R16, desc[UR6][R16.64] ;  /* 0x0000000610107981 */ /* 0x000ee4000c1e1900 */
[----:B------:R-:W-:-:S02]  /*07b0*/  VIADD R27, R27, 0x700 ;  /* 0x000007001b1b7836 */ /* 0x000fc40000000000 */
[--C-:B------:R-:W-:Y:S01]  /*07c0*/  IMAD.WIDE.U32 R6, R7, 0x4, R10.reuse ;  /* 0x0000000407067825 */ /* 0x100fe200078e000a */
[----:B------:R-:W3:Y:S03]  /*07d0*/  LDG.E R19, desc[UR6][R22.64] ;  /* 0x0000000616137981 */ /* 0x000ee6000c1e1900 */
[--C-:B------:R-:W-:Y:S02]  /*07e0*/  IMAD.WIDE.U32 R8, R9, 0x4, R10.reuse ;  /* 0x0000000409087825 */ /* 0x100fe400078e000a */
[----:B------:R-:W4:Y:S02]  /*07f0*/  LDG.E R7, desc[UR6][R6.64] ;  /* 0x0000000606077981 */ /* 0x000f24000c1e1900 */
[--C-:B0-----:R-:W-:Y:S02]  /*0800*/  IMAD.WIDE.U32 R12, R25, 0x4, R10.reuse ;  /* 0x00000004190c7825 */ /* 0x101fe400078e000a */
[----:B------:R-:W4:Y:S02]  /*0810*/  LDG.E R8, desc[UR6][R8.64] ;  /* 0x0000000608087981 */ /* 0x000f24000c1e1900 */
[----:B------:R-:W-:-:S02]  /*0820*/  IMAD.WIDE.U32 R10, R27, 0x4, R10 ;  /* 0x000000041b0a7825 */ /* 0x000fc400078e000a */
[----:B------:R-:W4:Y:S04]  /*0830*/  LDG.E R13, desc[UR6][R12.64] ;  /* 0x000000060c0d7981 */ /* 0x000f28000c1e1900 */
[----:B------:R-:W4:Y:S01]  /*0840*/  LDG.E R10, desc[UR6][R10.64] ;  /* 0x000000060a0a7981 */ /* 0x000f22000c1e1900 */
[----:B------:R-:W-:Y:S01]  /*0850*/  VIADD R4, R4, 0x800 ;  /* 0x0000080004047836 */ /* 0x000fe20000000000 */
[----:B--2--5:R-:W-:-:S04]  /*0860*/  IADD3 R18, PT, PT, R18, R15, R14 ;  /* 0x0000000f12127210 */ /* 0x024fc80007ffe00e */
[----:B---3--:R-:W-:-:S04]  /*0870*/  IADD3 R18, PT, PT, R16, R19, R18 ;  /* 0x0000001310127210 */ /* 0x008fc80007ffe012 */
[----:B----4-:R-:W-:-:S04]  /*0880*/  IADD3 R18, PT, PT, R8, R7, R18 ;  /* 0x0000000708127210 */ /* 0x010fc80007ffe012 */
[----:B------:R-:W-:-:S07]  /*0890*/  IADD3 R14, PT, PT, R10, R13, R18 ;  /* 0x0000000d0a0e7210 */ /* 0x000fce0007ffe012 */
.L_x_186:
[----:B------:R-:W-:Y:S05]  /*08a0*/  BSYNC.RECONVERGENT B2 ;  /* 0x0000000000027941 */ /* 0x000fea0003800200 */
.L_x_185:
        /* <DEDUP_REMOVED lines=8> */
[C---:B------:R-:W-:Y:S01]  /*0930*/  VIADD R13, R11.reuse, 0x100 ;  /* 0x000001000b0d7836 */ /* 0x040fe20000000000 */
[C---:B------:R-:W-:Y:S01]  /*0940*/  IADD3 R17, PT, PT, R11.reuse, 0x300, RZ ;  /* 0x000003000b117810 */ /* 0x040fe20007ffe0ff */
[C---:B0-----:R-:W-:Y:S02]  /*0950*/  VIADD R15, R11.reuse, 0x200 ;  /* 0x000002000b0f7836 */ /* 0x041fe40000000000 */
[----:B-1----:R-:W-:-:S04]  /*0960*/  IMAD.WIDE.U32 R8, R11, 0x4, R6 ;  /* 0x000000040b087825 */ /* 0x002fc800078e0006 */
[--C-:B------:R-:W-:Y:S02]  /*0970*/  IMAD.WIDE.U32 R10, R13, 0x4, R6.reuse ;  /* 0x000000040d0a7825 */ /* 0x100fe400078e0006 */
[----:B------:R-:W2:Y:S02]  /*0980*/  LDG.E R9, desc[UR6][R8.64] ;  /* 0x0000000608097981 */ /* 0x000ea4000c1e1900 */
[--C-:B------:R-:W-:Y:S02]  /*0990*/  IMAD.WIDE.U32 R12, R15, 0x4, R6.reuse ;  /* 0x000000040f0c7825 */ /* 0x100fe400078e0006 */
[----:B------:R-:W2:Y:S02]  /*09a0*/  LDG.E R10, desc[UR6][R10.64] ;  /* 0x000000060a0a7981 */ /* 0x000ea4000c1e1900 */
[----:B------:R-:W-:Y:S02]  /*09b0*/  IMAD.WIDE.U32 R6, R17, 0x4, R6 ;  /* 0x0000000411067825 */ /* 0x000fe400078e0006 */
[----:B------:R-:W3:Y:S04]  /*09c0*/  LDG.E R13, desc[UR6][R12.64] ;  /* 0x000000060c0d7981 */ /* 0x000ee8000c1e1900 */
[----:B------:R-:W3:Y:S01]  /*09d0*/  LDG.E R6, desc[UR6][R6.64] ;  /* 0x0000000606067981 */ /* 0x000ee2000c1e1900 */
[----:B------:R-:W-:Y:S01]  /*09e0*/  VIADD R4, R4, 0x400 ;  /* 0x0000040004047836 */ /* 0x000fe20000000000 */
[----:B--2--5:R-:W-:-:S04]  /*09f0*/  IADD3 R14, PT, PT, R10, R9, R14 ;  /* 0x000000090a0e7210 */ /* 0x024fc80007ffe00e */
[----:B---3--:R-:W-:-:S07]  /*0a00*/  IADD3 R14, PT, PT, R6, R13, R14 ;  /* 0x0000000d060e7210 */ /* 0x008fce0007ffe00e */
.L_x_188:
[----:B------:R-:W-:Y:S05]  /*0a10*/  BSYNC.RECONVERGENT B2 ;  /* 0x0000000000027941 */ /* 0x000fea0003800200 */
.L_x_187:
[----:B------:R-:W-:Y:S05]  /*0a20*/  @!P1 BRA `(.L_x_180) ;  /* 0x0000000000289947 */ /* 0x000fea0003800000 */
[----:B------:R-:W1:Y:S01]  /*0a30*/  LDC.64 R6, c[0x0][0x380] ;  /* 0x0000e000ff067b82 */ /* 0x000e620000000a00 */
[----:B------:R-:W-:Y:S02]  /*0a40*/  IMAD R9, R3, 0x1000, R4 ;  /* 0x0000100003097824 */ /* 0x000fe400078e0204 */
[----:B------:R-:W-:-:S07]  /*0a50*/  IMAD.MOV R8, RZ, RZ, -R5 ;  /* 0x000000ffff087224 */ /* 0x000fce00078e0a05 */
.L_x_189:
[----:B-1----:R-:W-:-:S06]  /*0a60*/  IMAD.WIDE.U32 R4, R9, 0x4, R6 ;  /* 0x0000000409047825 */ /* 0x002fcc00078e0006 */
[----:B------:R-:W2:Y:S01]  /*0a70*/  LDG.E R5, desc[UR6][R4.64] ;  /* 0x0000000604057981 */ /* 0x000ea2000c1e1900 */
[----:B------:R-:W-:Y:S02]  /*0a80*/  VIADD R8, R8, 0x1 ;  /* 0x0000000108087836 */ /* 0x000fe40000000000 */
[----:B------:R-:W-:-:S03]  /*0a90*/  VIADD R9, R9, 0x100 ;  /* 0x0000010009097836 */ /* 0x000fc60000000000 */
[----:B------:R-:W-:Y:S01]  /*0aa0*/  ISETP.NE.AND P0, PT, R8, RZ, PT ;  /* 0x000000ff0800720c */ /* 0x000fe20003f05270 */
[----:B--2--5:R-:W-:-:S12]  /*0ab0*/  IMAD.IADD R14, R5, 0x1, R14 ;  /* 0x00000001050e7824 */ /* 0x024fd800078e020e */
[----:B------:R-:W-:Y:S05]  /*0ac0*/  @P0 BRA `(.L_x_189) ;  /* 0xfffffffc00e40947 */ /* 0x000fea000383ffff */
.L_x_180:
[----:B------:R-:W-:Y:S05]  /*0ad0*/  BSYNC.RECONVERGENT B1 ;  /* 0x0000000000017941 */ /* 0x000fea0003800200 */
.L_x_179:
[----:B------:R-:W-:-:S13]  /*0ae0*/  ISETP.GE.U32.AND P0, PT, R0, 0x100, PT ;  /* 0x000001000000780c */ /* 0x000fda0003f06070 */
[----:B------:R-:W-:Y:S05]  /*0af0*/  @!P0 BRA `(.L_x_190) ;  /* 0x0000000000ac8947 */ /* 0x000fea0003800000 */
[----:B------:R-:W1:Y:S01]  /*0b00*/  S2R R8, SR_LANEID ;  /* 0x0000000000087919 */ /* 0x000e620000000000 */
[----:B-----5:R-:W2:Y:S01]  /*0b10*/  SHFL.DOWN PT, R0, R14, 0x1, 0x1f ;  /* 0x08201f000e007f89 */ /* 0x020ea200000e0000 */
[C---:B-1----:R-:W-:Y:S02]  /*0b20*/  ISETP.GT.AND P0, PT, R8.reuse, 0x1e, PT ;  /* 0x0000001e0800780c */ /* 0x042fe40003f04270 */
[----:B------:R-:W-:Y:S02]  /*0b30*/  ISETP.NE.AND P1, PT, R8, RZ, PT ;  /* 0x000000ff0800720c */ /* 0x000fe40003f25270 */
[----:B--2---:R-:W-:Y:S02]  /*0b40*/  SEL R5, R0, RZ, !P0 ;  /* 0x000000ff00057207 */ /* 0x004fe40004000000 */
[----:B------:R-:W-:Y:S02]  /*0b50*/  ISETP.GT.AND P0, PT, R8, 0x1d, PT ;  /* 0x0000001d0800780c */ /* 0x000fe40003f04270 */
[----:B------:R-:W-:-:S05]  /*0b60*/  IADD3 R5, PT, PT, R5, R14, RZ ;  /* 0x0000000e05057210 */ /* 0x000fca0007ffe0ff */
[----:B------:R-:W1:Y:S02]  /*0b70*/  SHFL.DOWN PT, R0, R5, 0x2, 0x1f ;  /* 0x08401f0005007f89 */ /* 0x000e6400000e0000 */
[----:B------:R-:W-:Y:S01]  /*0b80*/  @!P1 MOV R6, 0x400 ;  /* 0x0000040000069802 */ /* 0x000fe20000000f00 */
[----:B------:R-:W2:Y:S01]  /*0b90*/  @!P1 S2R R9, SR_CgaCtaId ;  /* 0x0000000000099919 */ /* 0x000ea20000008800 */
[----:B-1----:R-:W-:Y:S02]  /*0ba0*/  SEL R0, R0, RZ, !P0 ;  /* 0x000000ff00007207 */ /* 0x002fe40004000000 */
[----:B------:R-:W-:-:S03]  /*0bb0*/  ISETP.GT.AND P0, PT, R8, 0x1b, PT ;  /* 0x0000001b0800780c */ /* 0x000fc60003f04270 */
[----:B------:R-:W-:-:S05]  /*0bc0*/  IMAD.IADD R0, R5, 0x1, R0 ;  /* 0x0000000105007824 */ /* 0x000fca00078e0200 */
[----:B------:R-:W1:Y:S01]  /*0bd0*/  SHFL.DOWN PT, R4, R0, 0x4, 0x1f ;  /* 0x08801f0000047f89 */ /* 0x000e6200000e0000 */
[----:B--2---:R-:W-:Y:S02]  /*0be0*/  @!P1 LEA R9, R9, R6, 0x18 ;  /* 0x0000000609099211 */ /* 0x004fe400078ec0ff */
[----:B-1----:R-:W-:Y:S02]  /*0bf0*/  SEL R7, R4, RZ, !P0 ;  /* 0x000000ff04077207 */ /* 0x002fe40004000000 */
[----:B------:R-:W-:-:S03]  /*0c00*/  ISETP.GT.AND P0, PT, R8, 0x17, PT ;  /* 0x000000170800780c */ /* 0x000fc60003f04270 */
[----:B------:R-:W-:Y:S01]  /*0c10*/  IMAD.IADD R7, R0, 0x1, R7 ;  /* 0x0000000100077824 */ /* 0x000fe200078e0207 */
[----:B------:R-:W-:-:S04]  /*0c20*/  @!P1 SHF.R.U32.HI R0, RZ, 0x3, R2 ;  /* 0x00000003ff009819 */ /* 0x000fc80000011602 */
[----:B------:R-:W1:Y:S01]  /*0c30*/  SHFL.DOWN PT, R4, R7, 0x8, 0x1f ;  /* 0x09001f0007047f89 */ /* 0x000e6200000e0000 */
[----:B------:R-:W-:-:S05]  /*0c40*/  @!P1 LOP3.LUT R0, R0, 0x7c, RZ, 0xc0, !PT ;  /* 0x0000007c00009812 */ /* 0x000fca00078ec0ff */
[----:B------:R-:W-:Y:S01]  /*0c50*/  @!P1 IMAD.IADD R0, R0, 0x1, R9 ;  /* 0x0000000100009824 */ /* 0x000fe200078e0209 */
[----:B-1----:R-:W-:Y:S02]  /*0c60*/  SEL R4, R4, RZ, !P0 ;  /* 0x000000ff04047207 */ /* 0x002fe40004000000 */
[----:B------:R-:W-:-:S03]  /*0c70*/  ISETP.GT.AND P0, PT, R8, 0xf, PT ;  /* 0x0000000f0800780c */ /* 0x000fc60003f04270 */
[----:B------:R-:W-:-:S05]  /*0c80*/  IMAD.IADD R4, R7, 0x1, R4 ;  /* 0x0000000107047824 */ /* 0x000fca00078e0204 */
[----:B------:R-:W1:Y:S02]  /*0c90*/  SHFL.DOWN PT, R5, R4, 0x10, 0x1f ;  /* 0x0a001f0004057f89 */ /* 0x000e6400000e0000 */
[----:B-1----:R-:W-:Y:S02]  /*0ca0*/  SEL R5, R5, RZ, !P0 ;  /* 0x000000ff05057207 */ /* 0x002fe40004000000 */
        /* <DEDUP_REMOVED lines=8> */
[----:B--2---:R-:W-:Y:S04]  /*0d30*/  LDS R0, [UR4+0xc] ;  /* 0x00000c04ff007984 */ /* 0x004fe80008000800 */
[----:B------:R-:W1:Y:S04]  /*0d40*/  LDS.128 R4, [UR4+0x10] ;  /* 0x00001004ff047984 */ /* 0x000e680008000c00 */
[----:B------:R-:W2:Y:S01]  /*0d50*/  LDS.64 R8, [UR4+0x20] ;  /* 0x00002004ff087984 */ /* 0x000ea20008000a00 */
[----:B-1----:R-:W-:-:S04]  /*0d60*/  IADD3 R0, PT, PT, R4, R0, R11 ;  /* 0x0000000004007210 */ /* 0x002fc80007ffe00b */
[----:B------:R-:W-:-:S04]  /*0d70*/  IADD3 R0, PT, PT, R6, R0, R5 ;  /* 0x0000000006007210 */ /* 0x000fc80007ffe005 */
[----:B--2---:R-:W-:-:S05]  /*0d80*/  IADD3 R0, PT, PT, R8, R0, R7 ;  /* 0x0000000008007210 */ /* 0x004fca0007ffe007 */
[----:B------:R-:W-:Y:S01]  /*0d90*/  IMAD.IADD R11, R0, 0x1, R9 ;  /* 0x00000001000b7824 */ /* 0x000fe200078e0209 */
[----:B------:R-:W-:Y:S06]  /*0da0*/  BRA `(.L_x_191) ;  /* 0x00000014007c7947 */ /* 0x000fec0003800000 */
.L_x_190:
[----:B------:R-:W-:Y:S01]  /*0db0*/  LOP3.LUT R4, R2, 0x3e0, RZ, 0xc0, !PT ;  /* 0x000003e002047812 */ /* 0x000fe200078ec0ff */
[----:B------:R-:W1:Y:S03]  /*0dc0*/  S2R R10, SR_LANEID ;  /* 0x00000000000a7919 */ /* 0x000e660000000000 */
[----:B------:R-:W-:Y:S02]  /*0dd0*/  LOP3.LUT R7, RZ, R4, RZ, 0x33, !PT ;  /* 0x00000004ff077212 */ /* 0x000fe400078e33ff */
[----:B------:R-:W-:-:S03]  /*0de0*/  IADD3 R5, PT, PT, R4, 0x20, RZ ;  /* 0x0000002004057810 */ /* 0x000fc60007ffe0ff */
[----:B------:R-:W-:Y:S01]  /*0df0*/  IMAD.IADD R7, R0, 0x1, R7 ;  /* 0x0000000100077824 */ /* 0x000fe200078e0207 */
[----:B------:R-:W-:-:S04]  /*0e00*/  ISETP.GT.U32.AND P0, PT, R5, R0, PT ;  /* 0x000000000500720c */ /* 0x000fc80003f04070 */
[----:B------:R-:W-:-:S05]  /*0e10*/  SEL R7, R7, 0x1f, P0 ;  /* 0x0000001f07077807 */ /* 0x000fca0000000000 */
[----:B-----5:R-:W2:Y:S01]  /*0e20*/  SHFL.DOWN PT, R4, R14, 0x1, R7 ;  /* 0x082000000e047989 */ /* 0x020ea200000e0007 */
[CC--:B-1----:R-:W-:Y:S01]  /*0e30*/  ISETP.GE.AND P0, PT, R10.reuse, R7.reuse, PT ;  /* 0x000000070a00720c */ /* 0x0c2fe20003f06270 */
[C---:B------:R-:W-:Y:S01]  /*0e40*/  VIADD R6, R10.reuse, 0x2 ;  /* 0x000000020a067836 */ /* 0x040fe20000000000 */
[C---:B------:R-:W-:Y:S01]  /*0e50*/  ISETP.NE.AND P1, PT, R10.reuse, RZ, PT ;  /* 0x000000ff0a00720c */ /* 0x040fe20003f25270 */
[----:B------:R-:W-:Y:S01]  /*0e60*/  VIADD R8, R10, 0x4 ;  /* 0x000000040a087836 */ /* 0x000fe20000000000 */
[----:B--2---:R-:W-:Y:S02]  /*0e70*/  SEL R5, R4, RZ, !P0 ;  /* 0x000000ff04057207 */ /* 0x004fe40004000000 */
[----:B------:R-:W-:-:S03]  /*0e80*/  ISETP.GT.AND P0, PT, R6, R7, PT ;  /* 0x000000070600720c */ /* 0x000fc60003f04270 */
[----:B------:R-:W-:-:S06]  /*0e90*/  IMAD.IADD R4, R5, 0x1, R14 ;  /* 0x0000000105047824 */ /* 0x000fcc00078e020e */
[----:B------:R-:W1:Y:S01]  /*0ea0*/  @!P1 S2R R11, SR_CgaCtaId ;  /* 0x00000000000b9919 */ /* 0x000e620000008800 */
[----:B------:R-:W-:Y:S01]  /*0eb0*/  @!P1 SHF.R.U32.HI R9, RZ, 0x3, R2 ;  /* 0x00000003ff099819 */ /* 0x000fe20000011602 */
[----:B------:R-:W2:Y:S03]  /*0ec0*/  SHFL.DOWN PT, R5, R4, 0x2, R7 ;  /* 0x0840000004057989 */ /* 0x000ea600000e0007 */
[----:B------:R-:W-:Y:S02]  /*0ed0*/  @!P1 LOP3.LUT R9, R9, 0x7c, RZ, 0xc0, !PT ;  /* 0x0000007c09099812 */ /* 0x000fe400078ec0ff */
[----:B--2---:R-:W-:Y:S02]  /*0ee0*/  SEL R5, R5, RZ, !P0 ;  /* 0x000000ff05057207 */ /* 0x004fe40004000000 */
[----:B------:R-:W-:-:S03]  /*0ef0*/  ISETP.GT.AND P0, PT, R8, R7, PT ;  /* 0x000000070800720c */ /* 0x000fc60003f04270 */
[----:B------:R-:W-:Y:S01]  /*0f00*/  IMAD.IADD R6, R4, 0x1, R5 ;  /* 0x0000000104067824 */ /* 0x000fe200078e0205 */
[----:B------:R-:W-:-:S04]  /*0f10*/  IADD3 R4, PT, PT, R10, 0x8, RZ ;  /* 0x000000080a047810 */ /* 0x000fc80007ffe0ff */
[----:B------:R-:W2:Y:S02]  /*0f20*/  SHFL.DOWN PT, R5, R6, 0x4, R7 ;  /* 0x0880000006057989 */ /* 0x000ea400000e0007 */
[----:B--2---:R-:W-:Y:S02]  /*0f30*/  SEL R5, R5, RZ, !P0 ;  /* 0x000000ff05057207 */ /* 0x004fe40004000000 */
[----:B------:R-:W-:-:S03]  /*0f40*/  ISETP.GT.AND P0, PT, R4, R7, PT ;  /* 0x000000070400720c */ /* 0x000fc60003f04270 */
[----:B------:R-:W-:Y:S02]  /*0f50*/  IMAD.IADD R8, R6, 0x1, R5 ;  /* 0x0000000106087824 */ /* 0x000fe400078e0205 */
[----:B------:R-:W-:Y:S01]  /*0f60*/  VIADD R6, R10, 0x10 ;  /* 0x000000100a067836 */ /* 0x000fe20000000000 */
[----:B------:R-:W-:Y:S02]  /*0f70*/  @!P1 MOV R10, 0x400 ;  /* 0x00000400000a9802 */ /* 0x000fe40000000f00 */
[----:B------:R-:W2:Y:S02]  /*0f80*/  SHFL.DOWN PT, R5, R8, 0x8, R7 ;  /* 0x0900000008057989 */ /* 0x000ea400000e0007 */
[----:B-1----:R-:W-:-:S05]  /*0f90*/  @!P1 LEA R10, R11, R10, 0x18 ;  /* 0x0000000a0b0a9211 */ /* 0x002fca00078ec0ff */
[----:B------:R-:W-:Y:S01]  /*0fa0*/  @!P1 IMAD.IADD R10, R9, 0x1, R10 ;  /* 0x00000001090a9824 */ /* 0x000fe200078e020a */
[----:B--2---:R-:W-:Y:S02]  /*0fb0*/  SEL R5, R5, RZ, !P0 ;  /* 0x000000ff05057207 */ /* 0x004fe40004000000 */
[----:B------:R-:W-:-:S03]  /*0fc0*/  ISETP.GT.AND P0, PT, R6, R7, PT ;  /* 0x000000070600720c */ /* 0x000fc60003f04270 */
[----:B------:R-:W-:-:S05]  /*0fd0*/  IMAD.IADD R4, R8, 0x1, R5 ;  /* 0x0000000108047824 */ /* 0x000fca00078e0205 */
[----:B------:R-:W1:Y:S02]  /*0fe0*/  SHFL.DOWN PT, R5, R4, 0x10, R7 ;  /* 0x0a00000004057989 */ /* 0x000e6400000e0007 */
[----:B-1----:R-:W-:Y:S02]  /*0ff0*/  SEL R5, R5, RZ, !P0 ;  /* 0x000000ff05057207 */ /* 0x002fe40004000000 */
[----:B------:R-:W-:-:S03]  /*1000*/  ISETP.NE.AND P0, PT, R2, RZ, PT ;  /* 0x000000ff0200720c */ /* 0x000fc60003f05270 */
[----:B------:R-:W-:-:S05]  /*1010*/  IMAD.IADD R11, R4, 0x1, R5 ;  /* 0x00000001040b7824 */ /* 0x000fca00078e0205 */
[----:B------:R1:W-:Y:S01]  /*1020*/  @!P1 STS [R10+0x8], R11 ;  /* 0x0000080b0a009388 */ /* 0x0003e20000000800 */
[----:B------:R-:W-:Y:S06]  /*1030*/  BAR.SYNC.DEFER_BLOCKING 0x0 ;  /* 0x0000000000007b1d */ /* 0x000fec0000010000 */
[----:B------:R-:W-:Y:S05]  /*1040*/  @P0 BRA `(.L_x_191) ;  /* 0x0000001000d40947 */ /* 0x000fea0003800000 */
[----:B------:R-:W2:Y:S01]  /*1050*/  S2UR UR5, SR_CgaCtaId ;  /* 0x00000000000579c3 */ /* 0x000ea20000008800 */
[----:B------:R-:W-:Y:S01]  /*1060*/  UMOV UR4, 0x400 ;  /* 0x0000040000047882 */ /* 0x000fe20000000000 */
[C---:B------:R-:W-:Y:S02]  /*1070*/  ISETP.GT.U32.AND P2, PT, R0.reuse, 0x40, PT ;  /* 0x000000400000780c */ /* 0x040fe40003f44070 */
[C---:B------:R-:W-:Y:S02]  /*1080*/  ISETP.GT.U32.AND P1, PT, R0.reuse, 0x20, PT ;  /* 0x000000200000780c */ /* 0x040fe40003f24070 */
[----:B------:R-:W-:Y:S01]  /*1090*/  ISETP.GT.U32.AND P3, PT, R0, 0x80, PT ;  /* 0x000000800000780c */ /* 0x000fe20003f64070 */
[----:B--2---:R-:W-:-:S09]  /*10a0*/  ULEA UR4, UR5, UR4, 0x18 ;  /* 0x0000000405047291 */ /* 0x004fd2000f8ec0ff */
[----:B------:R-:W2:Y:S04]  /*10b0*/  LDS.128 R4, [UR4+0x10] ;  /* 0x00001004ff047984 */ /* 0x000ea80008000c00 */
[----:B------:R-:W3:Y:S04]  /*10c0*/  LDS R2, [UR4+0xc] ;  /* 0x00000c04ff027984 */ /* 0x000ee80008000800 */
[----:B------:R-:W4:Y:S01]  /*10d0*/  LDS.64 R8, [UR4+0x20] ;  /* 0x00002004ff087984 */ /* 0x000f220008000a00 */
[----:B--2---:R-:W-:Y:S02]  /*10e0*/  SEL R4, R4, RZ, P2 ;  /* 0x000000ff04047207 */ /* 0x004fe40001000000 */
[----:B------:R-:W-:-:S02]  /*10f0*/  ISETP.GT.U32.AND P2, PT, R0, 0x60, PT ;  /* 0x000000600000780c */ /* 0x000fc40003f44070 */
[----:B---3--:R-:W-:Y:S02]  /*1100*/  SEL R2, R2, RZ, P1 ;  /* 0x000000ff02027207 */ /* 0x008fe40000800000 */
[----:B------:R-:W-:Y:S02]  /*1110*/  SEL R5, R5, RZ, P2 ;  /* 0x000000ff05057207 */ /* 0x000fe40001000000 */
[----:B------:R-:W-:Y:S02]  /*1120*/  IADD3 R2, PT, PT, R4, R2, R11 ;  /* 0x0000000204027210 */ /* 0x000fe40007ffe00b */
[----:B------:R-:W-:Y:S02]  /*1130*/  ISETP.GT.U32.AND P1, PT, R0, 0xa0, PT ;  /* 0x000000a00000780c */ /* 0x000fe40003f24070 */
[----:B------:R-:W-:Y:S02]  /*1140*/  SEL R6, R6, RZ, P3 ;  /* 0x000000ff06067207 */ /* 0x000fe40001800000 */
[----:B------:R-:W-:-:S02]  /*1150*/  ISETP.GT.U32.AND P2, PT, R0, 0xc0, PT ;  /* 0x000000c00000780c */ /* 0x000fc40003f44070 */
[----:B------:R-:W-:Y:S02]  /*1160*/  ISETP.GT.U32.AND P3, PT, R0, 0xe0, PT ;  /* 0x000000e00000780c */ /* 0x000fe40003f64070 */
[----:B------:R-:W-:Y:S02]  /*1170*/  SEL R7, R7, RZ, P1 ;  /* 0x000000ff07077207 */ /* 0x000fe40000800000 */
[----:B------:R-:W-:Y:S02]  /*1180*/  IADD3 R2, PT, PT, R6, R2, R5 ;  /* 0x0000000206027210 */ /* 0x000fe40007ffe005 */
[----:B----4-:R-:W-:Y:S02]  /*1190*/  SEL R8, R8, RZ, P2 ;  /* 0x000000ff08087207 */ /* 0x010fe40001000000 */
[----:B------:R-:W-:Y:S02]  /*11a0*/  SEL R9, R9, RZ, P3 ;  /* 0x000000ff09097207 */ /* 0x000fe40001800000 */
[----:B------:R-:W-:-:S05]  /*11b0*/  IADD3 R2, PT, PT, R8, R2, R7 ;  /* 0x0000000208027210 */ /* 0x000fca0007ffe007 */
[----:B-1----:R-:W-:Y:S01]  /*11c0*/  IMAD.IADD R11, R2, 0x1, R9 ;  /* 0x00000001020b7824 */ /* 0x002fe200078e0209 */
[----:B------:R-:W-:Y:S06]  /*11d0*/  BRA `(.L_x_191) ;  /* 0x0000001000707947 */ /* 0x000fec0003800000 */
.L_x_176:
[----:B------:R-:W0:Y:S01]  /*11e0*/  S2R R2, SR_TID.X ;  /* 0x0000000000027919 */ /* 0x000e220000002100 */
[----:B------:R-:W1:Y:S02]  /*11f0*/  LDCU.64 UR4, c[0x0][0x380] ;  /* 0x00007000ff0477ac */ /* 0x000e640008000a00 */
[----:B-1----:R-:W-:Y:S01]  /*1200*/  MOV R4, UR4 ;  /* 0x0000000400047c02 */ /* 0x002fe20008000f00 */
[----:B------:R-:W-:Y:S02]  /*1210*/  IMAD.U32 R5, RZ, RZ, UR5 ;  /* 0x00000005ff057e24 */ /* 0x000fe4000f8e00ff */
[----:B0-----:R-:W-:-:S04]  /*1220*/  IMAD R7, R3, 0x1000, R2 ;  /* 0x0000100003077824 */ /* 0x001fc800078e0202 */
[----:B------:R-:W-:-:S05]  /*1230*/  IMAD.WIDE.U32 R6, R7, 0x4, R4 ;  /* 0x0000000407067825 */ /* 0x000fca00078e0004 */
        /* <DEDUP_REMOVED lines=16> */
[----:B------:R-:W-:-:S02]  /*1340*/  ISETP.GE.U32.AND P0, PT, R0, R13, PT ;  /* 0x0000000d0000720c */ /* 0x000fc40003f06070 */
        /* <DEDUP_REMOVED lines=9> */
[----:B------:R-:W-:Y:S01]  /*13e0*/  IMAD R9, R3, 0x1000, R13 ;  /* 0x0000100003097824 */ /* 0x000fe200078e020d */
[----:B------:R-:W-:Y:S01]  /*13f0*/  LOP3.LUT R6, RZ, R2, RZ, 0x33, !PT ;  /* 0x00000002ff067212 */ /* 0x000fe200078e33ff */
[----:B------:R-:W-:Y:S01]  /*1400*/  VIADD R0, R8, 0xfffff000 ;  /* 0xfffff00008007836 */ /* 0x000fe20000000000 */
[----:B------:R-:W-:Y:S02]  /*1410*/  UMOV UR4, URZ ;  /* 0x000000ff00047c82 */ /* 0x000fe40008000000 */
[----:B------:R-:W-:Y:S02]  /*1420*/  IADD3 R6, PT, PT, -R13, R8, R6 ;  /* 0x000000080d067210 */ /* 0x000fe40007ffe106 */
[C---:B------:R-:W-:Y:S02]  /*1430*/  ISETP.GT.U32.AND P0, PT, R9.reuse, R0, PT ;  /* 0x000000000900720c */ /* 0x040fe40003f04070 */
[----:B------:R-:W-:Y:S01]  /*1440*/  IADD3 R7, PT, PT, R9, 0x800, R2 ;  /* 0x0000080009077810 */ /* 0x000fe20007ffe002 */
[----:B------:R-:W-:-:S02]  /*1450*/  IMAD.MOV.U32 R2, RZ, RZ, R9 ;  /* 0x000000ffff027224 */ /* 0x000fc400078e0009 */
[----:B------:R-:W-:-:S08]  /*1460*/  IMAD R6, R3, -0x1000, R6 ;  /* 0xfffff00003067824 */ /* 0x000fd000078e0206 */
[----:B------:R-:W-:Y:S05]  /*1470*/  @P0 BRA `(.L_x_193) ;  /* 0x00000000009c0947 */ /* 0x000fea0003800000 */
[----:B------:R-:W0:Y:S08]  /*1480*/  LDC R8, c[0x0][0x3a8] ;  /* 0x0000ea00ff087b82 */ /* 0x000e300000000800 */
[----:B------:R-:W1:Y:S02]  /*1490*/  LDC.64 R4, c[0x0][0x380] ;  /* 0x0000e000ff047b82 */ /* 0x000e640000000a00 */
.L_x_194:
[----:B------:R-:W2:Y:S02]  /*14a0*/  S2R R10, SR_TID.X ;  /* 0x00000000000a7919 */ /* 0x000ea40000002100 */
[----:B--2---:R-:W-:-:S04]  /*14b0*/  IMAD.IADD R11, R10, 0x1, R9 ;  /* 0x000000010a0b7824 */ /* 0x004fc800078e0209 */
[----:B-1----:R-:W-:-:S05]  /*14c0*/  IMAD.WIDE.U32 R10, R11, 0x4, R4 ;  /* 0x000000040b0a7825 */ /* 0x002fca00078e0004 */
        /* <DEDUP_REMOVED lines=10> */
[----:B------:R-:W5:Y:S01]  /*1570*/  LDG.E R21, desc[UR6][R10.64+0x2c00] ;  /* 0x002c00060a157981 */ /* 0x000f62000c1e1900 */
[----:B--2---:R-:W-:-:S03]  /*1580*/  IADD3 R20, PT, PT, R20, R18, R27 ;  /* 0x0000001214147210 */ /* 0x004fc60007ffe01b */
[----:B------:R-:W2:Y:S04]  /*1590*/  LDG.E R18, desc[UR6][R10.64+0x2800] ;  /* 0x002800060a127981 */ /* 0x000ea8000c1e1900 */
[----:B------:R-:W2:Y:S01]  /*15a0*/  LDG.E R27, desc[UR6][R10.64+0x3800] ;  /* 0x003800060a1b7981 */ /* 0x000ea2000c1e1900 */
[----:B---3--:R-:W-:-:S03]  /*15b0*/  IADD3 R24, PT, PT, R23, R22, R20 ;  /* 0x0000001617187210 */ /* 0x008fc60007ffe014 */
[----:B------:R-:W3:Y:S04]  /*15c0*/  LDG.E R23, desc[UR6][R10.64+0x3000] ;  /* 0x003000060a177981 */ /* 0x000ee8000c1e1900 */
[----:B------:R-:W3:Y:S04]  /*15d0*/  LDG.E R20, desc[UR6][R10.64+0x3400] ;  /* 0x003400060a147981 */ /* 0x000ee8000c1e1900 */
[----:B------:R-:W3:Y:S01]  /*15e0*/  LDG.E R22, desc[UR6][R10.64+0x3c00] ;  /* 0x003c00060a167981 */ /* 0x000ee2000c1e1900 */
[----:B----4-:R-:W-:-:S04]  /*15f0*/  IADD3 R14, PT, PT, R17, R14, R24 ;  /* 0x0000000e110e7210 */ /* 0x010fc80007ffe018 */
[----:B-----5:R-:W-:-:S04]  /*1600*/  IADD3 R14, PT, PT, R19, R16, R14 ;  /* 0x00000010130e7210 */ /* 0x020fc80007ffe00e */
[----:B------:R-:W-:Y:S02]  /*1610*/  IADD3 R12, PT, PT, R15, R12, R14 ;  /* 0x0000000c0f0c7210 */ /* 0x000fe40007ffe00e */
[----:B0-----:R-:W-:-:S04]  /*1620*/  IADD3 R14, PT, PT, -R9, R8, RZ ;  /* 0x00000008090e7210 */ /* 0x001fc80007ffe1ff */
[----:B------:R-:W-:Y:S02]  /*1630*/  ISETP.GE.U32.AND P0, PT, R14, R13, PT ;  /* 0x0000000d0e00720c */ /* 0x000fe40003f06070 */
[----:B--2---:R-:W-:-:S04]  /*1640*/  IADD3 R12, PT, PT, R21, R18, R12 ;  /* 0x00000012150c7210 */ /* 0x004fc80007ffe00c */
[----:B---3--:R-:W-:-:S04]  /*1650*/  IADD3 R12, PT, PT, R20, R23, R12 ;  /* 0x00000017140c7210 */ /* 0x008fc80007ffe00c */
[----:B------:R-:W-:-:S03]  /*1660*/  IADD3 R27, PT, PT, R22, R27, R12 ;  /* 0x0000001b161b7210 */ /* 0x000fc60007ffe00c */
[----:B------:R-:W-:Y:S05]  /*1670*/  @!P0 BRA `(.L_x_192) ;  /* 0x00000008009c8947 */ /* 0x000fea0003800000 */
[C---:B------:R-:W-:Y:S01]  /*1680*/  IMAD.IADD R9, R13.reuse, 0x1, R9 ;  /* 0x000000010d097824 */ /* 0x040fe200078e0209 */
[----:B------:R-:W-:Y:S01]  /*1690*/  UIADD3 UR4, UPT, UPT, UR4, 0x1, URZ ;  /* 0x0000000104047890 */ /* 0x000fe2000fffe0ff */
[----:B------:R-:W-:Y:S02]  /*16a0*/  IMAD.IADD R2, R13, 0x1, R2 ;  /* 0x000000010d027824 */ /* 0x000fe400078e0202 */
[----:B------:R-:W-:Y:S01]  /*16b0*/  IMAD.IADD R6, R6, 0x1, -R13 ;  /* 0x0000000106067824 */ /* 0x000fe200078e0a0d */
[----:B------:R-:W-:Y:S01]  /*16c0*/  ISETP.GT.U32.AND P0, PT, R9, R0, PT ;  /* 0x000000000900720c */ /* 0x000fe20003f04070 */
[----:B------:R-:W-:-:S12]  /*16d0*/  IMAD.IADD R7, R13, 0x1, R7 ;  /* 0x000000010d077824 */ /* 0x000fd800078e0207 */
[----:B------:R-:W-:Y:S05]  /*16e0*/  @!P0 BRA `(.L_x_194) ;  /* 0xfffffffc006c8947 */ /* 0x000fea000383ffff */
.L_x_193:
[----:B------:R-:W0:Y:S01]  /*16f0*/  S2R R13, SR_TID.X ;  /* 0x00000000000d7919 */ /* 0x000e220000002100 */
[----:B------:R-:W-:Y:S01]  /*1700*/  IMAD.IADD R0, R8, 0x1, -R9 ;  /* 0x0000000108007824 */ /* 0x000fe200078e0a09 */
[----:B------:R-:W-:Y:S04]  /*1710*/  BSSY.RECONVERGENT B1, `(.L_x_192) ;  /* 0x000009d000017945 */ /* 0x000fe80003800200 */
[----:B0-----:R-:W-:-:S04]  /*1720*/  ISETP.GE.AND P0, PT, R13, R0, PT ;  /* 0x000000000d00720c */ /* 0x001fc80003f06270 */
[----:B------:R-:W-:-:S13]  /*1730*/  ISETP.GE.U32.OR P0, PT, R9, R8, P0 ;  /* 0x000000080900720c */ /* 0x000fda0000706470 */
[----:B------:R-:W-:Y:S05]  /*1740*/  @P0 BRA `(.L_x_195) ;  /* 0x0000000800640947 */ /* 0x000fea0003800000 */
[----:B------:R-:W0:Y:S01]  /*1750*/  LDC R10, c[0x0][0x3ac] ;  /* 0x0000eb00ff0a7b82 */ /* 0x000e220000000800 */
[----:B------:R-:W-:Y:S01]  /*1760*/  LOP3.LUT R11, RZ, R13, RZ, 0x33, !PT ;  /* 0x0000000dff0b7212 */ /* 0x000fe200078e33ff */
[----:B------:R-:W-:Y:S06]  /*1770*/  BSSY.RECONVERGENT B2, `(.L_x_196) ;  /* 0x000004f000027945 */ /* 0x000fec0003800200 */
[----:B------:R-:W1:Y:S01]  /*1780*/  LDC R0, c[0x0][0x3ac] ;  /* 0x0000eb00ff007b82 */ /* 0x000e620000000800 */
[----:B0-----:R-:W-:-:S05]  /*1790*/  IMAD.SHL.U32 R10, R10, 0x1000, RZ ;  /* 0x000010000a0a7824 */ /* 0x001fca00078e00ff */
[----:B------:R-:W-:-:S04]  /*17a0*/  LEA R10, R3, R10, 0xc ;  /* 0x0000000a030a7211 */ /* 0x000fc800078e60ff */
[----:B------:R-:W-:Y:S01]  /*17b0*/  IADD3 R8, PT, PT, -R10, R8, R11 ;  /* 0x000000080a087210 */ /* 0x000fe20007ffe10b */
[----:B-1----:R-:W-:Y:S02]  /*17c0*/  IMAD R11, R0, UR4, RZ ;  /* 0x00000004000b7c24 */ /* 0x002fe4000f8e02ff */
[----:B------:R-:W-:Y:S02]  /*17d0*/  IMAD.MOV.U32 R0, RZ, RZ, R13 ;  /* 0x000000ffff007224 */ /* 0x000fe400078e000d */
[----:B------:R-:W-:-:S05]  /*17e0*/  IMAD R8, R11, -0x1000, R8 ;  /* 0xfffff0000b087824 */ /* 0x000fca00078e0208 */
[C---:B------:R-:W-:Y:S02]  /*17f0*/  ISETP.GE.U32.AND P0, PT, R8.reuse, 0xf00, PT ;  /* 0x00000f000800780c */ /* 0x040fe40003f06070 */
[----:B------:R-:W-:-:S04]  /*1800*/  LEA.HI R8, R8, 0x1, RZ, 0x18 ;  /* 0x0000000108087811 */ /* 0x000fc800078fc0ff */
[----:B------:R-:W-:-:S07]  /*1810*/  LOP3.LUT R10, R8, 0xf, RZ, 0xc0, !PT ;  /* 0x0000000f080a7812 */ /* 0x000fce00078ec0ff */
[----:B------:R-:W-:Y:S05]  /*1820*/  @!P0 BRA `(.L_x_197) ;  /* 0x00000004000c8947 */ /* 0x000fea0003800000 */
[----:B------:R-:W-:Y:S01]  /*1830*/  LEA.HI R0, R6, 0x1, RZ, 0x18 ;  /* 0x0000000106007811 */ /* 0x000fe200078fc0ff */
[----:B------:R-:W-:Y:S01]  /*1840*/  BSSY.RECONVERGENT B3, `(.L_x_198) ;  /* 0x0000040000037945 */ /* 0x000fe20003800200 */
[----:B------:R-:W-:Y:S02]  /*1850*/  LOP3.LUT R11, R13, 0x800, RZ, 0xfc, !PT ;  /* 0x000008000d0b7812 */ /* 0x000fe400078efcff */
[----:B------:R-:W-:-:S05]  /*1860*/  LOP3.LUT R0, R0, 0x1fffff0, RZ, 0xc0, !PT ;  /* 0x01fffff000007812 */ /* 0x000fca00078ec0ff */
[----:B------:R-:W-:-:S07]  /*1870*/  IMAD.MOV R0, RZ, RZ, -R0 ;  /* 0x000000ffff007224 */ /* 0x000fce00078e0a00 */
.L_x_199:
[C---:B------:R-:W-:Y:S02]  /*1880*/  VIADD R15, R7.reuse, 0xfffff800 ;  /* 0xfffff800070f7836 */ /* 0x040fe40000000000 */
[----:B------:R-:W-:Y:S02]  /*1890*/  VIADD R21, R7, 0xfffff900 ;  /* 0xfffff90007157836 */ /* 0x000fe40000000000 */
[----:B------:R-:W-:-:S04]  /*18a0*/  IMAD.WIDE.U32 R14, R15, 0x4, R4 ;  /* 0x000000040f0e7825 */ /* 0x000fc800078e0004 */
[--C-:B------:R-:W-:Y:S01]  /*18b0*/  IMAD.WIDE.U32 R20, R21, 0x4, R4.reuse ;  /* 0x0000000415147825 */ /* 0x100fe200078e0004 */
[----:B------:R0:W2:Y:S04]  /*18c0*/  LDG.E R28, desc[UR6][R14.64] ;  /* 0x000000060e1c7981 */ /* 0x0000a8000c1e1900 */
[----:B------:R-:W2:Y:S01]  /*18d0*/  LDG.E R29, desc[UR6][R20.64] ;  /* 0x00000006141d7981 */ /* 0x000ea2000c1e1900 */
[C---:B------:R-:W-:Y:S02]  /*18e0*/  VIADD R17, R7.reuse, 0xfffffa00 ;  /* 0xfffffa0007117836 */ /* 0x040fe40000000000 */
[----:B------:R-:W-:Y:S02]  /*18f0*/  VIADD R19, R7, 0xfffffb00 ;  /* 0xfffffb0007137836 */ /* 0x000fe40000000000 */
[----:B------:R-:W-:-:S04]  /*1900*/  IMAD.WIDE.U32 R16, R17, 0x4, R4 ;  /* 0x0000000411107825 */ /* 0x000fc800078e0004 */
[--C-:B------:R-:W-:Y:S01]  /*1910*/  IMAD.WIDE.U32 R18, R19, 0x4, R4.reuse ;  /* 0x0000000413127825 */ /* 0x100fe200078e0004 */
[----:B------:R1:W3:Y:S04]  /*1920*/  LDG.E R13, desc[UR6][R16.64] ;  /* 0x00000006100d7981 */ /* 0x0002e8000c1e1900 */
[----:B------:R4:W3:Y:S01]  /*1930*/  LDG.E R12, desc[UR6][R18.64] ;  /* 0x00000006120c7981 */ /* 0x0008e2000c1e1900 */
[C---:B------:R-:W-:Y:S01]  /*1940*/  VIADD R22, R7.reuse, 0xfffffd00 ;  /* 0xfffffd0007167836 */ /* 0x040fe20000000000 */
[C---:B------:R-:W-:Y:S01]  /*1950*/  IADD3 R23, PT, PT, R7.reuse, -0x400, RZ ;  /* 0xfffffc0007177810 */ /* 0x040fe20007ffe0ff */
[----:B------:R-:W-:Y:S02]  /*1960*/  VIADD R26, R7, 0xfffffe00 ;  /* 0xfffffe00071a7836 */ /* 0x000fe40000000000 */
[----:B0-----:R-:W-:-:S04]  /*1970*/  IMAD.WIDE.U32 R14, R22, 0x4, R4 ;  /* 0x00000004160e7825 */ /* 0x001fc800078e0004 */
[--C-:B-1----:R-:W-:Y:S02]  /*1980*/  IMAD.WIDE.U32 R16, R26, 0x4, R4.reuse ;  /* 0x000000041a107825 */ /* 0x102fe400078e0004 */
[----:B------:R0:W5:Y:S02]  /*1990*/  LDG.E R26, desc[UR6][R14.64] ;  /* 0x000000060e1a7981 */ /* 0x000164000c1e1900 */
[C-C-:B------:R-:W-:Y:S02]  /*19a0*/  IMAD.WIDE.U32 R24, R7.reuse, 0x4, R4.reuse ;  /* 0x0000000407187825 */ /* 0x140fe400078e0004 */
[----:B------:R-:W5:Y:S02]  /*19b0*/  LDG.E R16, desc[UR6][R16.64] ;  /* 0x0000000610107981 */ /* 0x000f64000c1e1900 */
[----:B----4-:R-:W-:Y:S02]  /*19c0*/  VIADD R19, R7, 0xffffff00 ;  /* 0xffffff0007137836 */ /* 0x010fe40000000000 */
[----:B------:R-:W-:Y:S01]  /*19d0*/  IMAD.WIDE.U32 R20, R23, 0x4, R4 ;  /* 0x0000000417147825 */ /* 0x000fe200078e0004 */
[----:B------:R-:W4:Y:S03]  /*19e0*/  LDG.E R24, desc[UR6][R24.64] ;  /* 0x0000000618187981 */ /* 0x000f26000c1e1900 */
[----:B0-----:R-:W-:-:S02]  /*19f0*/  VIADD R15, R7, 0x200 ;  /* 0x00000200070f7836 */ /* 0x001fc40000000000 */
[----:B------:R-:W-:Y:S02]  /*1a00*/  VIADD R23, R7, 0x100 ;  /* 0x0000010007177836 */ /* 0x000fe40000000000 */
[--C-:B------:R-:W-:Y:S01]  /*1a10*/  IMAD.WIDE.U32 R18, R19, 0x4, R4.reuse ;  /* 0x0000000413127825 */ /* 0x100fe200078e0004 */
[----:B------:R0:W5:Y:S03]  /*1a20*/  LDG.E R25, desc[UR6][R20.64] ;  /* 0x0000000614197981 */ /* 0x000166000c1e1900 */
[----:B------:R-:W-:Y:S02]  /*1a30*/  IMAD.WIDE.U32 R22, R23, 0x4, R4 ;  /* 0x0000000417167825 */ /* 0x000fe400078e0004 */
[----:B------:R-:W4:Y:S04]  /*1a40*/  LDG.E R19, desc[UR6][R18.64] ;  /* 0x0000000612137981 */ /* 0x000f28000c1e1900 */
[----:B------:R1:W4:Y:S01]  /*1a50*/  LDG.E R23, desc[UR6][R22.64] ;  /* 0x0000000616177981 */ /* 0x000322000c1e1900 */
[----:B0-----:R-:W-:-:S04]  /*1a60*/  VIADD R21, R7, 0x300 ;  /* 0x0000030007157836 */ /* 0x001fc80000000000 */
[----:B------:R-:W-:-:S04]  /*1a70*/  IMAD.WIDE.U32 R20, R21, 0x4, R4 ;  /* 0x0000000415147825 */ /* 0x000fc800078e0004 */
[----:B-1----:R-:W-:Y:S02]  /*1a80*/  VIADD R22, R7, 0x700 ;  /* 0x0000070007167836 */ /* 0x002fe40000000000 */
[----:B------:R-:W4:Y:S01]  /*1a90*/  LDG.E R21, desc[UR6][R20.64] ;  /* 0x0000000614157981 */ /* 0x000f22000c1e1900 */
[----:B--2---:R-:W-:Y:S01]  /*1aa0*/  IADD3 R27, PT, PT, R29, R28, R27 ;  /* 0x0000001c1d1b7210 */ /* 0x004fe20007ffe01b */
[----:B------:R-:W-:Y:S01]  /*1ab0*/  IMAD.WIDE.U32 R28, R15, 0x4, R4 ;  /* 0x000000040f1c7825 */ /* 0x000fe200078e0004 */
[----:B------:R-:W-:-:S05]  /*1ac0*/  IADD3 R15, PT, PT, R7, 0x400, RZ ;  /* 0x00000400070f7810 */ /* 0x000fca0007ffe0ff */
[----:B------:R0:W2:Y:S01]  /*1ad0*/  LDG.E R28, desc[UR6][R28.64] ;  /* 0x000000061c1c7981 */ /* 0x0000a2000c1e1900 */
[----:B------:R-:W-:-:S05]  /*1ae0*/  IMAD.WIDE.U32 R14, R15, 0x4, R4 ;  /* 0x000000040f0e7825 */ /* 0x000fca00078e0004 */
[----:B------:R1:W2:Y:S01]  /*1af0*/  LDG.E R17, desc[UR6][R14.64] ;  /* 0x000000060e117981 */ /* 0x0002a2000c1e1900 */
[----:B---3--:R-:W-:Y:S01]  /*1b00*/  IADD3 R27, PT, PT, R12, R13, R27 ;  /* 0x0000000d0c1b7210 */ /* 0x008fe20007ffe01b */
[----:B0-----:R-:W-:-:S04]  /*1b10*/  VIADD R29, R7, 0x500 ;  /* 0x00000500071d7836 */ /* 0x001fc80000000000 */
[----:B------:R-:W-:-:S04]  /*1b20*/  IMAD.WIDE.U32 R12, R29, 0x4, R4 ;  /* 0x000000041d0c7825 */ /* 0x000fc800078e0004 */
[----:B-1----:R-:W-:Y:S01]  /*1b30*/  VIADD R15, R7, 0x600 ;  /* 0x00000600070f7836 */ /* 0x002fe20000000000 */
[----:B------:R0:W3:Y:S03]  /*1b40*/  LDG.E R18, desc[UR6][R12.64] ;  /* 0x000000060c127981 */ /* 0x0000e6000c1e1900 */
[----:B------:R-:W-:-:S04]  /*1b50*/  IMAD.WIDE.U32 R14, R15, 0x4, R4 ;  /* 0x000000040f0e7825 */ /* 0x000fc800078e0004 */
[----:B0-----:R-:W-:Y:S02]  /*1b60*/  IMAD.WIDE.U32 R12, R22, 0x4, R4 ;  /* 0x00000004160c7825 */ /* 0x001fe400078e0004 */
[----:B------:R-:W3:Y:S04]  /*1b70*/  LDG.E R22, desc[UR6][R14.64] ;  /* 0x000000060e167981 */ /* 0x000ee8000c1e1900 */
[----:B------:R-:W3:Y:S01]  /*1b80*/  LDG.E R20, desc[UR6][R12.64] ;  /* 0x000000060c147981 */ /* 0x000ee2000c1e1900 */
[----:B------:R-:W-:Y:S01]  /*1b90*/  VIADD R0, R0, 0x10 ;  /* 0x0000001000007836 */ /* 0x000fe20000000000 */
[----:B-----5:R-:W-:-:S04]  /*1ba0*/  IADD3 R25, PT, PT, R26, R25, R27 ;  /* 0x000000191a197210 */ /* 0x020fc80007ffe01b */
[----:B----4-:R-:W-:Y:S02]  /*1bb0*/  IADD3 R16, PT, PT, R19, R16, R25 ;  /* 0x0000001013107210 */ /* 0x010fe40007ffe019 */
[----:B------:R-:W-:Y:S02]  /*1bc0*/  ISETP.NE.AND P0, PT, R0, RZ, PT ;  /* 0x000000ff0000720c */ /* 0x000fe40003f05270 */
[----:B------:R-:W-:Y:S01]  /*1bd0*/  IADD3 R16, PT, PT, R23, R24, R16 ;  /* 0x0000001817107210 */ /* 0x000fe20007ffe010 */
[----:B------:R-:W-:Y:S02]  /*1be0*/  VIADD R11, R11, 0x1000 ;  /* 0x000010000b0b7836 */ /* 0x000fe40000000000 */
[----:B------:R-:W-:Y:S01]  /*1bf0*/  VIADD R7, R7, 0x1000 ;  /* 0x0000100007077836 */ /* 0x000fe20000000000 */
[----:B--2---:R-:W-:-:S04]  /*1c00*/  IADD3 R16, PT, PT, R21, R28, R16 ;  /* 0x0000001c15107210 */ /* 0x004fc80007ffe010 */
[----:B---3--:R-:W-:-:S04]  /*1c10*/  IADD3 R17, PT, PT, R18, R17, R16 ;  /* 0x0000001112117210 */ /* 0x008fc80007ffe010 */
[----:B------:R-:W-:Y:S01]  /*1c20*/  IADD3 R27, PT, PT, R20, R22, R17 ;  /* 0x00000016141b7210 */ /* 0x000fe20007ffe011 */
[----:B------:R-:W-:Y:S06]  /*1c30*/  @P0 BRA `(.L_x_199) ;  /* 0xfffffffc00100947 */ /* 0x000fec000383ffff */
[----:B------:R-:W-:Y:S05]  /*1c40*/  BSYNC.RECONVERGENT B3 ;  /* 0x0000000000037941 */ /* 0x000fea0003800200 */
.L_x_198:
[----:B------:R-:W-:-:S07]  /*1c50*/  IADD3 R0, PT, PT, R11, -0x800, RZ ;  /* 0xfffff8000b007810 */ /* 0x000fce0007ffe0ff */
.L_x_197:
[----:B------:R-:W-:Y:S05]  /*1c60*/  BSYNC.RECONVERGENT B2 ;  /* 0x0000000000027941 */ /* 0x000fea0003800200 */
.L_x_196:
[----:B------:R-:W-:-:S13]  /*1c70*/  ISETP.NE.AND P0, PT, R10, RZ, PT ;  /* 0x000000ff0a00720c */ /* 0x000fda0003f05270 */
[----:B------:R-:W-:Y:S05]  /*1c80*/  @!P0 BRA `(.L_x_195) ;  /* 0x0000000400148947 */ /* 0x000fea0003800000 */
[----:B------:R-:W-:Y:S01]  /*1c90*/  ISETP.GE.U32.AND P0, PT, R10, 0x8, PT ;  /* 0x000000080a00780c */ /* 0x000fe20003f06070 */
[----:B------:R-:W-:Y:S01]  /*1ca0*/  BSSY.RECONVERGENT B2, `(.L_x_200) ;  /* 0x0000021000027945 */ /* 0x000fe20003800200 */
[----:B------:R-:W-:-:S04]  /*1cb0*/  LOP3.LUT R23, R8, 0x7, RZ, 0xc0, !PT ;  /* 0x0000000708177812 */ /* 0x000fc800078ec0ff */
[----:B------:R-:W-:-:S07]  /*1cc0*/  ISETP.NE.AND P1, PT, R23, RZ, PT ;  /* 0x000000ff1700720c */ /* 0x000fce0003f25270 */
[----:B------:R-:W-:Y:S06]  /*1cd0*/  @!P0 BRA `(.L_x_201) ;  /* 0x0000000000748947 */ /* 0x000fec0003800000 */
[----:B------:R-:W-:-:S04]  /*1ce0*/  IMAD.IADD R11, R0, 0x1, R9 ;  /* 0x00000001000b7824 */ /* 0x000fc800078e0209 */
[C---:B------:R-:W-:Y:S02]  /*1cf0*/  VIADD R19, R11.reuse, 0x100 ;  /* 0x000001000b137836 */ /* 0x040fe40000000000 */
[C---:B------:R-:W-:Y:S02]  /*1d00*/  VIADD R21, R11.reuse, 0x200 ;  /* 0x000002000b157836 */ /* 0x040fe40000000000 */
[C---:B------:R-:W-:Y:S02]  /*1d10*/  VIADD R13, R11.reuse, 0x300 ;  /* 0x000003000b0d7836 */ /* 0x040fe40000000000 */
[----:B------:R-:W-:-:S04]  /*1d20*/  IMAD.WIDE.U32 R16, R11, 0x4, R4 ;  /* 0x000000040b107825 */ /* 0x000fc800078e0004 */
[--C-:B------:R-:W-:Y:S01]  /*1d30*/  IMAD.WIDE.U32 R18, R19, 0x4, R4.reuse ;  /* 0x0000000413127825 */ /* 0x100fe200078e0004 */
[----:B------:R0:W2:Y:S03]  /*1d40*/  LDG.E R22, desc[UR6][R16.64] ;  /* 0x0000000610167981 */ /* 0x0000a6000c1e1900 */
[--C-:B------:R-:W-:Y:S01]  /*1d50*/  IMAD.WIDE.U32 R20, R21, 0x4, R4.reuse ;  /* 0x0000000415147825 */ /* 0x100fe200078e0004 */
[----:B------:R1:W2:Y:S03]  /*1d60*/  LDG.E R7, desc[UR6][R18.64] ;  /* 0x0000000612077981 */ /* 0x0002a6000c1e1900 */
[C---:B------:R-:W-:Y:S02]  /*1d70*/  VIADD R15, R11.reuse, 0x400 ;  /* 0x000004000b0f7836 */ /* 0x040fe40000000000 */
[C---:B------:R-:W-:Y:S01]  /*1d80*/  VIADD R25, R11.reuse, 0x500 ;  /* 0x000005000b197836 */ /* 0x040fe20000000000 */
[----:B------:R-:W-:Y:S01]  /*1d90*/  IADD3 R29, PT, PT, R11, 0x600, RZ ;  /* 0x000006000b1d7810 */ /* 0x000fe20007ffe0ff */
[----:B------:R-:W-:Y:S01]  /*1da0*/  IMAD.WIDE.U32 R12, R13, 0x4, R4 ;  /* 0x000000040d0c7825 */ /* 0x000fe200078e0004 */
[----:B------:R-:W3:Y:S03]  /*1db0*/  LDG.E R20, desc[UR6][R20.64] ;  /* 0x0000000614147981 */ /* 0x000ee6000c1e1900 */
[----:B------:R-:W-:-:S02]  /*1dc0*/  VIADD R24, R11, 0x700 ;  /* 0x000007000b187836 */ /* 0x000fc40000000000 */
[--C-:B------:R-:W-:Y:S01]  /*1dd0*/  IMAD.WIDE.U32 R14, R15, 0x4, R4.reuse ;  /* 0x000000040f0e7825 */ /* 0x100fe200078e0004 */
[----:B------:R-:W3:Y:S03]  /*1de0*/  LDG.E R12, desc[UR6][R12.64] ;  /* 0x000000060c0c7981 */ /* 0x000ee6000c1e1900 */
[--C-:B------:R-:W-:Y:S02]  /*1df0*/  IMAD.WIDE.U32 R10, R25, 0x4, R4.reuse ;  /* 0x00000004190a7825 */ /* 0x100fe400078e0004 */
[----:B------:R-:W4:Y:S02]  /*1e00*/  LDG.E R14, desc[UR6][R14.64] ;  /* 0x000000060e0e7981 */ /* 0x000f24000c1e1900 */
[--C-:B0-----:R-:W-:Y:S02]  /*1e10*/  IMAD.WIDE.U32 R16, R29, 0x4, R4.reuse ;  /* 0x000000041d107825 */ /* 0x101fe400078e0004 */
[----:B------:R-:W4:Y:S02]  /*1e20*/  LDG.E R10, desc[UR6][R10.64] ;  /* 0x000000060a0a7981 */ /* 0x000f24000c1e1900 */
[----:B-1----:R-:W-:-:S02]  /*1e30*/  IMAD.WIDE.U32 R18, R24, 0x4, R4 ;  /* 0x0000000418127825 */ /* 0x002fc400078e0004 */
[----:B------:R-:W5:Y:S04]  /*1e40*/  LDG.E R16, desc[UR6][R16.64] ;  /* 0x0000000610107981 */ /* 0x000f68000c1e1900 */
[----:B------:R-:W5:Y:S01]  /*1e50*/  LDG.E R18, desc[UR6][R18.64] ;  /* 0x0000000612127981 */ /* 0x000f62000c1e1900 */
[----:B------:R-:W-:Y:S01]  /*1e60*/  VIADD R0, R0, 0x800 ;  /* 0x0000080000007836 */ /* 0x000fe20000000000 */
[----:B--2---:R-:W-:-:S04]  /*1e70*/  IADD3 R7, PT, PT, R7, R22, R27 ;  /* 0x0000001607077210 */ /* 0x004fc80007ffe01b */
[----:B---3--:R-:W-:-:S04]  /*1e80*/  IADD3 R7, PT, PT, R12, R20, R7 ;  /* 0x000000140c077210 */ /* 0x008fc80007ffe007 */
[----:B----4-:R-:W-:-:S04]  /*1e90*/  IADD3 R7, PT, PT, R10, R14, R7 ;  /* 0x0000000e0a077210 */ /* 0x010fc80007ffe007 */
[----:B-----5:R-:W-:-:S07]  /*1ea0*/  IADD3 R27, PT, PT, R18, R16, R7 ;  /* 0x00000010121b7210 */ /* 0x020fce0007ffe007 */
.L_x_201:
[----:B------:R-:W-:Y:S05]  /*1eb0*/  BSYNC.RECONVERGENT B2 ;  /* 0x0000000000027941 */ /* 0x000fea0003800200 */
.L_x_200:
[----:B------:R-:W-:Y:S05]  /*1ec0*/  @!P1 BRA `(.L_x_195) ;  /* 0x0000000000849947 */ /* 0x000fea0003800000 */
[----:B------:R-:W-:Y:S01]  /*1ed0*/  ISETP.GE.U32.AND P0, PT, R23, 0x4, PT ;  /* 0x000000041700780c */ /* 0x000fe20003f06070 */
[----:B------:R-:W-:Y:S01]  /*1ee0*/  BSSY.RECONVERGENT B2, `(.L_x_202) ;  /* 0x0000012000027945 */ /* 0x000fe20003800200 */
[----:B------:R-:W-:-:S11]  /*1ef0*/  LOP3.LUT P1, RZ, R8, 0x3, RZ, 0xc0, !PT ;  /* 0x0000000308ff7812 */ /* 0x000fd6000782c0ff */
[----:B------:R-:W-:Y:S05]  /*1f00*/  @!P0 BRA `(.L_x_203) ;  /* 0x00000000003c8947 */ /* 0x000fea0003800000 */
[----:B------:R-:W-:-:S04]  /*1f10*/  IMAD.IADD R7, R0, 0x1, R9 ;  /* 0x0000000100077824 */ /* 0x000fc800078e0209 */
[C---:B------:R-:W-:Y:S02]  /*1f20*/  VIADD R11, R7.reuse, 0x100 ;  /* 0x00000100070b7836 */ /* 0x040fe40000000000 */
[----:B------:R-:W-:-:S04]  /*1f30*/  IMAD.WIDE.U32 R8, R7, 0x4, R4 ;  /* 0x0000000407087825 */ /* 0x000fc800078e0004 */
[C---:B------:R-:W-:Y:S02]  /*1f40*/  VIADD R13, R7.reuse, 0x200 ;  /* 0x00000200070d7836 */ /* 0x040fe40000000000 */
[----:B------:R-:W-:Y:S01]  /*1f50*/  VIADD R15, R7, 0x300 ;  /* 0x00000300070f7836 */ /* 0x000fe20000000000 */
[----:B------:R-:W2:Y:S01]  /*1f60*/  LDG.E R8, desc[UR6][R8.64] ;  /* 0x0000000608087981 */ /* 0x000ea2000c1e1900 */
[----:B------:R-:W-:-:S04]  /*1f70*/  IMAD.WIDE.U32 R10, R11, 0x4, R4 ;  /* 0x000000040b0a7825 */ /* 0x000fc800078e0004 */
[--C-:B------:R-:W-:Y:S02]  /*1f80*/  IMAD.WIDE.U32 R12, R13, 0x4, R4.reuse ;  /* 0x000000040d0c7825 */ /* 0x100fe400078e0004 */
[----:B------:R-:W2:Y:S02]  /*1f90*/  LDG.E R10, desc[UR6][R10.64] ;  /* 0x000000060a0a7981 */ /* 0x000ea4000c1e1900 */
[----:B------:R-:W-:Y:S02]  /*1fa0*/  IMAD.WIDE.U32 R14, R15, 0x4, R4 ;  /* 0x000000040f0e7825 */ /* 0x000fe400078e0004 */
[----:B------:R-:W3:Y:S04]  /*1fb0*/  LDG.E R12, desc[UR6][R12.64] ;  /* 0x000000060c0c7981 */ /* 0x000ee8000c1e1900 */
[----:B------:R-:W3:Y:S01]  /*1fc0*/  LDG.E R14, desc[UR6][R14.64] ;  /* 0x000000060e0e7981 */ /* 0x000ee2000c1e1900 */
[----:B------:R-:W-:-:S02]  /*1fd0*/  IADD3 R0, PT, PT, R0, 0x400, RZ ;  /* 0x0000040000007810 */ /* 0x000fc40007ffe0ff */
[----:B--2---:R-:W-:-:S04]  /*1fe0*/  IADD3 R27, PT, PT, R10, R8, R27 ;  /* 0x000000080a1b7210 */ /* 0x004fc80007ffe01b */
[----:B---3--:R-:W-:-:S07]  /*1ff0*/  IADD3 R27, PT, PT, R14, R12, R27 ;  /* 0x0000000c0e1b7210 */ /* 0x008fce0007ffe01b */
.L_x_203:
[----:B------:R-:W-:Y:S05]  /*2000*/  BSYNC.RECONVERGENT B2 ;  /* 0x0000000000027941 */ /* 0x000fea0003800200 */
.L_x_202:
[----:B------:R-:W-:Y:S05]  /*2010*/  @!P1 BRA `(.L_x_195) ;  /* 0x0000000000309947 */ /* 0x000fea0003800000 */
[----:B------:R-:W-:Y:S01]  /*2020*/  LOP3.LUT R6, R6, 0xffff, RZ, 0xc0, !PT ;  /* 0x0000ffff06067812 */ /* 0x000fe200078ec0ff */
[----:B------:R-:W-:-:S03]  /*2030*/  IMAD.IADD R9, R0, 0x1, R2 ;  /* 0x0000000100097824 */ /* 0x000fc600078e0202 */
[----:B------:R-:W-:-:S04]  /*2040*/  LEA.HI R6, R6, 0x1, RZ, 0x18 ;  /* 0x0000000106067811 */ /* 0x000fc800078fc0ff */
[----:B------:R-:W-:-:S05]  /*2050*/  LOP3.LUT R6, R6, 0x3, RZ, 0xc0, !PT ;  /* 0x0000000306067812 */ /* 0x000fca00078ec0ff */
[----:B------:R-:W-:-:S07]  /*2060*/  IMAD.MOV R0, RZ, RZ, -R6 ;  /* 0x000000ffff007224 */ /* 0x000fce00078e0a06 */
.L_x_204:
[----:B------:R-:W-:-:S06]  /*2070*/  IMAD.WIDE.U32 R6, R9, 0x4, R4 ;  /* 0x0000000409067825 */ /* 0x000fcc00078e0004 */
[----:B------:R-:W2:Y:S01]  /*2080*/  LDG.E R6, desc[UR6][R6.64] ;  /* 0x0000000606067981 */ /* 0x000ea2000c1e1900 */
[----:B------:R-:W-:Y:S02]  /*2090*/  VIADD R0, R0, 0x1 ;  /* 0x0000000100007836 */ /* 0x000fe40000000000 */
[----:B------:R-:W-:-:S03]  /*20a0*/  VIADD R9, R9, 0x100 ;  /* 0x0000010009097836 */ /* 0x000fc60000000000 */
[----:B------:R-:W-:Y:S01]  /*20b0*/  ISETP.NE.AND P0, PT, R0, RZ, PT ;  /* 0x000000ff0000720c */ /* 0x000fe20003f05270 */
[----:B--2---:R-:W-:-:S12]  /*20c0*/  IMAD.IADD R27, R6, 0x1, R27 ;  /* 0x00000001061b7824 */ /* 0x004fd800078e021b */
[----:B------:R-:W-:Y:S05]  /*20d0*/  @P0 BRA `(.L_x_204) ;  /* 0xfffffffc00e40947 */ /* 0x000fea000383ffff */
.L_x_195:
[----:B------:R-:W-:Y:S05]  /*20e0*/  BSYNC.RECONVERGENT B1 ;  /* 0x0000000000017941 */ /* 0x000fea0003800200 */
.L_x_192:
[----:B------:R-:W0:Y:S01]  /*20f0*/  S2R R9, SR_LANEID ;  /* 0x0000000000097919 */ /* 0x000e220000000000 */
[----:B------:R-:W1:Y:S01]  /*2100*/  SHFL.DOWN PT, R0, R27, 0x1, 0x1f ;  /* 0x08201f001b007f89 */ /* 0x000e6200000e0000 */
[----:B------:R-:W2:Y:S01]  /*2110*/  S2R R8, SR_TID.X ;  /* 0x0000000000087919 */ /* 0x000ea20000002100 */
[C---:B0-----:R-:W-:Y:S02]  /*2120*/  ISETP.GT.AND P0, PT, R9.reuse, 0x1e, PT ;  /* 0x0000001e0900780c */ /* 0x041fe40003f04270 */
[C---:B------:R-:W-:Y:S02]  /*2130*/  ISETP.NE.AND P1, PT, R9.reuse, RZ, PT ;  /* 0x000000ff0900720c */ /* 0x040fe40003f25270 */
[----:B-1----:R-:W-:Y:S02]  /*2140*/  SEL R0, R0, RZ, !P0 ;  /* 0x000000ff00007207 */ /* 0x002fe40004000000 */
[----:B------:R-:W-:-:S03]  /*2150*/  ISETP.GT.AND P0, PT, R9, 0x1d, PT ;  /* 0x0000001d0900780c */ /* 0x000fc60003f04270 */
[----:B------:R-:W-:-:S05]  /*2160*/  IMAD.IADD R0, R0, 0x1, R27 ;  /* 0x0000000100007824 */ /* 0x000fca00078e021b */
[----:B------:R-:W0:Y:S01]  /*2170*/  SHFL.DOWN PT, R2, R0, 0x2, 0x1f ;  /* 0x08401f0000027f89 */ /* 0x000e2200000e0000 */
[----:B------:R-:W1:Y:S01]  /*2180*/  @!P1 S2R R6, SR_CgaCtaId ;  /* 0x0000000000069919 */ /* 0x000e620000008800 */
[----:B0-----:R-:W-:Y:S02]  /*2190*/  SEL R5, R2, RZ, !P0 ;  /* 0x000000ff02057207 */ /* 0x001fe40004000000 */
[----:B------:R-:W-:Y:S02]  /*21a0*/  ISETP.GT.AND P0, PT, R9, 0x1b, PT ;  /* 0x0000001b0900780c */ /* 0x000fe40003f04270 */
[----:B------:R-:W-:-:S05]  /*21b0*/  IADD3 R5, PT, PT, R0, R5, RZ ;  /* 0x0000000500057210 */ /* 0x000fca0007ffe0ff */
[----:B------:R-:W0:Y:S02]  /*21c0*/  SHFL.DOWN PT, R2, R5, 0x4, 0x1f ;  /* 0x08801f0005027f89 */ /* 0x000e2400000e0000 */
[----:B0-----:R-:W-:Y:S02]  /*21d0*/  SEL R2, R2, RZ, !P0 ;  /* 0x000000ff02027207 */ /* 0x001fe40004000000 */
[----:B------:R-:W-:-:S03]  /*21e0*/  ISETP.GT.AND P0, PT, R9, 0x17, PT ;  /* 0x000000170900780c */ /* 0x000fc60003f04270 */
[----:B------:R-:W-:Y:S01]  /*21f0*/  IMAD.IADD R2, R5, 0x1, R2 ;  /* 0x0000000105027824 */ /* 0x000fe200078e0202 */
[----:B------:R-:W-:-:S04]  /*2200*/  @!P1 MOV R5, 0x400 ;  /* 0x0000040000059802 */ /* 0x000fc80000000f00 */
[----:B------:R-:W0:Y:S01]  /*2210*/  SHFL.DOWN PT, R4, R2, 0x8, 0x1f ;  /* 0x09001f0002047f89 */ /* 0x000e2200000e0000 */
[----:B-1----:R-:W-:Y:S02]  /*2220*/  @!P1 LEA R5, R6, R5, 0x18 ;  /* 0x0000000506059211 */ /* 0x002fe400078ec0ff */
[----:B0-----:R-:W-:Y:S02]  /*2230*/  SEL R7, R4, RZ, !P0 ;  /* 0x000000ff04077207 */ /* 0x001fe40004000000 */
[----:B------:R-:W-:Y:S02]  /*2240*/  ISETP.GT.AND P0, PT, R9, 0xf, PT ;  /* 0x0000000f0900780c */ /* 0x000fe40003f04270 */
[----:B--2---:R-:W-:Y:S01]  /*2250*/  @!P1 SHF.R.U32.HI R4, RZ, 0x3, R8 ;  /* 0x00000003ff049819 */ /* 0x004fe20000011608 */
[----:B------:R-:W-:-:S03]  /*2260*/  IMAD.IADD R7, R2, 0x1, R7 ;  /* 0x0000000102077824 */ /* 0x000fc600078e0207 */
[----:B------:R-:W-:Y:S02]  /*2270*/  @!P1 LOP3.LUT R4, R4, 0x7c, RZ, 0xc0, !PT ;  /* 0x0000007c04049812 */ /* 0x000fe400078ec0ff */
[----:B------:R-:W0:Y:S03]  /*2280*/  SHFL.DOWN PT, R0, R7, 0x10, 0x1f ;  /* 0x0a001f0007007f89 */ /* 0x000e2600000e0000 */
[----:B------:R-:W-:Y:S01]  /*2290*/  @!P1 IMAD.IADD R4, R4, 0x1, R5 ;  /* 0x0000000104049824 */ /* 0x000fe200078e0205 */
        /* <DEDUP_REMOVED lines=15> */
[----:B------:R-:W-:-:S07]  /*2390*/  IMAD.IADD R11, R0, 0x1, R9 ;  /* 0x00000001000b7824 */ /* 0x000fce00078e0209 */
.L_x_191:
[----:B------:R-:W-:Y:S05]  /*23a0*/  BSYNC.RECONVERGENT B0 ;  /* 0x0000000000007941 */ /* 0x000fea0003800200 */
.L_x_175:
[----:B------:R-:W-:Y:S05]  /*23b0*/  @P0 EXIT ;  /* 0x000000000000094d */ /* 0x000fea0003800000 */
[----:B---3--:R-:W3:Y:S02]  /*23c0*/  LDC.64 R4, c[0x0][0x388] ;  /* 0x0000e200ff047b82 */ /* 0x008ee40000000a00 */
[----:B---3--:R-:W-:-:S05]  /*23d0*/  IMAD.WIDE.U32 R2, R3, 0x4, R4 ;  /* 0x0000000403027825 */ /* 0x008fca00078e0004 */
[----:B------:R-:W-:Y:S01]  /*23e0*/  STG.E desc[UR6][R2.64], R11 ;  /* 0x0000000b02007986 */ /* 0x000fe2000c101906 */
[----:B------:R-:W-:Y:S05]  /*23f0*/  EXIT ;  /* 0x000000000000794d */ /* 0x000fea0003800000 */
.L_x_205:
        /* <DEDUP_REMOVED lines=16> */
.L_x_244:


//--------------------- .text._ZN3cub18CUB_300001_SM_10006detail6reduce28DeviceReduceSingleTileKernelINS2_10policy_hubIijN4cuda3std3__44plusIiEEE10Policy1000EN6thrust24THRUST_300001_SM_1000_NS6detail15normal_iteratorINSD_10device_ptrIiEEEEPijS9_iiNS7_10__identityEEEvT0_T1_T2_T3_T4_T6_ --------------------------
	.section	.text._ZN3cub18CUB_300001_SM_10006detail6reduce28DeviceReduceSingleTileKernelINS2_10policy_hubIijN4cuda3std3__44plusIiEEE10Policy1000EN6thrust24THRUST_300001_SM_1000_NS6detail15normal_iteratorINSD_10device_ptrIiEEEEPijS9_iiNS7_10__identityEEEvT0_T1_T2_T3_T4_T6_,"ax",@progbits
	.align	128
        .global         _ZN3cub18CUB_300001_SM_10006detail6reduce28DeviceReduceSingleTileKernelINS2_10policy_hubIijN4cuda3std3__44plusIiEEE10Policy1000EN6thrust24THRUST_300001_SM_1000_NS6detail15normal_iteratorINSD_10device_ptrIiEEEEPijS9_iiNS7_10__identityEEEvT0_T1_T2_T3_T4_T6_
        .type           _ZN3cub18CUB_300001_SM_10006detail6reduce28DeviceReduceSingleTileKernelINS2_10policy_hubIijN4cuda3std3__44plusIiEEE10Policy1000EN6thrust24THRUST_300001_SM_1000_NS6detail15normal_iteratorINSD_10device_ptrIiEEEEPijS9_iiNS7_10__identityEEEvT0_T1_T2_T3_T4_T6_,@function
        .size           _ZN3cub18CUB_300001_SM_10006detail6reduce28DeviceReduceSingleTileKernelINS2_10policy_hubIijN4cuda3std3__44plusIiEEE10Policy1000EN6thrust24THRUST_300001_SM_1000_NS6detail15normal_iteratorINSD_10device_ptrIiEEEEPijS9_iiNS7_10__identityEEEvT0_T1_T2_T3_T4_T6_,(.L_x_245 - _ZN3cub18CUB_300001_SM_10006detail6reduce28DeviceReduceSingleTileKernelINS2_10policy_hubIijN4cuda3std3__44plusIiEEE10Policy1000EN6thrust24THRUST_300001_SM_1000_NS6detail15normal_iteratorINSD_10device_ptrIiEEEEPijS9_iiNS7_10__identityEEEvT0_T1_T2_T3_T4_T6_)
        .other          _ZN3cub18CUB_300001_SM_10006detail6reduce28DeviceReduceSingleTileKernelINS2_10policy_hubIijN4cuda3std3__44plusIiEEE10Policy1000EN6thrust24THRUST_300001_SM_1000_NS6detail15normal_iteratorINSD_10device_ptrIiEEEEPijS9_iiNS7_10__identityEEEvT0_T1_T2_T3_T4_T6_,@"STO_CUDA_ENTRY STV_DEFAULT"
_ZN3cub18CUB_300001_SM_10006detail6reduce28DeviceReduceSingleTileKernelINS2_10policy_hubIijN4cuda3std3__44plusIiEEE10Policy1000EN6thrust24THRUST_300001_SM_1000_NS6detail15normal_iteratorINSD_10device_ptrIiEEEEPijS9_iiNS7_10__identityEEEvT0_T1_T2_T3_T4_T6_:
.text._ZN3cub18CUB_300001_SM_10006detail6reduce28DeviceReduceSingleTileKernelINS2_10policy_hubIijN4cuda3std3__44plusIiEEE10Policy1000EN6thrust24THRUST_300001_SM_1000_NS6detail15normal_iteratorINSD_10device_ptrIiEEEEPijS9_iiNS7_10__identityEEEvT0_T1_T2_T3_T4_T6_:
        /* <DEDUP_REMOVED lines=13> */
.L_x_206:
[----:B------:R-:W-:Y:S01]  /*00d0*/  ISETP.GT.U32.AND P0, PT, R2, 0xfff, PT ;  /* 0x00000fff0200780c */ /* 0x000fe20003f04070 */
[----:B------:R-:W-:-:S12]  /*00e0*/  BSSY.RECONVERGENT B0, `(.L_x_207) ;  /* 0x00001e7000007945 */ /* 0x000fd80003800200 */
        /* <DEDUP_REMOVED lines=11> */
.L_x_210:
[----:B------:R-:W-:Y:S05]  /*01a0*/  BSYNC.RECONVERGENT B1 ;  /* 0x0000000000017941 */ /* 0x000fea0003800200 */
.L_x_209:
        /* <DEDUP_REMOVED lines=17> */
.L_x_215:
        /* <DEDUP_REMOVED lines=31> */
.L_x_214:
[----:B------:R-:W-:Y:S05]  /*04b0*/  BSYNC.RECONVERGENT B2 ;  /* 0x0000000000027941 */ /* 0x000fea0003800200 */
.L_x_213:
[----:B------:R-:W-:Y:S05]  /*04c0*/  @!P0 BRA `(.L_x_212) ;  /* 0x0000000000c88947 */ /* 0x000fea0003800000 */
[----:B------:R-:W-:Y:S01]  /*04d0*/  ISETP.GE.U32.AND P0, PT, R21, 0x8, PT ;  /* 0x000000081500780c */ /* 0x000fe20003f06070 */
[----:B------:R-:W-:Y:S01]  /*04e0*/  BSSY.RECONVERGENT B2, `(.L_x_216) ;  /* 0x0000013000027945 */ /* 0x000fe20003800200 */
[----:B------:R-:W-:-:S04]  /*04f0*/  LOP3.LUT R16, R4, 0x7, RZ, 0xc0, !PT ;  /* 0x0000000704107812 */ /* 0x000fc800078ec0ff */
[----:B------:R-:W-:-:S07]  /*0500*/  ISETP.NE.AND P1, PT, R16, RZ, PT ;  /* 0x000000ff1000720c */ /* 0x000fce0003f25270 */
[----:B------:R-:W-:Y:S06]  /*0510*/  @!P0 BRA `(.L_x_217) ;  /* 0x00000000003c8947 */ /* 0x000fec0003800000 */
[----:B------:R-:W0:Y:S02]  /*0520*/  LDC.64 R6, c[0x0][0x380] ;  /* 0x0000e000ff067b82 */ /* 0x000e240000000a00 */
[----:B0-----:R-:W-:-:S05]  /*0530*/  IMAD.WIDE.U32 R6, R5, 0x4, R6 ;  /* 0x0000000405067825 */ /* 0x001fca00078e0006 */
        /* <DEDUP_REMOVED lines=13> */
.L_x_217:
[----:B------:R-:W-:Y:S05]  /*0610*/  BSYNC.RECONVERGENT B2 ;  /* 0x0000000000027941 */ /* 0x000fea0003800200 */
.L_x_216:
        /* <DEDUP_REMOVED lines=11> */
[----:B------:R-:W3:Y:S01]  /*06d0*/  LDG.E R10, desc[UR6][R6.64+0xc00] ;  /* 0x000c0006060a7981 */ /* 0x000ee2000c1e1900 */
[----:B------:R-:W-:Y:S01]  /*06e0*/  VIADD R5, R5, 0x400 ;  /* 0x0000040005057836 */ /* 0x000fe20000000000 */
[----:B--2--5:R-:W-:-:S04]  /*06f0*/  IADD3 R0, PT, PT, R4, R9, R0 ;  /* 0x0000000904007210 */ /* 0x024fc80007ffe000 */
[----:B---3--:R-:W-:-:S07]  /*0700*/  IADD3 R0, PT, PT, R10, R11, R0 ;  /* 0x0000000b0a007210 */ /* 0x008fce0007ffe000 */
.L_x_219:
[----:B------:R-:W-:Y:S05]  /*0710*/  BSYNC.RECONVERGENT B2 ;  /* 0x0000000000027941 */ /* 0x000fea0003800200 */
.L_x_218:
[----:B------:R-:W-:Y:S05]  /*0720*/  @!P1 BRA `(.L_x_212) ;  /* 0x0000000000309947 */ /* 0x000fea0003800000 */
[----:B------:R-:W0:Y:S02]  /*0730*/  LDC.64 R6, c[0x0][0x380] ;  /* 0x0000e000ff067b82 */ /* 0x000e240000000a00 */
[----:B0-----:R-:W-:-:S04]  /*0740*/  IMAD.WIDE.U32 R4, R5, 0x4, R6 ;  /* 0x0000000405047825 */ /* 0x001fc800078e0006 */
[----:B------:R-:W-:Y:S02]  /*0750*/  IMAD.MOV R6, RZ, RZ, -R8 ;  /* 0x000000ffff067224 */ /* 0x000fe400078e0a08 */
[----:B------:R-:W-:-:S07]  /*0760*/  IMAD.MOV.U32 R7, RZ, RZ, R5 ;  /* 0x000000ffff077224 */ /* 0x000fce00078e0005 */
.L_x_220:
[----:B------:R-:W-:-:S06]  /*0770*/  IMAD.MOV.U32 R5, RZ, RZ, R7 ;  /* 0x000000ffff057224 */ /* 0x000fcc00078e0007 */
[----:B------:R0:W2:Y:S01]  /*0780*/  LDG.E R5, desc[UR6][R4.64] ;  /* 0x0000000604057981 */ /* 0x0000a2000c1e1900 */
[----:B------:R-:W-:-:S05]  /*0790*/  VIADD R6, R6, 0x1 ;  /* 0x0000000106067836 */ /* 0x000fca0000000000 */
[----:B------:R-:W-:Y:S02]  /*07a0*/  ISETP.NE.AND P0, PT, R6, RZ, PT ;  /* 0x000000ff0600720c */ /* 0x000fe40003f05270 */
[----:B0-----:R-:W-:-:S05]  /*07b0*/  IADD3 R4, P1, PT, R4, 0x400, RZ ;  /* 0x0000040004047810 */ /* 0x001fca0007f3e0ff */
[----:B------:R-:W-:Y:S02]  /*07c0*/  IMAD.X R7, RZ, RZ, R7, P1 ;  /* 0x000000ffff077224 */ /* 0x000fe400008e0607 */
[----:B--2--5:R-:W-:-:S04]  /*07d0*/  IMAD.IADD R0, R5, 0x1, R0 ;  /* 0x0000000105007824 */ /* 0x024fc800078e0200 */
[----:B------:R-:W-:Y:S05]  /*07e0*/  @P0 BRA `(.L_x_220) ;  /* 0xfffffffc00e00947 */ /* 0x000fea000383ffff */
.L_x_212:
[----:B------:R-:W-:Y:S05]  /*07f0*/  BSYNC.RECONVERGENT B1 ;  /* 0x0000000000017941 */ /* 0x000fea0003800200 */
.L_x_211:
[----:B------:R-:W-:-:S13]  /*0800*/  ISETP.GE.U32.AND P0, PT, R2, 0x100, PT ;  /* 0x000001000200780c */ /* 0x000fda0003f06070 */
        /* <DEDUP_REMOVED lines=38> */
[----:B-1----:R-:W1:Y:S01]  /*0a70*/  LDS.64 R2, [UR4+0x20] ;  /* 0x00002004ff027984 */ /* 0x002e620008000a00 */
[----:B0-----:R-:W-:-:S04]  /*0a80*/  IADD3 R0, PT, PT, R4, R0, R9 ;  /* 0x0000000004007210 */ /* 0x001fc80007ffe009 */
[----:B------:R-:W-:-:S04]  /*0a90*/  IADD3 R0, PT, PT, R6, R0, R5 ;  /* 0x0000000006007210 */ /* 0x000fc80007ffe005 */
[----:B-1----:R-:W-:-:S05]  /*0aa0*/  IADD3 R0, PT, PT, R2, R0, R7 ;  /* 0x0000000002007210 */ /* 0x002fca0007ffe007 */
[----:B------:R-:W-:Y:S01]  /*0ab0*/  IMAD.IADD R9, R0, 0x1, R3 ;  /* 0x0000000100097824 */ /* 0x000fe200078e0203 */
[----:B------:R-:W-:Y:S06]  /*0ac0*/  BRA `(.L_x_222) ;  /* 0x0000001400207947 */ /* 0x000fec0003800000 */
.L_x_221:
[----:B------:R-:W-:Y:S01]  /*0ad0*/  LOP3.LUT R4, R3, 0x3e0, RZ, 0xc0, !PT ;  /* 0x000003e003047812 */ /* 0x000fe200078ec0ff */
[----:B------:R-:W1:Y:S03]  /*0ae0*/  S2R R10, SR_LANEID ;  /* 0x00000000000a7919 */ /* 0x000e660000000000 */
[----:B0-----:R-:W-:Y:S01]  /*0af0*/  LOP3.LUT R7, RZ, R4, RZ, 0x33, !PT ;  /* 0x00000004ff077212 */ /* 0x001fe200078e33ff */
[----:B------:R-:W-:-:S04]  /*0b00*/  VIADD R5, R4, 0x20 ;  /* 0x0000002004057836 */ /* 0x000fc80000000000 */
[----:B------:R-:W-:Y:S01]  /*0b10*/  IMAD.IADD R7, R7, 0x1, R2 ;  /* 0x0000000107077824 */ /* 0x000fe200078e0202 */
[----:B------:R-:W-:-:S04]  /*0b20*/  ISETP.GT.U32.AND P0, PT, R5, R2, PT ;  /* 0x000000020500720c */ /* 0x000fc80003f04070 */
        /* <DEDUP_REMOVED lines=40> */
[----:B------:R-:W-:Y:S01]  /*0db0*/  ISETP.GT.U32.AND P3, PT, R2, 0x80, PT ;  /* 0x000000800200780c */ /* 0x000fe20003f64070 */
[----:B-1----:R-:W-:-:S09]  /*0dc0*/  ULEA UR4, UR5, UR4, 0x18 ;  /* 0x0000000405047291 */ /* 0x002fd2000f8ec0ff */
[----:B------:R-:W1:Y:S04]  /*0dd0*/  LDS.128 R4, [UR4+0x10] ;  /* 0x00001004ff047984 */ /* 0x000e680008000c00 */
[----:B------:R-:W2:Y:S04]  /*0de0*/  LDS R0, [UR4+0xc] ;  /* 0x00000c04ff007984 */ /* 0x000ea80008000800 */
[----:B------:R-:W3:Y:S01]  /*0df0*/  LDS.64 R10, [UR4+0x20] ;  /* 0x00002004ff0a7984 */ /* 0x000ee20008000a00 */
[----:B-1----:R-:W-:Y:S02]  /*0e00*/  SEL R4, R4, RZ, P2 ;  /* 0x000000ff04047207 */ /* 0x002fe40001000000 */
[----:B------:R-:W-:-:S02]  /*0e10*/  ISETP.GT.U32.AND P2, PT, R2, 0x60, PT ;  /* 0x000000600200780c */ /* 0x000fc40003f44070 */
[----:B--2---:R-:W-:Y:S02]  /*0e20*/  SEL R0, R0, RZ, P1 ;  /* 0x000000ff00007207 */ /* 0x004fe40000800000 */
        /* <DEDUP_REMOVED lines=8> */
[----:B---3--:R-:W-:Y:S02]  /*0eb0*/  SEL R10, R10, RZ, P2 ;  /* 0x000000ff0a0a7207 */ /* 0x008fe40001000000 */
[----:B------:R-:W-:Y:S02]  /*0ec0*/  SEL R11, R11, RZ, P3 ;  /* 0x000000ff0b0b7207 */ /* 0x000fe40001800000 */
[----:B------:R-:W-:-:S05]  /*0ed0*/  IADD3 R0, PT, PT, R10, R0, R7 ;  /* 0x000000000a007210 */ /* 0x000fca0007ffe007 */
[----:B0-----:R-:W-:Y:S01]  /*0ee0*/  IMAD.IADD R9, R0, 0x1, R11 ;  /* 0x0000000100097824 */ /* 0x001fe200078e020b */
[----:B------:R-:W-:Y:S06]  /*0ef0*/  BRA `(.L_x_222) ;  /* 0x0000001000147947 */ /* 0x000fec0003800000 */
.L_x_208:
[----:B------:R-:W0:Y:S01]  /*0f00*/  S2R R0, SR_TID.X ;  /* 0x0000000000007919 */ /* 0x000e220000002100 */
[----:B------:R-:W1:Y:S02]  /*0f10*/  LDCU.64 UR4, c[0x0][0x380] ;  /* 0x00007000ff0477ac */ /* 0x000e640008000a00 */
[----:B-1----:R-:W-:Y:S02]  /*0f20*/  IMAD.U32 R12, RZ, RZ, UR4 ;  /* 0x00000004ff0c7e24 */ /* 0x002fe4000f8e00ff */
[----:B------:R-:W-:Y:S02]  /*0f30*/  IMAD.U32 R13, RZ, RZ, UR5 ;  /* 0x00000005ff0d7e24 */ /* 0x000fe4000f8e00ff */
        /* <DEDUP_REMOVED lines=17> */
[----:B------:R-:W-:Y:S01]  /*1050*/  UMOV UR4, 0x1000 ;  /* 0x0000100000047882 */ /* 0x000fe20000000000 */
[----:B--2---:R-:W-:-:S04]  /*1060*/  IADD3 R3, PT, PT, R7, R6, R3 ;  /* 0x0000000607037210 */ /* 0x004fc80007ffe003 */
[----:B---3--:R-:W-:-:S04]  /*1070*/  IADD3 R3, PT, PT, R9, R8, R3 ;  /* 0x0000000809037210 */ /* 0x008fc80007ffe003 */
[----:B----4-:R-:W-:-:S04]  /*1080*/  IADD3 R3, PT, PT, R11, R10, R3 ;  /* 0x0000000a0b037210 */ /* 0x010fc80007ffe003 */
[----:B-----5:R-:W-:-:S04]  /*1090*/  IADD3 R3, PT, PT, R15, R14, R3 ;  /* 0x0000000e0f037210 */ /* 0x020fc80007ffe003 */
[----:B------:R-:W-:Y:S01]  /*10a0*/  IADD3 R16, PT, PT, R17, R16, R3 ;  /* 0x0000001011107210 */ /* 0x000fe20007ffe003 */
[----:B------:R-:W-:-:S05]  /*10b0*/  VIADD R3, R2, 0xfffff000 ;  /* 0xfffff00002037836 */ /* 0x000fca0000000000 */
[----:B------:R-:W-:Y:S02]  /*10c0*/  ISETP.GE.U32.AND P0, PT, R3, 0x1000, PT ;  /* 0x000010000300780c */ /* 0x000fe40003f06070 */
[----:B------:R-:W-:-:S04]  /*10d0*/  IADD3 R16, PT, PT, R19, R18, R16 ;  /* 0x0000001213107210 */ /* 0x000fc80007ffe010 */
[----:B------:R-:W-:-:S05]  /*10e0*/  IADD3 R21, PT, PT, R21, R20, R16 ;  /* 0x0000001415157210 */ /* 0x000fca0007ffe010 */
[----:B------:R-:W-:Y:S02]  /*10f0*/  IMAD.IADD R7, R22, 0x1, R21 ;  /* 0x0000000116077824 */ /* 0x000fe400078e0215 */
[----:B------:R-:W-:Y:S05]  /*1100*/  @!P0 BRA `(.L_x_223) ;  /* 0x00000000008c8947 */ /* 0x000fea0003800000 */
[----:B------:R-:W0:Y:S01]  /*1110*/  LDC R2, c[0x0][0x390] ;  /* 0x0000e400ff027b82 */ /* 0x000e220000000800 */
[----:B------:R-:W-:-:S07]  /*1120*/  UMOV UR4, 0x1000 ;  /* 0x0000100000047882 */ /* 0x000fce0000000000 */
[----:B------:R-:W1:Y:S02]  /*1130*/  LDC.64 R12, c[0x0][0x380] ;  /* 0x0000e000ff0c7b82 */ /* 0x000e640000000a00 */
.L_x_225:
[----:B------:R-:W-:-:S04]  /*1140*/  VIADD R5, R0, UR4 ;  /* 0x0000000400057c36 */ /* 0x000fc80008000000 */
        /* <DEDUP_REMOVED lines=17> */
[----:B--2---:R-:W-:Y:S01]  /*1260*/  IADD3 R16, PT, PT, R18, R16, R7 ;  /* 0x0000001012107210 */ /* 0x004fe20007ffe007 */
[----:B0-----:R-:W-:-:S05]  /*1270*/  VIADD R7, R2, -UR4 ;  /* 0x8000000402077c36 */ /* 0x001fca0008000000 */
[----:B------:R-:W-:Y:S02]  /*1280*/  ISETP.GE.U32.AND P0, PT, R7, 0x1000, PT ;  /* 0x000010000700780c */ /* 0x000fe40003f06070 */
        /* <DEDUP_REMOVED lines=8> */
[----:B------:R-:W-:-:S06]  /*1310*/  UIADD3 UR4, UPT, UPT, UR4, 0x1000, URZ ;  /* 0x0000100004047890 */ /* 0x000fcc000fffe0ff */
[----:B------:R-:W-:-:S13]  /*1320*/  ISETP.LT.U32.AND P0, PT, R3, UR4, PT ;  /* 0x0000000403007c0c */ /* 0x000fda000bf01070 */
[----:B------:R-:W-:Y:S05]  /*1330*/  @!P0 BRA `(.L_x_225) ;  /* 0xfffffffc00808947 */ /* 0x000fea000383ffff */
.L_x_223:
[----:B------:R-:W-:Y:S01]  /*1340*/  VIADD R3, R2, -UR4 ;  /* 0x8000000402037c36 */ /* 0x000fe20008000000 */
[----:B------:R-:W-:Y:S04]  /*1350*/  BSSY.RECONVERGENT B1, `(.L_x_224) ;  /* 0x0000095000017945 */ /* 0x000fe80003800200 */
[----:B------:R-:W-:-:S04]  /*1360*/  ISETP.GE.AND P0, PT, R0, R3, PT ;  /* 0x000000030000720c */ /* 0x000fc80003f06270 */
[----:B------:R-:W-:-:S13]  /*1370*/  ISETP.LE.U32.OR P0, PT, R2, UR4, P0 ;  /* 0x0000000402007c0c */ /* 0x000fda0008703470 */
[----:B------:R-:W-:Y:S05]  /*1380*/  @P0 BRA `(.L_x_226) ;  /* 0x0000000800440947 */ /* 0x000fea0003800000 */
[----:B------:R-:W-:Y:S01]  /*1390*/  LOP3.LUT R3, RZ, R0, RZ, 0x33, !PT ;  /* 0x00000000ff037212 */ /* 0x000fe200078e33ff */
[----:B------:R-:W-:Y:S01]  /*13a0*/  BSSY.RECONVERGENT B2, `(.L_x_227) ;  /* 0x000004a000027945 */ /* 0x000fe20003800200 */
[----:B------:R-:W-:Y:S02]  /*13b0*/  IMAD.MOV.U32 R5, RZ, RZ, R0 ;  /* 0x000000ffff057224 */ /* 0x000fe400078e0000 */
[----:B------:R-:W-:-:S04]  /*13c0*/  IADD3 R3, PT, PT, R2, -UR4, R3 ;  /* 0x8000000402037c10 */ /* 0x000fc8000fffe003 */
[C---:B------:R-:W-:Y:S02]  /*13d0*/  ISETP.GE.U32.AND P0, PT, R3.reuse, 0xf00, PT ;  /* 0x00000f000300780c */ /* 0x040fe40003f06070 */
[----:B------:R-:W-:-:S04]  /*13e0*/  LEA.HI R3, R3, 0x1, RZ, 0x18 ;  /* 0x0000000103037811 */ /* 0x000fc800078fc0ff */
[----:B------:R-:W-:-:S07]  /*13f0*/  LOP3.LUT R4, R3, 0xf, RZ, 0xc0, !PT ;  /* 0x0000000f03047812 */ /* 0x000fce00078ec0ff */
[----:B------:R-:W-:Y:S05]  /*1400*/  @!P0 BRA `(.L_x_228) ;  /* 0x00000004000c8947 */ /* 0x000fea0003800000 */
[----:B------:R-:W-:Y:S01]  /*1410*/  LOP3.LUT R6, R3, 0x1fffff0, RZ, 0xc0, !PT ;  /* 0x01fffff003067812 */ /* 0x000fe200078ec0ff */
[----:B------:R-:W-:Y:S01]  /*1420*/  BSSY.RECONVERGENT B3, `(.L_x_229) ;  /* 0x0000040000037945 */ /* 0x000fe20003800200 */
[C---:B------:R-:W-:Y:S01]  /*1430*/  LOP3.LUT R5, R0.reuse, 0x800, RZ, 0xfc, !PT ;  /* 0x0000080000057812 */ /* 0x040fe200078efcff */
[----:B------:R-:W-:Y:S02]  /*1440*/  VIADD R2, R0, UR4 ;  /* 0x0000000400027c36 */ /* 0x000fe40008000000 */
[----:B------:R-:W-:-:S07]  /*1450*/  IMAD.MOV R6, RZ, RZ, -R6 ;  /* 0x000000ffff067224 */ /* 0x000fce00078e0a06 */
.L_x_230:
[----:B------:R-:W-:-:S04]  /*1460*/  IMAD.WIDE.U32 R26, R2, 0x4, R12 ;  /* 0x00000004021a7825 */ /* 0x000fc800078e000c */
[C---:B------:R-:W-:Y:S02]  /*1470*/  VIADD R9, R2.reuse, 0x100 ;  /* 0x0000010002097836 */ /* 0x040fe40000000000 */
[----:B------:R-:W-:Y:S01]  /*1480*/  VIADD R15, R2, 0x400 ;  /* 0x00000400020f7836 */ /* 0x000fe20000000000 */
[----:B------:R0:W2:Y:S01]  /*1490*/  LDG.E R26, desc[UR6][R26.64] ;  /* 0x000000061a1a7981 */ /* 0x0000a2000c1e1900 */
[----:B------:R-:W-:-:S04]  /*14a0*/  IMAD.WIDE.U32 R8, R9, 0x4, R12 ;  /* 0x0000000409087825 */ /* 0x000fc800078e000c */
[C---:B------:R-:W-:Y:S01]  /*14b0*/  VIADD R17, R2.reuse, 0x200 ;  /* 0x0000020002117836 */ /* 0x040fe20000000000 */
[----:B------:R1:W2:Y:S01]  /*14c0*/  LDG.E R25, desc[UR6][R8.64] ;  /* 0x0000000608197981 */ /* 0x0002a2000c1e1900 */
[C---:B------:R-:W-:Y:S02]  /*14d0*/  VIADD R11, R2.reuse, 0x300 ;  /* 0x00000300020b7836 */ /* 0x040fe40000000000 */
[----:B0-----:R-:W-:Y:S02]  /*14e0*/  VIADD R27, R2, 0x700 ;  /* 0x00000700021b7836 */ /* 0x001fe40000000000 */
[----:B------:R-:W-:-:S04]  /*14f0*/  IMAD.WIDE.U32 R14, R15, 0x4, R12 ;  /* 0x000000040f0e7825 */ /* 0x000fc800078e000c */
[--C-:B------:R-:W-:Y:S01]  /*1500*/  IMAD.WIDE.U32 R16, R17, 0x4, R12.reuse ;  /* 0x0000000411107825 */ /* 0x100fe200078e000c */
[----:B------:R0:W3:Y:S03]  /*1510*/  LDG.E R22, desc[UR6][R14.64] ;  /* 0x000000060e167981 */ /* 0x0000e6000c1e1900 */
[----:B------:R-:W-:Y:S01]  /*1520*/  VIADD R29, R2, 0x500 ;  /* 0x00000500021d7836 */ /* 0x000fe20000000000 */
[----:B------:R-:W4:Y:S01]  /*1530*/  LDG.E R24, desc[UR6][R16.64] ;  /* 0x0000000610187981 */ /* 0x000f22000c1e1900 */
[----:B------:R-:W-:-:S04]  /*1540*/  IMAD.WIDE.U32 R10, R11, 0x4, R12 ;  /* 0x000000040b0a7825 */ /* 0x000fc800078e000c */
[--C-:B-1----:R-:W-:Y:S01]  /*1550*/  IMAD.WIDE.U32 R8, R27, 0x4, R12.reuse ;  /* 0x000000041b087825 */ /* 0x102fe200078e000c */
[----:B------:R-:W4:Y:S03]  /*1560*/  LDG.E R23, desc[UR6][R10.64] ;  /* 0x000000060a177981 */ /* 0x000f26000c1e1900 */
[----:B------:R-:W-:Y:S02]  /*1570*/  VIADD R27, R2, 0x900 ;  /* 0x00000900021b7836 */ /* 0x000fe40000000000 */
[----:B------:R-:W-:-:S04]  /*1580*/  IMAD.WIDE.U32 R28, R29, 0x4, R12 ;  /* 0x000000041d1c7825 */ /* 0x000fc800078e000c */
[C---:B------:R-:W-:Y:S01]  /*1590*/  VIADD R19, R2.reuse, 0x600 ;  /* 0x0000060002137836 */ /* 0x040fe20000000000 */
[----:B------:R1:W5:Y:S01]  /*15a0*/  LDG.E R11, desc[UR6][R8.64] ;  /* 0x00000006080b7981 */ /* 0x000362000c1e1900 */
[C---:B0-----:R-:W-:Y:S02]  /*15b0*/  VIADD R15, R2.reuse, 0xa00 ;  /* 0x00000a00020f7836 */ /* 0x041fe40000000000 */
[----:B------:R-:W-:Y:S01]  /*15c0*/  VIADD R20, R2, 0x800 ;  /* 0x0000080002147836 */ /* 0x000fe20000000000 */
[----:B------:R0:W3:Y:S01]  /*15d0*/  LDG.E R21, desc[UR6][R28.64] ;  /* 0x000000061c157981 */ /* 0x0000e2000c1e1900 */
[----:B------:R-:W-:-:S04]  /*15e0*/  IMAD.WIDE.U32 R18, R19, 0x4, R12 ;  /* 0x0000000413127825 */ /* 0x000fc800078e000c */
[----:B-1----:R-:W-:-:S04]  /*15f0*/  IMAD.WIDE.U32 R8, R27, 0x4, R12 ;  /* 0x000000041b087825 */ /* 0x002fc800078e000c */
[--C-:B------:R-:W-:Y:S02]  /*1600*/  IMAD.WIDE.U32 R14, R15, 0x4, R12.reuse ;  /* 0x000000040f0e7825 */ /* 0x100fe400078e000c */
[----:B------:R-:W5:Y:S02]  /*1610*/  LDG.E R9, desc[UR6][R8.64] ;  /* 0x0000000608097981 */ /* 0x000f64000c1e1900 */
[--C-:B------:R-:W-:Y:S02]  /*1620*/  IMAD.WIDE.U32 R16, R20, 0x4, R12.reuse ;  /* 0x0000000414107825 */ /* 0x100fe400078e000c */
[----:B------:R1:W5:Y:S02]  /*1630*/  LDG.E R20, desc[UR6][R18.64] ;  /* 0x0000000612147981 */ /* 0x000364000c1e1900 */
[C---:B0-----:R-:W-:Y:S02]  /*1640*/  VIADD R29, R2.reuse, 0xb00 ;  /* 0x00000b00021d7836 */ /* 0x041fe40000000000 */
[----:B------:R-:W-:Y:S01]  /*1650*/  VIADD R27, R2, 0xc00 ;  /* 0x00000c00021b7836 */ /* 0x000fe20000000000 */
[----:B------:R0:W5:Y:S01]  /*1660*/  LDG.E R10, desc[UR6][R16.64] ;  /* 0x00000006100a7981 */ /* 0x000162000c1e1900 */
[----:B------:R-:W-:-:S03]  /*1670*/  IMAD.WIDE.U32 R28, R29, 0x4, R12 ;  /* 0x000000041d1c7825 */ /* 0x000fc600078e000c */
[----:B------:R0:W5:Y:S01]  /*1680*/  LDG.E R8, desc[UR6][R14.64] ;  /* 0x000000060e087981 */ /* 0x000162000c1e1900 */
[C---:B-1----:R-:W-:Y:S02]  /*1690*/  VIADD R19, R2.reuse, 0xe00 ;  /* 0x00000e0002137836 */ /* 0x042fe40000000000 */
[C---:B------:R-:W-:Y:S02]  /*16a0*/  VIADD R18, R2.reuse, 0xf00 ;  /* 0x00000f0002127836 */ /* 0x040fe40000000000 */
[----:B0-----:R-:W-:Y:S02]  /*16b0*/  IMAD.WIDE.U32 R16, R27, 0x4, R12 ;  /* 0x000000041b107825 */ /* 0x001fe400078e000c */
[----:B------:R-:W5:Y:S02]  /*16c0*/  LDG.E R27, desc[UR6][R28.64] ;  /* 0x000000061c1b7981 */ /* 0x000f64000c1e1900 */
[----:B------:R-:W-:-:S04]  /*16d0*/  VIADD R15, R2, 0xd00 ;  /* 0x00000d00020f7836 */ /* 0x000fc80000000000 */
[--C-:B------:R-:W-:Y:S01]  /*16e0*/  IMAD.WIDE.U32 R14, R15, 0x4, R12.reuse ;  /* 0x000000040f0e7825 */ /* 0x100fe200078e000c */
[----:B------:R0:W5:Y:S05]  /*16f0*/  LDG.E R28, desc[UR6][R16.64] ;  /* 0x00000006101c7981 */ /* 0x00016a000c1e1900 */
[----:B------:R-:W5:Y:S01]  /*1700*/  LDG.E R15, desc[UR6][R14.64] ;  /* 0x000000060e0f7981 */ /* 0x000f62000c1e1900 */
[----:B0-----:R-:W-:-:S04]  /*1710*/  IMAD.WIDE.U32 R16, R19, 0x4, R12 ;  /* 0x0000000413107825 */ /* 0x001fc800078e000c */
[----:B------:R-:W-:Y:S02]  /*1720*/  IMAD.WIDE.U32 R18, R18, 0x4, R12 ;  /* 0x0000000412127825 */ /* 0x000fe400078e000c */
[----:B------:R-:W5:Y:S04]  /*1730*/  LDG.E R16, desc[UR6][R16.64] ;  /* 0x0000000610107981 */ /* 0x000f68000c1e1900 */
[----:B------:R-:W5:Y:S01]  /*1740*/  LDG.E R19, desc[UR6][R18.64] ;  /* 0x0000000612137981 */ /* 0x000f62000c1e1900 */
[----:B------:R-:W-:-:S05]  /*1750*/  VIADD R6, R6, 0x10 ;  /* 0x0000001006067836 */ /* 0x000fca0000000000 */
[----:B------:R-:W-:Y:S01]  /*1760*/  ISETP.NE.AND P0, PT, R6, RZ, PT ;  /* 0x000000ff0600720c */ /* 0x000fe20003f05270 */
[----:B------:R-:W-:Y:S02]  /*1770*/  VIADD R5, R5, 0x1000 ;  /* 0x0000100005057836 */ /* 0x000fe40000000000 */
[----:B------:R-:W-:Y:S01]  /*1780*/  VIADD R2, R2, 0x1000 ;  /* 0x0000100002027836 */ /* 0x000fe20000000000 */
[----:B--2---:R-:W-:-:S04]  /*1790*/  IADD3 R25, PT, PT, R25, R26, R7 ;  /* 0x0000001a19197210 */ /* 0x004fc80007ffe007 */
[----:B----4-:R-:W-:-:S04]  /*17a0*/  IADD3 R23, PT, PT, R23, R24, R25 ;  /* 0x0000001817177210 */ /* 0x010fc80007ffe019 */
[----:B---3--:R-:W-:-:S04]  /*17b0*/  IADD3 R21, PT, PT, R21, R22, R23 ;  /* 0x0000001615157210 */ /* 0x008fc80007ffe017 */
[----:B-----5:R-:W-:-:S04]  /*17c0*/  IADD3 R11, PT, PT, R11, R20, R21 ;  /* 0x000000140b0b7210 */ /* 0x020fc80007ffe015 */
[----:B------:R-:W-:-:S04]  /*17d0*/  IADD3 R9, PT, PT, R9, R10, R11 ;  /* 0x0000000a09097210 */ /* 0x000fc80007ffe00b */
[----:B------:R-:W-:-:S04]  /*17e0*/  IADD3 R8, PT, PT, R27, R8, R9 ;  /* 0x000000081b087210 */ /* 0x000fc80007ffe009 */
[----:B------:R-:W-:-:S04]  /*17f0*/  IADD3 R8, PT, PT, R15, R28, R8 ;  /* 0x0000001c0f087210 */ /* 0x000fc80007ffe008 */
[----:B------:R-:W-:Y:S01]  /*1800*/  IADD3 R7, PT, PT, R19, R16, R8 ;  /* 0x0000001013077210 */ /* 0x000fe20007ffe008 */
[----:B------:R-:W-:Y:S06]  /*1810*/  @P0 BRA `(.L_x_230) ;  /* 0xfffffffc00100947 */ /* 0x000fec000383ffff */
[----:B------:R-:W-:Y:S05]  /*1820*/  BSYNC.RECONVERGENT B3 ;  /* 0x0000000000037941 */ /* 0x000fea0003800200 */
.L_x_229:
[----:B------:R-:W-:-:S07]  /*1830*/  VIADD R5, R5, 0xfffff800 ;  /* 0xfffff80005057836 */ /* 0x000fce0000000000 */
.L_x_228:
[----:B------:R-:W-:Y:S05]  /*1840*/  BSYNC.RECONVERGENT B2 ;  /* 0x0000000000027941 */ /* 0x000fea0003800200 */
.L_x_227:
[----:B------:R-:W-:-:S13]  /*1850*/  ISETP.NE.AND P0, PT, R4, RZ, PT ;  /* 0x000000ff0400720c */ /* 0x000fda0003f05270 */
[----:B------:R-:W-:Y:S05]  /*1860*/  @!P0 BRA `(.L_x_226) ;  /* 0x00000004000c8947 */ /* 0x000fea0003800000 */
[----:B------:R-:W-:Y:S01]  /*1870*/  ISETP.GE.U32.AND P0, PT, R4, 0x8, PT ;  /* 0x000000080400780c */ /* 0x000fe20003f06070 */
[----:B------:R-:W-:Y:S01]  /*1880*/  BSSY.RECONVERGENT B2, `(.L_x_231) ;  /* 0x0000021000027945 */ /* 0x000fe20003800200 */
[----:B------:R-:W-:-:S04]  /*1890*/  LOP3.LUT R24, R3, 0x7, RZ, 0xc0, !PT ;  /* 0x0000000703187812 */ /* 0x000fc800078ec0ff */
[----:B------:R-:W-:-:S07]  /*18a0*/  ISETP.NE.AND P1, PT, R24, RZ, PT ;  /* 0x000000ff1800720c */ /* 0x000fce0003f25270 */
[----:B------:R-:W-:Y:S06]  /*18b0*/  @!P0 BRA `(.L_x_232) ;  /* 0x0000000000748947 */ /* 0x000fec0003800000 */
[----:B------:R-:W-:-:S04]  /*18c0*/  VIADD R9, R5, UR4 ;  /* 0x0000000405097c36 */ /* 0x000fc80008000000 */
[C---:B------:R-:W-:Y:S02]  /*18d0*/  VIADD R21, R9.reuse, 0x100 ;  /* 0x0000010009157836 */ /* 0x040fe40000000000 */
[C---:B------:R-:W-:Y:S02]  /*18e0*/  VIADD R11, R9.reuse, 0x300 ;  /* 0x00000300090b7836 */ /* 0x040fe40000000000 */
[C---:B------:R-:W-:Y:S02]  /*18f0*/  VIADD R23, R9.reuse, 0x200 ;  /* 0x0000020009177836 */ /* 0x040fe40000000000 */
[----:B------:R-:W-:-:S04]  /*1900*/  IMAD.WIDE.U32 R16, R9, 0x4, R12 ;  /* 0x0000000409107825 */ /* 0x000fc800078e000c */
[--C-:B------:R-:W-:Y:S01]  /*1910*/  IMAD.WIDE.U32 R20, R21, 0x4, R12.reuse ;  /* 0x0000000415147825 */ /* 0x100fe200078e000c */
[----:B------:R0:W2:Y:S03]  /*1920*/  LDG.E R2, desc[UR6][R16.64] ;  /* 0x0000000610027981 */ /* 0x0000a6000c1e1900 */
[C---:B------:R-:W-:Y:S01]  /*1930*/  VIADD R15, R9.reuse, 0x400 ;  /* 0x00000400090f7836 */ /* 0x040fe20000000000 */
[----:B------:R-:W2:Y:S01]  /*1940*/  LDG.E R4, desc[UR6][R20.64] ;  /* 0x0000000614047981 */ /* 0x000ea2000c1e1900 */
[----:B------:R-:W-:Y:S02]  /*1950*/  VIADD R19, R9, 0x500 ;  /* 0x0000050009137836 */ /* 0x000fe40000000000 */
[----:B------:R-:W-:-:S04]  /*1960*/  IMAD.WIDE.U32 R10, R11, 0x4, R12 ;  /* 0x000000040b0a7825 */ /* 0x000fc800078e000c */
[--C-:B------:R-:W-:Y:S02]  /*1970*/  IMAD.WIDE.U32 R22, R23, 0x4, R12.reuse ;  /* 0x0000000417167825 */ /* 0x100fe400078e000c */
[----:B------:R-:W3:Y:S02]  /*1980*/  LDG.E R10, desc[UR6][R10.64] ;  /* 0x000000060a0a7981 */ /* 0x000ee4000c1e1900 */
[C---:B------:R-:W-:Y:S02]  /*1990*/  VIADD R25, R9.reuse, 0x600 ;  /* 0x0000060009197836 */ /* 0x040fe40000000000 */
[----:B------:R-:W-:Y:S01]  /*19a0*/  VIADD R27, R9, 0x700 ;  /* 0x00000700091b7836 */ /* 0x000fe20000000000 */
[----:B------:R-:W3:Y:S01]  /*19b0*/  LDG.E R6, desc[UR6][R22.64] ;  /* 0x0000000616067981 */ /* 0x000ee2000c1e1900 */
[----:B------:R-:W-:-:S04]  /*19c0*/  IMAD.WIDE.U32 R14, R15, 0x4, R12 ;  /* 0x000000040f0e7825 */ /* 0x000fc800078e000c */
[--C-:B------:R-:W-:Y:S02]  /*19d0*/  IMAD.WIDE.U32 R8, R19, 0x4, R12.reuse ;  /* 0x0000000413087825 */ /* 0x100fe400078e000c */
[----:B------:R-:W4:Y:S02]  /*19e0*/  LDG.E R15, desc[UR6][R14.64] ;  /* 0x000000060e0f7981 */ /* 0x000f24000c1e1900 */
[--C-:B------:R-:W-:Y:S02]  /*19f0*/  IMAD.WIDE.U32 R18, R25, 0x4, R12.reuse ;  /* 0x0000000419127825 */ /* 0x100fe400078e000c */
[----:B------:R-:W4:Y:S02]  /*1a00*/  LDG.E R8, desc[UR6][R8.64] ;  /* 0x0000000608087981 */ /* 0x000f24000c1e1900 */
[----:B0-----:R-:W-:Y:S02]  /*1a10*/  IMAD.WIDE.U32 R16, R27, 0x4, R12 ;  /* 0x000000041b107825 */ /* 0x001fe400078e000c */
[----:B------:R-:W5:Y:S04]  /*1a20*/  LDG.E R19, desc[UR6][R18.64] ;  /* 0x0000000612137981 */ /* 0x000f68000c1e1900 */
[----:B------:R-:W5:Y:S01]  /*1a30*/  LDG.E R16, desc[UR6][R16.64] ;  /* 0x0000000610107981 */ /* 0x000f62000c1e1900 */
[----:B------:R-:W-:Y:S01]  /*1a40*/  VIADD R5, R5, 0x800 ;  /* 0x0000080005057836 */ /* 0x000fe20000000000 */
[----:B--2---:R-:W-:-:S04]  /*1a50*/  IADD3 R7, PT, PT, R4, R2, R7 ;  /* 0x0000000204077210 */ /* 0x004fc80007ffe007 */
[----:B---3--:R-:W-:-:S04]  /*1a60*/  IADD3 R6, PT, PT, R10, R6, R7 ;  /* 0x000000060a067210 */ /* 0x008fc80007ffe007 */
[----:B----4-:R-:W-:-:S04]  /*1a70*/  IADD3 R6, PT, PT, R8, R15, R6 ;  /* 0x0000000f08067210 */ /* 0x010fc80007ffe006 */
[----:B-----5:R-:W-:-:S07]  /*1a80*/  IADD3 R7, PT, PT, R16, R19, R6 ;  /* 0x0000001310077210 */ /* 0x020fce0007ffe006 */
.L_x_232:
[----:B------:R-:W-:Y:S05]  /*1a90*/  BSYNC.RECONVERGENT B2 ;  /* 0x0000000000027941 */ /* 0x000fea0003800200 */
.L_x_231:
        /* <DEDUP_REMOVED lines=18> */
[----:B------:R-:W-:Y:S01]  /*1bc0*/  VIADD R5, R5, 0x400 ;  /* 0x0000040005057836 */ /* 0x000fe20000000000 */
[----:B--2---:R-:W-:-:S04]  /*1bd0*/  IADD3 R7, PT, PT, R8, R2, R7 ;  /* 0x0000000208077210 */ /* 0x004fc80007ffe007 */
[----:B---3--:R-:W-:-:S07]  /*1be0*/  IADD3 R7, PT, PT, R14, R10, R7 ;  /* 0x0000000a0e077210 */ /* 0x008fce0007ffe007 */
.L_x_234:
[----:B------:R-:W-:Y:S05]  /*1bf0*/  BSYNC.RECONVERGENT B2 ;  /* 0x0000000000027941 */ /* 0x000fea0003800200 */
.L_x_233:
[----:B------:R-:W-:Y:S05]  /*1c00*/  @!P1 BRA `(.L_x_226) ;  /* 0x0000000000249947 */ /* 0x000fea0003800000 */
[----:B------:R-:W-:Y:S02]  /*1c10*/  VIADD R5, R5, UR4 ;  /* 0x0000000405057c36 */ /* 0x000fe40008000000 */
[----:B------:R-:W-:-:S07]  /*1c20*/  IMAD.MOV R4, RZ, RZ, -R4 ;  /* 0x000000ffff047224 */ /* 0x000fce00078e0a04 */
.L_x_235:
[----:B------:R-:W-:-:S06]  /*1c30*/  IMAD.WIDE.U32 R2, R5, 0x4, R12 ;  /* 0x0000000405027825 */ /* 0x000fcc00078e000c */
[----:B------:R-:W2:Y:S01]  /*1c40*/  LDG.E R2, desc[UR6][R2.64] ;  /* 0x0000000602027981 */ /* 0x000ea2000c1e1900 */
[----:B------:R-:W-:Y:S02]  /*1c50*/  VIADD R4, R4, 0x1 ;  /* 0x0000000104047836 */ /* 0x000fe40000000000 */
[----:B------:R-:W-:-:S03]  /*1c60*/  VIADD R5, R5, 0x100 ;  /* 0x0000010005057836 */ /* 0x000fc60000000000 */
[----:B------:R-:W-:Y:S01]  /*1c70*/  ISETP.NE.AND P0, PT, R4, RZ, PT ;  /* 0x000000ff0400720c */ /* 0x000fe20003f05270 */
[----:B--2---:R-:W-:-:S12]  /*1c80*/  IMAD.IADD R7, R2, 0x1, R7 ;  /* 0x0000000102077824 */ /* 0x004fd800078e0207 */
[----:B------:R-:W-:Y:S05]  /*1c90*/  @P0 BRA `(.L_x_235) ;  /* 0xfffffffc00e40947 */ /* 0x000fea000383ffff */
.L_x_226:
[----:B------:R-:W-:Y:S05]  /*1ca0*/  BSYNC.RECONVERGENT B1 ;  /* 0x0000000000017941 */ /* 0x000fea0003800200 */
.L_x_224:
        /* <DEDUP_REMOVED lines=36> */
[----:B--2---:R-:W0:Y:S04]  /*1ef0*/  LDS.128 R4, [UR4+0x10] ;  /* 0x00001004ff047984 */ /* 0x004e280008000c00 */
[----:B------:R-:W1:Y:S01]  /*1f00*/  LDS.64 R2, [UR4+0x20] ;  /* 0x00002004ff027984 */ /* 0x000e620008000a00 */
[----:B0-----:R-:W-:-:S04]  /*1f10*/  IADD3 R0, PT, PT, R4, R0, R9 ;  /* 0x0000000004007210 */ /* 0x001fc80007ffe009 */
[----:B------:R-:W-:-:S04]  /*1f20*/  IADD3 R0, PT, PT, R6, R0, R5 ;  /* 0x0000000006007210 */ /* 0x000fc80007ffe005 */
[----:B-1----:R-:W-:-:S05]  /*1f30*/  IADD3 R0, PT, PT, R2, R0, R7 ;  /* 0x0000000002007210 */ /* 0x002fca0007ffe007 */
[----:B------:R-:W-:-:S07]  /*1f40*/  IMAD.IADD R9, R0, 0x1, R3 ;  /* 0x0000000100097824 */ /* 0x000fce00078e0203 */
.L_x_222:
[----:B------:R-:W-:Y:S05]  /*1f50*/  BSYNC.RECONVERGENT B0 ;  /* 0x0000000000007941 */ /* 0x000fea0003800200 */
.L_x_207:
[----:B------:R-:W-:Y:S05]  /*1f60*/  @P0 EXIT ;  /* 0x000000000000094d */ /* 0x000fea0003800000 */
[----:B-1----:R-:W1:Y:S01]  /*1f70*/  LDC.64 R2, c[0x0][0x388] ;  /* 0x0000e200ff027b82 */ /* 0x002e620000000a00 */
[----:B------:R-:W0:Y:S02]  /*1f80*/  LDCU UR4, c[0x0][0x398] ;  /* 0x00007300ff0477ac */ /* 0x000e240008000800 */
[----:B0-2---:R-:W-:-:S05]  /*1f90*/  VIADD R9, R9, UR4 ;  /* 0x0000000409097c36 */ /* 0x005fca0008000000 */
[----:B-1----:R-:W-:Y:S01]  /*1fa0*/  STG.E desc[UR6][R2.64], R9 ;  /* 0x0000000902007986 */ /* 0x002fe2000c101906 */
[----:B------:R-:W-:Y:S05]  /*1fb0*/  EXIT ;  /* 0x000000000000794d */ /* 0x000fea0003800000 */
.L_x_236:
        /* <DEDUP_REMOVED lines=12> */
.L_x_245:


//--------------------- .text._ZN3cub18CUB_300001_SM_10006detail11EmptyKernelIvEEvv --------------------------
	.section	.text._ZN3cub18CUB_300001_SM_10006detail11EmptyKernelIvEEvv,"ax",@progbits
	.align	128
        .global         _ZN3cub18CUB_300001_SM_10006detail11EmptyKernelIvEEvv
        .type           _ZN3cub18CUB_300001_SM_10006detail11EmptyKernelIvEEvv,@function
        .size           _ZN3cub18CUB_300001_SM_10006detail11EmptyKernelIvEEvv,(.L_x_246 - _ZN3cub18CUB_300001_SM_10006detail11EmptyKernelIvEEvv)
        .other          _ZN3cub18CUB_300001_SM_10006detail11EmptyKernelIvEEvv,@"STO_CUDA_ENTRY STV_DEFAULT"
_ZN3cub18CUB_300001_SM_10006detail11EmptyKernelIvEEvv:
.text._ZN3cub18CUB_300001_SM_10006detail11EmptyKernelIvEEvv:
[----:B------:R-:W-:Y:S01]  /*0000*/  LDC R1, c[0x0][0x37c] ;  /* 0x0000df00ff017b82 */ /* 0x000fe20000000800 */
[----:B------:R-:W-:Y:S05]  /*0010*/  EXIT ;  /* 0x000000000000794d */ /* 0x000fea0003800000 */
.L_x_237:
        /* <DEDUP_REMOVED lines=14> */
.L_x_246:


//--------------------- .text._Z10fillKernelPii   --------------------------
	.section	.text._Z10fillKernelPii,"ax",@progbits
	.align	128
        .global         _Z10fillKernelPii
        .type           _Z10fillKernelPii,@function
        .size           _Z10fillKernelPii,(.L_x_247 - _Z10fillKernelPii)
        .other          _Z10fillKernelPii,@"STO_CUDA_ENTRY STV_DEFAULT"
_Z10fillKernelPii:
.text._Z10fillKernelPii:
[----:B------:R-:W-:Y:S01]  /*0000*/  LDC R1, c[0x0][0x37c] ;  /* 0x0000df00ff017b82 */ /* 0x000fe20000000800 */
[----:B------:R-:W0:Y:S07]  /*0010*/  S2R R0, SR_TID.X ;  /* 0x0000000000007919 */ /* 0x000e2e0000002100 */
[----:B------:R-:W0:Y:S01]  /*0020*/  S2UR UR4, SR_CTAID.X ;  /* 0x00000000000479c3 */ /* 0x000e220000002500 */
[----:B------:R-:W1:Y:S07]  /*0030*/  LDCU UR5, c[0x0][0x388] ;  /* 0x00007100ff0577ac */ /* 0x000e6e0008000800 */
[----:B------:R-:W0:Y:S02]  /*0040*/  LDC R5, c[0x0][0x360] ;  /* 0x0000d800ff057b82 */ /* 0x000e240000000800 */
[----:B0-----:R-:W-:-:S05]  /*0050*/  IMAD R5, R5, UR4, R0 ;  /* 0x0000000405057c24 */ /* 0x001fca000f8e0200 */
[----:B-1----:R-:W-:-:S13]  /*0060*/  ISETP.GE.AND P0, PT, R5, UR5, PT ;  /* 0x0000000505007c0c */ /* 0x002fda000bf06270 */
[----:B------:R-:W-:Y:S05]  /*0070*/  @P0 EXIT ;  /* 0x000000000000094d */ /* 0x000fea0003800000 */
[----:B------:R-:W0:Y:S01]  /*0080*/  LDC.64 R2, c[0x0][0x380] ;  /* 0x0000e000ff027b82 */ /* 0x000e220000000a00 */
[----:B------:R-:W1:Y:S01]  /*0090*/  LDCU.64 UR4, c[0x0][0x358] ;  /* 0x00006b00ff0477ac */ /* 0x000e620008000a00 */
[----:B0-----:R-:W-:-:S05]  /*00a0*/  IMAD.WIDE R2, R5, 0x4, R2 ;  /* 0x0000000405027825 */ /* 0x001fca00078e0202 */
[----:B-1----:R-:W-:Y:S01]  /*00b0*/  STG.E desc[UR4][R2.64], R5 ;  /* 0x0000000502007986 */ /* 0x002fe2000c101904 */
[----:B------:R-:W-:Y:S05]  /*00c0*/  EXIT ;  /* 0x000000000000794d */ /* 0x000fea0003800000 */
.L_x_238:
        /* <DEDUP_REMOVED lines=11> */
.L_x_247:


//--------------------- .nv.shared.reserved.0     --------------------------
	.section	.nv.shared.reserved.0,"aw",@nobits
	.weak		__nv_reservedSMEM_offset_0_alias
	.size		__nv_reservedSMEM_offset_0_alias, 0, 64
	.other		__nv_reservedSMEM_offset_0_alias,@"STO_CUDA_RESERVED_SHARED STV_DEFAULT"
__nv_reservedSMEM_offset_0_alias:
	.zero		0
	.zero		64


//--------------------- .nv.global                --------------------------
	.section	.nv.global,"aw",@nobits
.nv.global:
	.type		_ZN34_INTERNAL_af6a36c4_4_k_cu_6ce8ca366thrust24THRUST_300001_SM_1000_NS3seqE,@object
	.size		_ZN34_INTERNAL_af6a36c4_4_k_cu_6ce8ca366thrust24THRUST_300001_SM_1000_NS3seqE,(_ZN34_INTERNAL_af6a36c4_4_k_cu_6ce8ca364cuda3std3__48in_placeE - _ZN34_INTERNAL_af6a36c4_4_k_cu_6ce8ca366thrust24THRUST_300001_SM_1000_NS3seqE)
_ZN34_INTERNAL_af6a36c4_4_k_cu_6ce8ca366thrust24THRUST_300001_SM_1000_NS3seqE:
	.zero		1
	.type		_ZN34_INTERNAL_af6a36c4_4_k_cu_6ce8ca364cuda3std3__48in_placeE,@object
	.size		_ZN34_INTERNAL_af6a36c4_4_k_cu_6ce8ca364cuda3std3__48in_placeE,(_ZN34_INTERNAL_af6a36c4_4_k_cu_6ce8ca364cuda3std6ranges3__45__cpo4sizeE - _ZN34_INTERNAL_af6a36c4_4_k_cu_6ce8ca364cuda3std3__48in_placeE)
_ZN34_INTERNAL_af6a36c4_4_k_cu_6ce8ca364cuda3std3__48in_placeE:
	.zero		1
	.type		_ZN34_INTERNAL_af6a36c4_4_k_cu_6ce8ca364cuda3std6ranges3__45__cpo4sizeE,@object
	.size		_ZN34_INTERNAL_af6a36c4_4_k_cu_6ce8ca364cuda3std6ranges3__45__cpo4sizeE,(_ZN34_INTERNAL_af6a36c4_4_k_cu_6ce8ca366thrust24THRUST_300001_SM_1000_NS12placeholders2_3E - _ZN34_INTERNAL_af6a36c4_4_k_cu_6ce8ca364cuda3std6ranges3__45__cpo4sizeE)
_ZN34_INTERNAL_af6a36c4_4_k_cu_6ce8ca364cuda3std6ranges3__45__cpo4sizeE:
	.zero		1
	.type		_ZN34_INTERNAL_af6a36c4_4_k_cu_6ce8ca366thrust24THRUST_300001_SM_1000_NS12placeholders2_3E,@object
	.size		_ZN34_INTERNAL_af6a36c4_4_k_cu_6ce8ca366thrust24THRUST_300001_SM_1000_NS12placeholders2_3E,(_ZN34_INTERNAL_af6a36c4_4_k_cu_6ce8ca364cuda3std3__45__cpo6cbeginE - _ZN34_INTERNAL_af6a36c4_4_k_cu_6ce8ca366thrust24THRUST_300001_SM_1000_NS12placeholders2_3E)
_ZN34_INTERNAL_af6a36c4_4_k_cu_6ce8ca366thrust24THRUST_300001_SM_1000_NS12placeholders2_3E:
	.zero		1
	.type		_ZN34_INTERNAL_af6a36c4_4_k_cu_6ce8ca364cuda3std3__45__cpo6cbeginE,@object
	.size		_ZN34_INTERNAL_af6a36c4_4_k_cu_6ce8ca364cuda3std3__45__cpo6cbeginE,(_ZN34_INTERNAL_af6a36c4_4_k_cu_6ce8ca364cuda3std6ranges3__45__cpo6cbeginE - _ZN34_INTERNAL_af6a36c4_4_k_cu_6ce8ca364cuda3std3__45__cpo6cbeginE)
_ZN34_INTERNAL_af6a36c4_4_k_cu_6ce8ca364cuda3std3__45__cpo6cbeginE:
	.zero		1
	.type		_ZN34_INTERNAL_af6a36c4_4_k_cu_6ce8ca364cuda3std6ranges3__45__cpo6cbeginE,@object
	.size		_ZN34_INTERNAL_af6a36c4_4_k_cu_6ce8ca364cuda3std6ranges3__45__cpo6cbeginE,(_ZN34_INTERNAL_af6a36c4_4_k_cu_6ce8ca366thrust24THRUST_300001_SM_1000_NS12placeholders2_7E - _ZN34_INTERNAL_af6a36c4_4_k_cu_6ce8ca364cuda3std6ranges3__45__cpo6cbeginE)
_ZN34_INTERNAL_af6a36c4_4_k_cu_6ce8ca364cuda3std6ranges3__45__cpo6cbeginE:
	.zero		1
	.type		_ZN34_INTERNAL_af6a36c4_4_k_cu_6ce8ca366thrust24THRUST_300001_SM_1000_NS12placeholders2_7E,@object
	.size		_ZN34_INTERNAL_af6a36c4_4_k_cu_6ce8ca366thrust24THRUST_300001_SM_1000_NS12placeholders2_7E,(_ZN34_INTERNAL_af6a36c4_4_k_cu_6ce8ca364cuda3std3__45__cpo7crbeginE - _ZN34_INTERNAL_af6a36c4_4_k_cu_6ce8ca366thrust24THRUST_300001_SM_1000_NS12placeholders2_7E)
_ZN34_INTERNAL_af6a36c4_4_k_cu_6ce8ca366thrust24THRUST_300001_SM_1000_NS12placeholders2_7E:
	.zero		1
	.type		_ZN34_INTERNAL_af6a36c4_4_k_cu_6ce8ca364cuda3std3__45__cpo7crbeginE,@object
	.size		_ZN34_INTERNAL_af6a36c4_4_k_cu_6ce8ca364cuda3std3__45__cpo7crbeginE,(_ZN34_INTERNAL_af6a36c4_4_k_cu_6ce8ca364cuda3std6ranges3__45__cpo4nextE - _ZN34_INTERNAL_af6a36c4_4_k_cu_6ce8ca364cuda3std3__45__cpo7crbeginE)
_ZN34_INTERNAL_af6a36c4_4_k_cu_6ce8ca364cuda3std3__45__cpo7crbeginE:
	.zero		1
	.type		_ZN34_INTERNAL_af6a36c4_4_k_cu_6ce8ca364cuda3std6ranges3__45__cpo4nextE,@object
	.size		_ZN34_INTERNAL_af6a36c4_4_k_cu_6ce8ca364cuda3std6ranges3__45__cpo4nextE,(_ZN34_INTERNAL_af6a36c4_4_k_cu_6ce8ca364cuda3std6ranges3__45__cpo4swapE - _ZN34_INTERNAL_af6a36c4_4_k_cu_6ce8ca364cuda3std6ranges3__45__cpo4nextE)
_ZN34_INTERNAL_af6a36c4_4_k_cu_6ce8ca364cuda3std6ranges3__45__cpo4nextE:
	.zero		1
	.type		_ZN34_INTERNAL_af6a36c4_4_k_cu_6ce8ca364cuda3std6ranges3__45__cpo4swapE,@object
	.size		_ZN34_INTERNAL_af6a36c4_4_k_cu_6ce8ca364cuda3std6ranges3__45__cpo4swapE,(_ZN34_INTERNAL_af6a36c4_4_k_cu_6ce8ca366thrust24THRUST_300001_SM_1000_NS8cuda_cub10par_nosyncE - _ZN34_INTERNAL_af6a36c4_4_k_cu_6ce8ca364cuda3std6ranges3__45__cpo4swapE)
_ZN34_INTERNAL_af6a36c4_4_k_cu_6ce8ca364cuda3std6ranges3__45__cpo4swapE:
	.zero		1
	.type		_ZN34_INTERNAL_af6a36c4_4_k_cu_6ce8ca366thrust24THRUST_300001_SM_1000_NS8cuda_cub10par_nosyncE,@object
	.size		_ZN34_INTERNAL_af6a36c4_4_k_cu_6ce8ca366thrust24THRUST_300001_SM_1000_NS8cuda_cub10par_nosyncE,(_ZN34_INTERNAL_af6a36c4_4_k_cu_6ce8ca366thrust24THRUST_300001_SM_1000_NS12placeholders2_9E - _ZN34_INTERNAL_af6a36c4_4_k_cu_6ce8ca366thrust24THRUST_300001_SM_1000_NS8cuda_cub10par_nosyncE)
_ZN34_INTERNAL_af6a36c4_4_k_cu_6ce8ca366thrust24THRUST_300001_SM_1000_NS8cuda_cub10par_nosyncE:
	.zero		1
	.type		_ZN34_INTERNAL_af6a36c4_4_k_cu_6ce8ca366thrust24THRUST_300001_SM_1000_NS12placeholders2_9E,@object
	.size		_ZN34_INTERNAL_af6a36c4_4_k_cu_6ce8ca366thrust24THRUST_300001_SM_1000_NS12placeholders2_9E,(_ZN34_INTERNAL_af6a36c4_4_k_cu_6ce8ca364cuda3std3__436_GLOBAL__N__af6a36c4_4_k_cu_6ce8ca366ignoreE - _ZN34_INTERNAL_af6a36c4_4_k_cu_6ce8ca366thrust24THRUST_300001_SM_1000_NS12placeholders2_9E)
_ZN34_INTERNAL_af6a36c4_4_k_cu_6ce8ca366thrust24THRUST_300001_SM_1000_NS12placeholders2_9E:
	.zero		1
	.type		_ZN34_INTERNAL_af6a36c4_4_k_cu_6ce8ca364cuda3std3__436_GLOBAL__N__af6a36c4_4_k_cu_6ce8ca366ignoreE,@object
	.size		_ZN34_INTERNAL_af6a36c4_4_k_cu_6ce8ca364cuda3std3__436_GLOBAL__N__af6a36c4_4_k_cu_6ce8ca366ignoreE,(_ZN34_INTERNAL_af6a36c4_4_k_cu_6ce8ca364cuda3std6ranges3__45__cpo4dataE - _ZN34_INTERNAL_af6a36c4_4_k_cu_6ce8ca364cuda3std3__436_GLOBAL__N__af6a36c4_4_k_cu_6ce8ca366ignoreE)
_ZN34_INTERNAL_af6a36c4_4_k_cu_6ce8ca364cuda3std3__436_GLOBAL__N__af6a36c4_4_k_cu_6ce8ca366ignoreE:
	.zero		1
	.type		_ZN34_INTERNAL_af6a36c4_4_k_cu_6ce8ca364cuda3std6ranges3__45__cpo4dataE,@object
	.size		_ZN34_INTERNAL_af6a36c4_4_k_cu_6ce8ca364cuda3std6ranges3__45__cpo4dataE,(_ZN34_INTERNAL_af6a36c4_4_k_cu_6ce8ca366thrust24THRUST_300001_SM_1000_NS12placeholders2_1E - _ZN34_INTERNAL_af6a36c4_4_k_cu_6ce8ca364cuda3std6ranges3__45__cpo4dataE)
_ZN34_INTERNAL_af6a36c4_4_k_cu_6ce8ca364cuda3std6ranges3__45__cpo4dataE:
	.zero		1
	.type		_ZN34_INTERNAL_af6a36c4_4_k_cu_6ce8ca366thrust24THRUST_300001_SM_1000_NS12placeholders2_1E,@object
	.size		_ZN34_INTERNAL_af6a36c4_4_k_cu_6ce8ca366thrust24THRUST_300001_SM_1000_NS12placeholders2_1E,(_ZN34_INTERNAL_af6a36c4_4_k_cu_6ce8ca364cuda3std3__45__cpo5beginE - _ZN34_INTERNAL_af6a36c4_4_k_cu_6ce8ca366thrust24THRUST_300001_SM_1000_NS12placeholders2_1E)
_ZN34_INTERNAL_af6a36c4_4_k_cu_6ce8ca366thrust24THRUST_300001_SM_1000_NS12placeholders2_1E:
	.zero		1
	.type		_ZN34_INTERNAL_af6a36c4_4_k_cu_6ce8ca364cuda3std3__45__cpo5beginE,@object
	.size		_ZN34_INTERNAL_af6a36c4_4_k_cu_6ce8ca364cuda3std3__45__cpo5beginE,(_ZN34_INTERNAL_af6a36c4_4_k_cu_6ce8ca364cuda3std6ranges3__45__cpo5beginE - _ZN34_INTERNAL_af6a36c4_4_k_cu_6ce8ca364cuda3std3__45__cpo5beginE)
_ZN34_INTERNAL_af6a36c4_4_k_cu_6ce8ca364cuda3std3__45__cpo5beginE:
	.zero		1
	.type		_ZN34_INTERNAL_af6a36c4_4_k_cu_6ce8ca364cuda3std6ranges3__45__cpo5beginE,@object
	.size		_ZN34_INTERNAL_af6a36c4_4_k_cu_6ce8ca364cuda3std6ranges3__45__cpo5beginE,(_ZN34_INTERNAL_af6a36c4_4_k_cu_6ce8ca366thrust24THRUST_300001_SM_1000_NS12placeholders2_5E - _ZN34_INTERNAL_af6a36c4_4_k_cu_6ce8ca364cuda3std6ranges3__45__cpo5beginE)
_ZN34_INTERNAL_af6a36c4_4_k_cu_6ce8ca364cuda3std6ranges3__45__cpo5beginE:
	.zero		1
	.type		_ZN34_INTERNAL_af6a36c4_4_k_cu_6ce8ca366thrust24THRUST_300001_SM_1000_NS12placeholders2_5E,@object
	.size		_ZN34_INTERNAL_af6a36c4_4_k_cu_6ce8ca366thrust24THRUST_300001_SM_1000_NS12placeholders2_5E,(_ZN34_INTERNAL_af6a36c4_4_k_cu_6ce8ca364cuda3std3__45__cpo6rbeginE - _ZN34_INTERNAL_af6a36c4_4_k_cu_6ce8ca366thrust24THRUST_300001_SM_1000_NS12placeholders2_5E)
_ZN34_INTERNAL_af6a36c4_4_k_cu_6ce8ca366thrust24THRUST_300001_SM_1000_NS12placeholders2_5E:
	.zero		1
	.type		_ZN34_INTERNAL_af6a36c4_4_k_cu_6ce8ca364cuda3std3__45__cpo6rbeginE,@object
	.size		_ZN34_INTERNAL_af6a36c4_4_k_cu_6ce8ca364cuda3std3__45__cpo6rbeginE,(_ZN34_INTERNAL_af6a36c4_4_k_cu_6ce8ca364cuda3std6ranges3__45__cpo7advanceE - _ZN34_INTERNAL_af6a36c4_4_k_cu_6ce8ca364cuda3std3__45__cpo6rbeginE)
_ZN34_INTERNAL_af6a36c4_4_k_cu_6ce8ca364cuda3std3__45__cpo6rbeginE:
	.zero		1
	.type		_ZN34_INTERNAL_af6a36c4_4_k_cu_6ce8ca364cuda3std6ranges3__45__cpo7advanceE,@object
	.size		_ZN34_INTERNAL_af6a36c4_4_k_cu_6ce8ca364cuda3std6ranges3__45__cpo7advanceE,(_ZN34_INTERNAL_af6a36c4_4_k_cu_6ce8ca364cuda3std3__47nulloptE - _ZN34_INTERNAL_af6a36c4_4_k_cu_6ce8ca364cuda3std6ranges3__45__cpo7advanceE)
_ZN34_INTERNAL_af6a36c4_4_k_cu_6ce8ca364cuda3std6ranges3__45__cpo7advanceE:
	.zero		1
	.type		_ZN34_INTERNAL_af6a36c4_4_k_cu_6ce8ca364cuda3std3__47nulloptE,@object
	.size		_ZN34_INTERNAL_af6a36c4_4_k_cu_6ce8ca364cuda3std3__47nulloptE,(_ZN34_INTERNAL_af6a36c4_4_k_cu_6ce8ca364cuda3std6ranges3__45__cpo8distanceE - _ZN34_INTERNAL_af6a36c4_4_k_cu_6ce8ca364cuda3std3__47nulloptE)
_ZN34_INTERNAL_af6a36c4_4_k_cu_6ce8ca364cuda3std3__47nulloptE:
	.zero		1
	.type		_ZN34_INTERNAL_af6a36c4_4_k_cu_6ce8ca364cuda3std6ranges3__45__cpo8distanceE,@object
	.size		_ZN34_INTERNAL_af6a36c4_4_k_cu_6ce8ca364cuda3std6ranges3__45__cpo8distanceE,(_ZN34_INTERNAL_af6a36c4_4_k_cu_6ce8ca366thrust24THRUST_300001_SM_1000_NS12placeholders3_10E - _ZN34_INTERNAL_af6a36c4_4_k_cu_6ce8ca364cuda3std6ranges3__45__cpo8distanceE)
_ZN34_INTERNAL_af6a36c4_4_k_cu_6ce8ca364cuda3std6ranges3__45__cpo8distanceE:
	.zero		1
	.type		_ZN34_INTERNAL_af6a36c4_4_k_cu_6ce8ca366thrust24THRUST_300001_SM_1000_NS12placeholders3_10E,@object
	.size		_ZN34_INTERNAL_af6a36c4_4_k_cu_6ce8ca366thrust24THRUST_300001_SM_1000_NS12placeholders3_10E,(_ZN34_INTERNAL_af6a36c4_4_k_cu_6ce8ca364cuda3std3__419piecewise_constructE - _ZN34_INTERNAL_af6a36c4_4_k_cu_6ce8ca366thrust24THRUST_300001_SM_1000_NS12placeholders3_10E)
_ZN34_INTERNAL_af6a36c4_4_k_cu_6ce8ca366thrust24THRUST_300001_SM_1000_NS12placeholders3_10E:
	.zero		1
	.type		_ZN34_INTERNAL_af6a36c4_4_k_cu_6ce8ca364cuda3std3__419piecewise_constructE,@object
	.size		_ZN34_INTERNAL_af6a36c4_4_k_cu_6ce8ca364cuda3std3__419piecewise_constructE,(_ZN34_INTERNAL_af6a36c4_4_k_cu_6ce8ca364cuda3std6ranges3__45__cpo5cdataE - _ZN34_INTERNAL_af6a36c4_4_k_cu_6ce8ca364cuda3std3__419piecewise_constructE)
_ZN34_INTERNAL_af6a36c4_4_k_cu_6ce8ca364cuda3std3__419piecewise_constructE:
	.zero		1
	.type		_ZN34_INTERNAL_af6a36c4_4_k_cu_6ce8ca364cuda3std6ranges3__45__cpo5cdataE,@object
	.size		_ZN34_INTERNAL_af6a36c4_4_k_cu_6ce8ca364cuda3std6ranges3__45__cpo5cdataE,(_ZN34_INTERNAL_af6a36c4_4_k_cu_6ce8ca366thrust24THRUST_300001_SM_1000_NS12placeholders2_2E - _ZN34_INTERNAL_af6a36c4_4_k_cu_6ce8ca364cuda3std6ranges3__45__cpo5cdataE)
_ZN34_INTERNAL_af6a36c4_4_k_cu_6ce8ca364cuda3std6ranges3__45__cpo5cdataE:
	.zero		1
	.type		_ZN34_INTERNAL_af6a36c4_4_k_cu_6ce8ca366thrust24THRUST_300001_SM_1000_NS12placeholders2_2E,@object
	.size		_ZN34_INTERNAL_af6a36c4_4_k_cu_6ce8ca366thrust24THRUST_300001_SM_1000_NS12placeholders2_2E,(_ZN34_INTERNAL_af6a36c4_4_k_cu_6ce8ca364cuda3std3__45__cpo3endE - _ZN34_INTERNAL_af6a36c4_4_k_cu_6ce8ca366thrust24THRUST_300001_SM_1000_NS12placeholders2_2E)
_ZN34_INTERNAL_af6a36c4_4_k_cu_6ce8ca366thrust24THRUST_300001_SM_1000_NS12placeholders2_2E:
	.zero		1
	.type		_ZN34_INTERNAL_af6a36c4_4_k_cu_6ce8ca364cuda3std3__45__cpo3endE,@object
	.size		_ZN34_INTERNAL_af6a36c4_4_k_cu_6ce8ca364cuda3std3__45__cpo3endE,(_ZN34_INTERNAL_af6a36c4_4_k_cu_6ce8ca364cuda3std6ranges3__45__cpo3endE - _ZN34_INTERNAL_af6a36c4_4_k_cu_6ce8ca364cuda3std3__45__cpo3endE)
_ZN34_INTERNAL_af6a36c4_4_k_cu_6ce8ca364cuda3std3__45__cpo3endE:
	.zero		1
	.type		_ZN34_INTERNAL_af6a36c4_4_k_cu_6ce8ca364cuda3std6ranges3__45__cpo3endE,@object
	.size		_ZN34_INTERNAL_af6a36c4_4_k_cu_6ce8ca364cuda3std6ranges3__45__cpo3endE,(_ZN34_INTERNAL_af6a36c4_4_k_cu_6ce8ca366thrust24THRUST_300001_SM_1000_NS12placeholders2_6E - _ZN34_INTERNAL_af6a36c4_4_k_cu_6ce8ca364cuda3std6ranges3__45__cpo3endE)
_ZN34_INTERNAL_af6a36c4_4_k_cu_6ce8ca364cuda3std6ranges3__45__cpo3endE:
	.zero		1
	.type		_ZN34_INTERNAL_af6a36c4_4_k_cu_6ce8ca366thrust24THRUST_300001_SM_1000_NS12placeholders2_6E,@object
	.size		_ZN34_INTERNAL_af6a36c4_4_k_cu_6ce8ca366thrust24THRUST_300001_SM_1000_NS12placeholders2_6E,(_ZN34_INTERNAL_af6a36c4_4_k_cu_6ce8ca364cuda3std3__45__cpo4rendE - _ZN34_INTERNAL_af6a36c4_4_k_cu_6ce8ca366thrust24THRUST_300001_SM_1000_NS12placeholders2_6E)
_ZN34_INTERNAL_af6a36c4_4_k_cu_6ce8ca366thrust24THRUST_300001_SM_1000_NS12placeholders2_6E:
	.zero		1
	.type		_ZN34_INTERNAL_af6a36c4_4_k_cu_6ce8ca364cuda3std3__45__cpo4rendE,@object
	.size		_ZN34_INTERNAL_af6a36c4_4_k_cu_6ce8ca364cuda3std3__45__cpo4rendE,(_ZN34_INTERNAL_af6a36c4_4_k_cu_6ce8ca364cuda3std6ranges3__45__cpo9iter_swapE - _ZN34_INTERNAL_af6a36c4_4_k_cu_6ce8ca364cuda3std3__45__cpo4rendE)
_ZN34_INTERNAL_af6a36c4_4_k_cu_6ce8ca364cuda3std3__45__cpo4rendE:
	.zero		1
	.type		_ZN34_INTERNAL_af6a36c4_4_k_cu_6ce8ca364cuda3std6ranges3__45__cpo9iter_swapE,@object
	.size		_ZN34_INTERNAL_af6a36c4_4_k_cu_6ce8ca364cuda3std6ranges3__45__cpo9iter_swapE,(_ZN34_INTERNAL_af6a36c4_4_k_cu_6ce8ca364cuda3std3__48unexpectE - _ZN34_INTERNAL_af6a36c4_4_k_cu_6ce8ca364cuda3std6ranges3__45__cpo9iter_swapE)
_ZN34_INTERNAL_af6a36c4_4_k_cu_6ce8ca364cuda3std6ranges3__45__cpo9iter_swapE:
	.zero		1
	.type		_ZN34_INTERNAL_af6a36c4_4_k_cu_6ce8ca364cuda3std3__48unexpectE,@object
	.size		_ZN34_INTERNAL_af6a36c4_4_k_cu_6ce8ca364cuda3std3__48unexpectE,(_ZN34_INTERNAL_af6a36c4_4_k_cu_6ce8ca366thrust24THRUST_300001_SM_1000_NS8cuda_cub3parE - _ZN34_INTERNAL_af6a36c4_4_k_cu_6ce8ca364cuda3std3__48unexpectE)
_ZN34_INTERNAL_af6a36c4_4_k_cu_6ce8ca364cuda3std3__48unexpectE:
	.zero		1
	.type		_ZN34_INTERNAL_af6a36c4_4_k_cu_6ce8ca366thrust24THRUST_300001_SM_1000_NS8cuda_cub3parE,@object
	.size		_ZN34_INTERNAL_af6a36c4_4_k_cu_6ce8ca366thrust24THRUST_300001_SM_1000_NS8cuda_cub3parE,(_ZN34_INTERNAL_af6a36c4_4_k_cu_6ce8ca366thrust24THRUST_300001_SM_1000_NS12placeholders2_4E - _ZN34_INTERNAL_af6a36c4_4_k_cu_6ce8ca366thrust24THRUST_300001_SM_1000_NS8cuda_cub3parE)
_ZN34_INTERNAL_af6a36c4_4_k_cu_6ce8ca366thrust24THRUST_300001_SM_1000_NS8cuda_cub3parE:
	.zero		1
	.type		_ZN34_INTERNAL_af6a36c4_4_k_cu_6ce8ca366thrust24THRUST_300001_SM_1000_NS12placeholders2_4E,@object
	.size		_ZN34_INTERNAL_af6a36c4_4_k_cu_6ce8ca366thrust24THRUST_300001_SM_1000_NS12placeholders2_4E,(_ZN34_INTERNAL_af6a36c4_4_k_cu_6ce8ca364cuda3std3__45__cpo4cendE - _ZN34_INTERNAL_af6a36c4_4_k_cu_6ce8ca366thrust24THRUST_300001_SM_1000_NS12placeholders2_4E)
_ZN34_INTERNAL_af6a36c4_4_k_cu_6ce8ca366thrust24THRUST_300001_SM_1000_NS12placeholders2_4E:
	.zero		1
	.type		_ZN34_INTERNAL_af6a36c4_4_k_cu_6ce8ca364cuda3std3__45__cpo4cendE,@object
	.size		_ZN34_INTERNAL_af6a36c4_4_k_cu_6ce8ca364cuda3std3__45__cpo4cendE,(_ZN34_INTERNAL_af6a36c4_4_k_cu_6ce8ca364cuda3std6ranges3__45__cpo4cendE - _ZN34_INTERNAL_af6a36c4_4_k_cu_6ce8ca364cuda3std3__45__cpo4cendE)
_ZN34_INTERNAL_af6a36c4_4_k_cu_6ce8ca364cuda3std3__45__cpo4cendE:
	.zero		1
	.type		_ZN34_INTERNAL_af6a36c4_4_k_cu_6ce8ca364cuda3std6ranges3__45__cpo4cendE,@object
	.size		_ZN34_INTERNAL_af6a36c4_4_k_cu_6ce8ca364cuda3std6ranges3__45__cpo4cendE,(_ZN34_INTERNAL_af6a36c4_4_k_cu_6ce8ca364cuda3std3__420unreachable_sentinelE - _ZN34_INTERNAL_af6a36c4_4_k_cu_6ce8ca364cuda3std6ranges3__45__cpo4cendE)
_ZN34_INTERNAL_af6a36c4_4_k_cu_6ce8ca364cuda3std6ranges3__45__cpo4cendE:
	.zero		1
	.type		_ZN34_INTERNAL_af6a36c4_4_k_cu_6ce8ca364cuda3std3__420unreachable_sentinelE,@object
	.size		_ZN34_INTERNAL_af6a36c4_4_k_cu_6ce8ca364cuda3std3__420unreachable_sentinelE,(_ZN34_INTERNAL_af6a36c4_4_k_cu_6ce8ca364cuda3std6ranges3__45__cpo5ssizeE - _ZN34_INTERNAL_af6a36c4_4_k_cu_6ce8ca364cuda3std3__420unreachable_sentinelE)
_ZN34_INTERNAL_af6a36c4_4_k_cu_6ce8ca364cuda3std3__420unreachable_sentinelE:
	.zero		1
	.type		_ZN34_INTERNAL_af6a36c4_4_k_cu_6ce8ca364cuda3std6ranges3__45__cpo5ssizeE,@object
	.size		_ZN34_INTERNAL_af6a36c4_4_k_cu_6ce8ca364cuda3std6ranges3__45__cpo5ssizeE,(_ZN34_INTERNAL_af6a36c4_4_k_cu_6ce8ca366thrust24THRUST_300001_SM_1000_NS12placeholders2_8E - _ZN34_INTERNAL_af6a36c4_4_k_cu_6ce8ca364cuda3std6ranges3__45__cpo5ssizeE)
_ZN34_INTERNAL_af6a36c4_4_k_cu_6ce8ca364cuda3std6ranges3__45__cpo5ssizeE:
	.zero		1
	.type		_ZN34_INTERNAL_af6a36c4_4_k_cu_6ce8ca366thrust24THRUST_300001_SM_1000_NS12placeholders2_8E,@object
	.size		_ZN34_INTERNAL_af6a36c4_4_k_cu_6ce8ca366thrust24THRUST_300001_SM_1000_NS12placeholders2_8E,(_ZN34_INTERNAL_af6a36c4_4_k_cu_6ce8ca364cuda3std3__45__cpo5crendE - _ZN34_INTERNAL_af6a36c4_4_k_cu_6ce8ca366thrust24THRUST_300001_SM_1000_NS12placeholders2_8E)
_ZN34_INTERNAL_af6a36c4_4_k_cu_6ce8ca366thrust24THRUST_300001_SM_1000_NS12placeholders2_8E:
	.zero		1
	.type		_ZN34_INTERNAL_af6a36c4_4_k_cu_6ce8ca364cuda3std3__45__cpo5crendE,@object
	.size		_ZN34_INTERNAL_af6a36c4_4_k_cu_6ce8ca364cuda3std3__45__cpo5crendE,(_ZN34_INTERNAL_af6a36c4_4_k_cu_6ce8ca364cuda3std6ranges3__45__cpo4prevE - _ZN34_INTERNAL_af6a36c4_4_k_cu_6ce8ca364cuda3std3__45__cpo5crendE)
_ZN34_INTERNAL_af6a36c4_4_k_cu_6ce8ca364cuda3std3__45__cpo5crendE:
	.zero		1
	.type		_ZN34_INTERNAL_af6a36c4_4_k_cu_6ce8ca364cuda3std6ranges3__45__cpo4prevE,@object
	.size		_ZN34_INTERNAL_af6a36c4_4_k_cu_6ce8ca364cuda3std6ranges3__45__cpo4prevE,(_ZN34_INTERNAL_af6a36c4_4_k_cu_6ce8ca364cuda3std6ranges3__45__cpo9iter_moveE - _ZN34_INTERNAL_af6a36c4_4_k_cu_6ce8ca364cuda3std6ranges3__45__cpo4prevE)
_ZN34_INTERNAL_af6a36c4_4_k_cu_6ce8ca364cuda3std6ranges3__45__cpo4prevE:
	.zero		1
	.type		_ZN34_INTERNAL_af6a36c4_4_k_cu_6ce8ca364cuda3std6ranges3__45__cpo9iter_moveE,@object
	.size		_ZN34_INTERNAL_af6a36c4_4_k_cu_6ce8ca364cuda3std6ranges3__45__cpo9iter_moveE,(_ZN34_INTERNAL_af6a36c4_4_k_cu_6ce8ca366thrust24THRUST_300001_SM_1000_NS6system6detail10sequential3seqE - _ZN34_INTERNAL_af6a36c4_4_k_cu_6ce8ca364cuda3std6ranges3__45__cpo9iter_moveE)
_ZN34_INTERNAL_af6a36c4_4_k_cu_6ce8ca364cuda3std6ranges3__45__cpo9iter_moveE:
	.zero		1
	.type		_ZN34_INTERNAL_af6a36c4_4_k_cu_6ce8ca366thrust24THRUST_300001_SM_1000_NS6system6detail10sequential3seqE,@object
	.size		_ZN34_INTERNAL_af6a36c4_4_k_cu_6ce8ca366thrust24THRUST_300001_SM_1000_NS6system6detail10sequential3seqE,(.L_31 - _ZN34_INTERNAL_af6a36c4_4_k_cu_6ce8ca366thrust24THRUST_300001_SM_1000_NS6system6detail10sequential3seqE)
_ZN34_INTERNAL_af6a36c4_4_k_cu_6ce8ca366thrust24THRUST_300001_SM_1000_NS6system6detail10sequential3seqE:
	.zero		1
.L_31:


//--------------------- .nv.shared._ZN3cub18CUB_300001_SM_10006detail6reduce28DeviceReduceSingleTileKernelINS2_10policy_hubIiyN4cuda3std3__44plusIiEEE10Policy1000EPiSC_iS9_iiNS7_10__identityEEEvT0_T1_T2_T3_T4_T6_ --------------------------
	.section	.nv.shared._ZN3cub18CUB_300001_SM_10006detail6reduce28DeviceReduceSingleTileKernelINS2_10policy_hubIiyN4cuda3std3__44plusIiEEE10Policy1000EPiSC_iS9_iiNS7_10__identityEEEvT0_T1_T2_T3_T4_T6_,"aw",@nobits
	.sectionflags	@""
	.align	4
.nv.shared._ZN3cub18CUB_300001_SM_10006detail6reduce28DeviceReduceSingleTileKernelINS2_10policy_hubIiyN4cuda3std3__44plusIiEEE10Policy1000EPiSC_iS9_iiNS7_10__identityEEEvT0_T1_T2_T3_T4_T6_:
	.zero		1068


//--------------------- .nv.shared._ZN3cub18CUB_300001_SM_10006detail6reduce18DeviceReduceKernelINS2_10policy_hubIiyN4cuda3std3__44plusIiEEE10Policy1000EN6thrust24THRUST_300001_SM_1000_NS6detail15normal_iteratorINSD_10device_ptrIiEEEEyS9_iNS7_10__identityEEEvT0_PT3_T1_NS0_13GridEvenShareISN_EET2_T4_ --------------------------
	.section	.nv.shared._ZN3cub18CUB_300001_SM_10006detail6reduce18DeviceReduceKernelINS2_10policy_hubIiyN4cuda3std3__44plusIiEEE10Policy1000EN6thrust24THRUST_300001_SM_1000_NS6detail15normal_iteratorINSD_10device_ptrIiEEEEyS9_iNS7_10__identityEEEvT0_PT3_T1_NS0_13GridEvenShareISN_EET2_T4_,"aw",@nobits
	.sectionflags	@""
	.align	4
.nv.shared._ZN3cub18CUB_300001_SM_10006detail6reduce18DeviceReduceKernelINS2_10policy_hubIiyN4cuda3std3__44plusIiEEE10Policy1000EN6thrust24THRUST_300001_SM_1000_NS6detail15normal_iteratorINSD_10device_ptrIiEEEEyS9_iNS7_10__identityEEEvT0_PT3_T1_NS0_13GridEvenShareISN_EET2_T4_:
	.zero		1068


//--------------------- .nv.shared._ZN3cub18CUB_300001_SM_10006detail6reduce28DeviceReduceSingleTileKernelINS2_10policy_hubIiyN4cuda3std3__44plusIiEEE10Policy1000EN6thrust24THRUST_300001_SM_1000_NS6detail15normal_iteratorINSD_10device_ptrIiEEEEPiyS9_iiNS7_10__identityEEEvT0_T1_T2_T3_T4_T6_ --------------------------
	.section	.nv.shared._ZN3cub18CUB_300001_SM_10006detail6reduce28DeviceReduceSingleTileKernelINS2_10policy_hubIiyN4cuda3std3__44plusIiEEE10Policy1000EN6thrust24THRUST_300001_SM_1000_NS6detail15normal_iteratorINSD_10device_ptrIiEEEEPiyS9_iiNS7_10__identityEEEvT0_T1_T2_T3_T4_T6_,"aw",@nobits
	.sectionflags	@""
	.align	4
.nv.shared._ZN3cub18CUB_300001_SM_10006detail6reduce28DeviceReduceSingleTileKernelINS2_10policy_hubIiyN4cuda3std3__44plusIiEEE10Policy1000EN6thrust24THRUST_300001_SM_1000_NS6detail15normal_iteratorINSD_10device_ptrIiEEEEPiyS9_iiNS7_10__identityEEEvT0_T1_T2_T3_T4_T6_:
	.zero		1068


//--------------------- .nv.shared._ZN3cub18CUB_300001_SM_10006detail6reduce28DeviceReduceSingleTileKernelINS2_10policy_hubIijN4cuda3std3__44plusIiEEE10Policy1000EPiSC_iS9_iiNS7_10__identityEEEvT0_T1_T2_T3_T4_T6_ --------------------------
	.section	.nv.shared._ZN3cub18CUB_300001_SM_10006detail6reduce28DeviceReduceSingleTileKernelINS2_10policy_hubIijN4cuda3std3__44plusIiEEE10Policy1000EPiSC_iS9_iiNS7_10__identityEEEvT0_T1_T2_T3_T4_T6_,"aw",@nobits
	.sectionflags	@""
	.align	4
.nv.shared._ZN3cub18CUB_300001_SM_10006detail6reduce28DeviceReduceSingleTileKernelINS2_10policy_hubIijN4cuda3std3__44plusIiEEE10Policy1000EPiSC_iS9_iiNS7_10__identityEEEvT0_T1_T2_T3_T4_T6_:
	.zero		1068


//--------------------- .nv.shared._ZN3cub18CUB_300001_SM_10006detail6reduce18DeviceReduceKernelINS2_10policy_hubIijN4cuda3std3__44plusIiEEE10Policy1000EN6thrust24THRUST_300001_SM_1000_NS6detail15normal_iteratorINSD_10device_ptrIiEEEEjS9_iNS7_10__identityEEEvT0_PT3_T1_NS0_13GridEvenShareISN_EET2_T4_ --------------------------
	.section	.nv.shared._ZN3cub18CUB_300001_SM_10006detail6reduce18DeviceReduceKernelINS2_10policy_hubIijN4cuda3std3__44plusIiEEE10Policy1000EN6thrust24THRUST_300001_SM_1000_NS6detail15normal_iteratorINSD_10device_ptrIiEEEEjS9_iNS7_10__identityEEEvT0_PT3_T1_NS0_13GridEvenShareISN_EET2_T4_,"aw",@nobits
	.sectionflags	@""
	.align	4
.nv.shared._ZN3cub18CUB_300001_SM_10006detail6reduce18DeviceReduceKernelINS2_10policy_hubIijN4cuda3std3__44plusIiEEE10Policy1000EN6thrust24THRUST_300001_SM_1000_NS6detail15normal_iteratorINSD_10device_ptrIiEEEEjS9_iNS7_10__identityEEEvT0_PT3_T1_NS0_13GridEvenShareISN_EET2_T4_:
	.zero		1068


//--------------------- .nv.shared._ZN3cub18CUB_300001_SM_10006detail6reduce28DeviceReduceSingleTileKernelINS2_10policy_hubIijN4cuda3std3__44plusIiEEE10Policy1000EN6thrust24THRUST_300001_SM_1000_NS6detail15normal_iteratorINSD_10device_ptrIiEEEEPijS9_iiNS7_10__identityEEEvT0_T1_T2_T3_T4_T6_ --------------------------
	.section	.nv.shared._ZN3cub18CUB_300001_SM_10006detail6reduce28DeviceReduceSingleTileKernelINS2_10policy_hubIijN4cuda3std3__44plusIiEEE10Policy1000EN6thrust24THRUST_300001_SM_1000_NS6detail15normal_iteratorINSD_10device_ptrIiEEEEPijS9_iiNS7_10__identityEEEvT0_T1_T2_T3_T4_T6_,"aw",@nobits
	.sectionflags	@""
	.align	4
.nv.shared._ZN3cub18CUB_300001_SM_10006detail6reduce28DeviceReduceSingleTileKernelINS2_10policy_hubIijN4cuda3std3__44plusIiEEE10Policy1000EN6thrust24THRUST_300001_SM_1000_NS6detail15normal_iteratorINSD_10device_ptrIiEEEEPijS9_iiNS7_10__identityEEEvT0_T1_T2_T3_T4_T6_:
	.zero		1068


//--------------------- .nv.constant0._ZN3cub18CUB_300001_SM_10006detail8for_each13static_kernelINS2_12policy_hub_t12policy_500_tEmN6thrust24THRUST_300001_SM_1000_NS8cuda_cub20__uninitialized_fill7functorINS7_10device_ptrIiEEiEEEEvT0_T1_ --------------------------
	.section	.nv.constant0._ZN3cub18CUB_300001_SM_10006detail8for_each13static_kernelINS2_12policy_hub_t12policy_500_tEmN6thrust24THRUST_300001_SM_1000_NS8cuda_cub20__uninitialized_fill7functorINS7_10device_ptrIiEEiEEEEvT0_T1_,"a",@progbits
	.sectionflags	@""
	.align	4
.nv.constant0._ZN3cub18CUB_300001_SM_10006detail8for_each13static_kernelINS2_12policy_hub_t12policy_500_tEmN6thrust24THRUST_300001_SM_1000_NS8cuda_cub20__uninitialized_fill7functorINS7_10device_ptrIiEEiEEEEvT0_T1_:
	.zero		920


//--------------------- .nv.constant0._ZN3cub18CUB_300001_SM_10006detail6reduce28DeviceReduceSingleTileKernelINS2_10policy_hubIiyN4cuda3std3__44plusIiEEE10Policy1000EPiSC_iS9_iiNS7_10__identityEEEvT0_T1_T2_T3_T4_T6_ --------------------------
	.section	.nv.constant0._ZN3cub18CUB_300001_SM_10006detail6reduce28DeviceReduceSingleTileKernelINS2_10policy_hubIiyN4cuda3std3__44plusIiEEE10Policy1000EPiSC_iS9_iiNS7_10__identityEEEvT0_T1_T2_T3_T4_T6_,"a",@progbits
	.sectionflags	@""
	.align	4
.nv.constant0._ZN3cub18CUB_300001_SM_10006detail6reduce28DeviceReduceSingleTileKernelINS2_10policy_hubIiyN4cuda3std3__44plusIiEEE10Policy1000EPiSC_iS9_iiNS7_10__identityEEEvT0_T1_T2_T3_T4_T6_:
	.zero		925


//--------------------- .nv.constant0._ZN3cub18CUB_300001_SM_10006detail6reduce18DeviceReduceKernelINS2_10policy_hubIiyN4cuda3std3__44plusIiEEE10Policy1000EN6thrust24THRUST_300001_SM_1000_NS6detail15normal_iteratorINSD_10device_ptrIiEEEEyS9_iNS7_10__identityEEEvT0_PT3_T1_NS0_13GridEvenShareISN_EET2_T4_ --------------------------
	.section	.nv.constant0._ZN3cub18CUB_300001_SM_10006detail6reduce18DeviceReduceKernelINS2_10policy_hubIiyN4cuda3std3__44plusIiEEE10Policy1000EN6thrust24THRUST_300001_SM_1000_NS6detail15normal_iteratorINSD_10device_ptrIiEEEEyS9_iNS7_10__identityEEEvT0_PT3_T1_NS0_13GridEvenShareISN_EET2_T4_,"a",@progbits
	.sectionflags	@""
	.align	4
.nv.constant0._ZN3cub18CUB_300001_SM_10006detail6reduce18DeviceReduceKernelINS2_10policy_hubIiyN4cuda3std3__44plusIiEEE10Policy1000EN6thrust24THRUST_300001_SM_1000_NS6detail15normal_iteratorINSD_10device_ptrIiEEEEyS9_iNS7_10__identityEEEvT0_PT3_T1_NS0_13GridEvenShareISN_EET2_T4_:
	.zero		994


//--------------------- .nv.constant0._ZN3cub18CUB_300001_SM_10006detail6reduce28DeviceReduceSingleTileKernelINS2_10policy_hubIiyN4cuda3std3__44plusIiEEE10Policy1000EN6thrust24THRUST_300001_SM_1000_NS6detail15normal_iteratorINSD_10device_ptrIiEEEEPiyS9_iiNS7_10__identityEEEvT0_T1_T2_T3_T4_T6_ --------------------------
	.section	.nv.constant0._ZN3cub18CUB_300001_SM_10006detail6reduce28DeviceReduceSingleTileKernelINS2_10policy_hubIiyN4cuda3std3__44plusIiEEE10Policy1000EN6thrust24THRUST_300001_SM_1000_NS6detail15normal_iteratorINSD_10device_ptrIiEEEEPiyS9_iiNS7_10__identityEEEvT0_T1_T2_T3_T4_T6_,"a",@progbits
	.sectionflags	@""
	.align	4
.nv.constant0._ZN3cub18CUB_300001_SM_10006detail6reduce28DeviceReduceSingleTileKernelINS2_10policy_hubIiyN4cuda3std3__44plusIiEEE10Policy1000EN6thrust24THRUST_300001_SM_1000_NS6detail15normal_iteratorINSD_10device_ptrIiEEEEPiyS9_iiNS7_10__identityEEEvT0_T1_T2_T3_T4_T6_:
	.zero		929


//--------------------- .nv.constant0._ZN3cub18CUB_300001_SM_10006detail6reduce28DeviceReduceSingleTileKernelINS2_10policy_hubIijN4cuda3std3__44plusIiEEE10Policy1000EPiSC_iS9_iiNS7_10__identityEEEvT0_T1_T2_T3_T4_T6_ --------------------------
	.section	.nv.constant0._ZN3cub18CUB_300001_SM_10006detail6reduce28DeviceReduceSingleTileKernelINS2_10policy_hubIijN4cuda3std3__44plusIiEEE10Policy1000EPiSC_iS9_iiNS7_10__identityEEEvT0_T1_T2_T3_T4_T6_,"a",@progbits
	.sectionflags	@""
	.align	4
.nv.constant0._ZN3cub18CUB_300001_SM_10006detail6reduce28DeviceReduceSingleTileKernelINS2_10policy_hubIijN4cuda3std3__44plusIiEEE10Policy1000EPiSC_iS9_iiNS7_10__identityEEEvT0_T1_T2_T3_T4_T6_:
	.zero		925


//--------------------- .nv.constant0._ZN3cub18CUB_300001_SM_10006detail6reduce18DeviceReduceKernelINS2_10policy_hubIijN4cuda3std3__44plusIiEEE10Policy1000EN6thrust24THRUST_300001_SM_1000_NS6detail15normal_iteratorINSD_10device_ptrIiEEEEjS9_iNS7_10__identityEEEvT0_PT3_T1_NS0_13GridEvenShareISN_EET2_T4_ --------------------------
	.section	.nv.constant0._ZN3cub18CUB_300001_SM_10006detail6reduce18DeviceReduceKernelINS2_10policy_hubIijN4cuda3std3__44plusIiEEE10Policy1000EN6thrust24THRUST_300001_SM_1000_NS6detail15normal_iteratorINSD_10device_ptrIiEEEEjS9_iNS7_10__identityEEEvT0_PT3_T1_NS0_13GridEvenShareISN_EET2_T4_,"a",@progbits
	.sectionflags	@""
	.align	4
.nv.constant0._ZN3cub18CUB_300001_SM_10006detail6reduce18DeviceReduceKernelINS2_10policy_hubIijN4cuda3std3__44plusIiEEE10Policy1000EN6thrust24THRUST_300001_SM_1000_NS6detail15normal_iteratorINSD_10device_ptrIiEEEEjS9_iNS7_10__identityEEEvT0_PT3_T1_NS0_13GridEvenShareISN_EET2_T4_:
	.zero		958


//--------------------- .nv.constant0._ZN3cub18CUB_300001_SM_10006detail6reduce28DeviceReduceSingleTileKernelINS2_10policy_hubIijN4cuda3std3__44plusIiEEE10Policy1000EN6thrust24THRUST_300001_SM_1000_NS6detail15normal_iteratorINSD_10device_ptrIiEEEEPijS9_iiNS7_10__identityEEEvT0_T1_T2_T3_T4_T6_ --------------------------
	.section	.nv.constant0._ZN3cub18CUB_300001_SM_10006detail6reduce28DeviceReduceSingleTileKernelINS2_10policy_hubIijN4cuda3std3__44plusIiEEE10Policy1000EN6thrust24THRUST_300001_SM_1000_NS6detail15normal_iteratorINSD_10device_ptrIiEEEEPijS9_iiNS7_10__identityEEEvT0_T1_T2_T3_T4_T6_,"a",@progbits
	.sectionflags	@""
	.align	4
.nv.constant0._ZN3cub18CUB_300001_SM_10006detail6reduce28DeviceReduceSingleTileKernelINS2_10policy_hubIijN4cuda3std3__44plusIiEEE10Policy1000EN6thrust24THRUST_300001_SM_1000_NS6detail15normal_iteratorINSD_10device_ptrIiEEEEPijS9_iiNS7_10__identityEEEvT0_T1_T2_T3_T4_T6_:
	.zero		925


//--------------------- .nv.constant0._ZN3cub18CUB_300001_SM_10006detail11EmptyKernelIvEEvv --------------------------
	.section	.nv.constant0._ZN3cub18CUB_300001_SM_10006detail11EmptyKernelIvEEvv,"a",@progbits
	.sectionflags	@""
	.align	4
.nv.constant0._ZN3cub18CUB_300001_SM_10006detail11EmptyKernelIvEEvv:
	.zero		896


//--------------------- .nv.constant0._Z10fillKernelPii --------------------------
	.section	.nv.constant0._Z10fillKernelPii,"a",@progbits
	.sectionflags	@""
	.align	4
.nv.constant0._Z10fillKernelPii:
	.zero		908


//--------------------- SYMBOLS --------------------------

	.type		.nv.reservedSmem.offset0,@object
	.size		.nv.reservedSmem.offset0,0x4
	.type		.nv.reservedSmem.cap,@object
	.size		.nv.reservedSmem.cap,0x4
